//
// Generated by NVIDIA NVVM Compiler
//
// Compiler Build ID: CL-36424714
// Cuda compilation tools, release 13.0, V13.0.88
// Based on NVVM 20.0.0
//

.version 9.0
.target sm_100
.address_size 64

	// .globl	_Z10sortOutputPiPfS0_S_S0_S0_j
// _ZZN3cub18CUB_300001_SM_10006detail10radix_sort31DeviceRadixSortSingleTileKernelINS1_5radix10policy_hubIfijE10Policy1000ELNS0_9SortOrderE1EfijNS1_21identity_decomposer_tEEEvPKT1_PSA_PKT2_PSE_T3_iiT4_E12temp_storage has been demoted
// _ZZN3cub18CUB_300001_SM_10006detail10radix_sort30DeviceRadixSortHistogramKernelINS1_5radix10policy_hubIfijE10Policy1000ELNS0_9SortOrderE1EfjNS1_21identity_decomposer_tEEEvPT2_PKT1_SA_iiT3_E12temp_storage has been demoted
// _ZZN3cub18CUB_300001_SM_10006detail10radix_sort33DeviceRadixSortExclusiveSumKernelINS1_5radix10policy_hubIfijE10Policy1000EjEEvPT0_E12temp_storage has been demoted
// _ZZN3cub18CUB_300001_SM_10006detail10radix_sort29DeviceRadixSortOnesweepKernelINS1_5radix10policy_hubIfijE10Policy1000ELNS0_9SortOrderE1EfijiiNS1_21identity_decomposer_tEEEvPT5_SB_PT3_PKSC_PT1_PKSG_PT2_PKSK_T4_iiT6_E1s has been demoted
.global .align 1 .b8 _ZN34_INTERNAL_cd4cd69f_4_k_cu_1931967a4cuda3std3__45__cpo5beginE[1];
.global .align 1 .b8 _ZN34_INTERNAL_cd4cd69f_4_k_cu_1931967a4cuda3std3__45__cpo3endE[1];
.global .align 1 .b8 _ZN34_INTERNAL_cd4cd69f_4_k_cu_1931967a4cuda3std3__45__cpo6cbeginE[1];
.global .align 1 .b8 _ZN34_INTERNAL_cd4cd69f_4_k_cu_1931967a4cuda3std3__45__cpo4cendE[1];
.global .align 1 .b8 _ZN34_INTERNAL_cd4cd69f_4_k_cu_1931967a4cuda3std3__45__cpo6rbeginE[1];
.global .align 1 .b8 _ZN34_INTERNAL_cd4cd69f_4_k_cu_1931967a4cuda3std3__45__cpo4rendE[1];
.global .align 1 .b8 _ZN34_INTERNAL_cd4cd69f_4_k_cu_1931967a4cuda3std3__45__cpo7crbeginE[1];
.global .align 1 .b8 _ZN34_INTERNAL_cd4cd69f_4_k_cu_1931967a4cuda3std3__45__cpo5crendE[1];
.global .align 1 .b8 _ZN34_INTERNAL_cd4cd69f_4_k_cu_1931967a4cuda3std3__436_GLOBAL__N__cd4cd69f_4_k_cu_1931967a6ignoreE[1];
.global .align 1 .b8 _ZN34_INTERNAL_cd4cd69f_4_k_cu_1931967a4cuda3std3__419piecewise_constructE[1];
.global .align 1 .b8 _ZN34_INTERNAL_cd4cd69f_4_k_cu_1931967a4cuda3std3__48in_placeE[1];
.global .align 1 .b8 _ZN34_INTERNAL_cd4cd69f_4_k_cu_1931967a4cuda3std3__420unreachable_sentinelE[1];
.global .align 1 .b8 _ZN34_INTERNAL_cd4cd69f_4_k_cu_1931967a4cuda3std3__47nulloptE[1];
.global .align 1 .b8 _ZN34_INTERNAL_cd4cd69f_4_k_cu_1931967a4cuda3std3__48unexpectE[1];
.global .align 1 .b8 _ZN34_INTERNAL_cd4cd69f_4_k_cu_1931967a4cuda3std6ranges3__45__cpo4swapE[1];
.global .align 1 .b8 _ZN34_INTERNAL_cd4cd69f_4_k_cu_1931967a4cuda3std6ranges3__45__cpo9iter_moveE[1];
.global .align 1 .b8 _ZN34_INTERNAL_cd4cd69f_4_k_cu_1931967a4cuda3std6ranges3__45__cpo5beginE[1];
.global .align 1 .b8 _ZN34_INTERNAL_cd4cd69f_4_k_cu_1931967a4cuda3std6ranges3__45__cpo3endE[1];
.global .align 1 .b8 _ZN34_INTERNAL_cd4cd69f_4_k_cu_1931967a4cuda3std6ranges3__45__cpo6cbeginE[1];
.global .align 1 .b8 _ZN34_INTERNAL_cd4cd69f_4_k_cu_1931967a4cuda3std6ranges3__45__cpo4cendE[1];
.global .align 1 .b8 _ZN34_INTERNAL_cd4cd69f_4_k_cu_1931967a4cuda3std6ranges3__45__cpo7advanceE[1];
.global .align 1 .b8 _ZN34_INTERNAL_cd4cd69f_4_k_cu_1931967a4cuda3std6ranges3__45__cpo9iter_swapE[1];
.global .align 1 .b8 _ZN34_INTERNAL_cd4cd69f_4_k_cu_1931967a4cuda3std6ranges3__45__cpo4nextE[1];
.global .align 1 .b8 _ZN34_INTERNAL_cd4cd69f_4_k_cu_1931967a4cuda3std6ranges3__45__cpo4prevE[1];
.global .align 1 .b8 _ZN34_INTERNAL_cd4cd69f_4_k_cu_1931967a4cuda3std6ranges3__45__cpo4dataE[1];
.global .align 1 .b8 _ZN34_INTERNAL_cd4cd69f_4_k_cu_1931967a4cuda3std6ranges3__45__cpo5cdataE[1];
.global .align 1 .b8 _ZN34_INTERNAL_cd4cd69f_4_k_cu_1931967a4cuda3std6ranges3__45__cpo4sizeE[1];
.global .align 1 .b8 _ZN34_INTERNAL_cd4cd69f_4_k_cu_1931967a4cuda3std6ranges3__45__cpo5ssizeE[1];
.global .align 1 .b8 _ZN34_INTERNAL_cd4cd69f_4_k_cu_1931967a4cuda3std6ranges3__45__cpo8distanceE[1];
.global .align 1 .b8 _ZN34_INTERNAL_cd4cd69f_4_k_cu_1931967a6thrust24THRUST_300001_SM_1000_NS6system6detail10sequential3seqE[1];
.global .align 1 .b8 _ZN34_INTERNAL_cd4cd69f_4_k_cu_1931967a6thrust24THRUST_300001_SM_1000_NS12placeholders2_1E[1];
.global .align 1 .b8 _ZN34_INTERNAL_cd4cd69f_4_k_cu_1931967a6thrust24THRUST_300001_SM_1000_NS12placeholders2_2E[1];
.global .align 1 .b8 _ZN34_INTERNAL_cd4cd69f_4_k_cu_1931967a6thrust24THRUST_300001_SM_1000_NS12placeholders2_3E[1];
.global .align 1 .b8 _ZN34_INTERNAL_cd4cd69f_4_k_cu_1931967a6thrust24THRUST_300001_SM_1000_NS12placeholders2_4E[1];
.global .align 1 .b8 _ZN34_INTERNAL_cd4cd69f_4_k_cu_1931967a6thrust24THRUST_300001_SM_1000_NS12placeholders2_5E[1];
.global .align 1 .b8 _ZN34_INTERNAL_cd4cd69f_4_k_cu_1931967a6thrust24THRUST_300001_SM_1000_NS12placeholders2_6E[1];
.global .align 1 .b8 _ZN34_INTERNAL_cd4cd69f_4_k_cu_1931967a6thrust24THRUST_300001_SM_1000_NS12placeholders2_7E[1];
.global .align 1 .b8 _ZN34_INTERNAL_cd4cd69f_4_k_cu_1931967a6thrust24THRUST_300001_SM_1000_NS12placeholders2_8E[1];
.global .align 1 .b8 _ZN34_INTERNAL_cd4cd69f_4_k_cu_1931967a6thrust24THRUST_300001_SM_1000_NS12placeholders2_9E[1];
.global .align 1 .b8 _ZN34_INTERNAL_cd4cd69f_4_k_cu_1931967a6thrust24THRUST_300001_SM_1000_NS12placeholders3_10E[1];

.visible .entry _Z10sortOutputPiPfS0_S_S0_S0_j(
	.param .u64 .ptr .align 1 _Z10sortOutputPiPfS0_S_S0_S0_j_param_0,
	.param .u64 .ptr .align 1 _Z10sortOutputPiPfS0_S_S0_S0_j_param_1,
	.param .u64 .ptr .align 1 _Z10sortOutputPiPfS0_S_S0_S0_j_param_2,
	.param .u64 .ptr .align 1 _Z10sortOutputPiPfS0_S_S0_S0_j_param_3,
	.param .u64 .ptr .align 1 _Z10sortOutputPiPfS0_S_S0_S0_j_param_4,
	.param .u64 .ptr .align 1 _Z10sortOutputPiPfS0_S_S0_S0_j_param_5,
	.param .u32 _Z10sortOutputPiPfS0_S_S0_S0_j_param_6
)
{
	.reg .b32 	%r<11>;
	.reg .b32 	%f<7>;
	.reg .b64 	%rd<24>;

	ld.param.u64 	%rd1, [_Z10sortOutputPiPfS0_S_S0_S0_j_param_0];
	ld.param.u64 	%rd2, [_Z10sortOutputPiPfS0_S_S0_S0_j_param_1];
	ld.param.u64 	%rd3, [_Z10sortOutputPiPfS0_S_S0_S0_j_param_2];
	ld.param.u64 	%rd4, [_Z10sortOutputPiPfS0_S_S0_S0_j_param_3];
	ld.param.u64 	%rd5, [_Z10sortOutputPiPfS0_S_S0_S0_j_param_4];
	ld.param.u64 	%rd6, [_Z10sortOutputPiPfS0_S_S0_S0_j_param_5];
	ld.param.u32 	%r1, [_Z10sortOutputPiPfS0_S_S0_S0_j_param_6];
	cvta.to.global.u64 	%rd7, %rd6;
	cvta.to.global.u64 	%rd8, %rd2;
	cvta.to.global.u64 	%rd9, %rd5;
	cvta.to.global.u64 	%rd10, %rd3;
	cvta.to.global.u64 	%rd11, %rd4;
	cvta.to.global.u64 	%rd12, %rd1;
	mov.u32 	%r2, %ctaid.x;
	mov.u32 	%r3, %ntid.x;
	mov.u32 	%r4, %tid.x;
	mad.lo.s32 	%r5, %r2, %r3, %r4;
	mul.wide.u32 	%rd13, %r5, 4;
	add.s64 	%rd14, %rd12, %rd13;
	ld.global.u32 	%r6, [%rd14];
	mul.wide.s32 	%rd15, %r6, 4;
	add.s64 	%rd16, %rd11, %rd15;
	ld.global.u32 	%r7, [%rd16];
	shl.b32 	%r8, %r6, 2;
	mul.wide.s32 	%rd17, %r8, 4;
	add.s64 	%rd18, %rd10, %rd17;
	ld.global.f32 	%f1, [%rd18];
	shl.b32 	%r9, %r5, 2;
	mul.wide.u32 	%rd19, %r9, 4;
	add.s64 	%rd20, %rd9, %rd19;
	st.global.f32 	[%rd20], %f1;
	ld.global.f32 	%f2, [%rd18+4];
	st.global.f32 	[%rd20+4], %f2;
	ld.global.f32 	%f3, [%rd18+8];
	st.global.f32 	[%rd20+8], %f3;
	ld.global.f32 	%f4, [%rd18+12];
	st.global.f32 	[%rd20+12], %f4;
	add.s64 	%rd21, %rd8, %rd13;
	ld.global.f32 	%f5, [%rd21];
	add.f32 	%f6, %f5, 0fBF800000;
	mad.lo.s32 	%r10, %r1, %r5, %r7;
	mul.wide.u32 	%rd22, %r10, 4;
	add.s64 	%rd23, %rd7, %rd22;
	st.global.f32 	[%rd23], %f6;
	ret;

}
	// .globl	_ZN3cub18CUB_300001_SM_10006detail11EmptyKernelIvEEvv
.visible .entry _ZN3cub18CUB_300001_SM_10006detail11EmptyKernelIvEEvv()
{


	ret;

}
	// .globl	_ZN3cub18CUB_300001_SM_10006detail10radix_sort31DeviceRadixSortSingleTileKernelINS1_5radix10policy_hubIfijE10Policy1000ELNS0_9SortOrderE1EfijNS1_21identity_decomposer_tEEEvPKT1_PSA_PKT2_PSE_T3_iiT4_
.visible .entry _ZN3cub18CUB_300001_SM_10006detail10radix_sort31DeviceRadixSortSingleTileKernelINS1_5radix10policy_hubIfijE10Policy1000ELNS0_9SortOrderE1EfijNS1_21identity_decomposer_tEEEvPKT1_PSA_PKT2_PSE_T3_iiT4_(
	.param .u64 .ptr .align 1 _ZN3cub18CUB_300001_SM_10006detail10radix_sort31DeviceRadixSortSingleTileKernelINS1_5radix10policy_hubIfijE10Policy1000ELNS0_9SortOrderE1EfijNS1_21identity_decomposer_tEEEvPKT1_PSA_PKT2_PSE_T3_iiT4__param_0,
	.param .u64 .ptr .align 1 _ZN3cub18CUB_300001_SM_10006detail10radix_sort31DeviceRadixSortSingleTileKernelINS1_5radix10policy_hubIfijE10Policy1000ELNS0_9SortOrderE1EfijNS1_21identity_decomposer_tEEEvPKT1_PSA_PKT2_PSE_T3_iiT4__param_1,
	.param .u64 .ptr .align 1 _ZN3cub18CUB_300001_SM_10006detail10radix_sort31DeviceRadixSortSingleTileKernelINS1_5radix10policy_hubIfijE10Policy1000ELNS0_9SortOrderE1EfijNS1_21identity_decomposer_tEEEvPKT1_PSA_PKT2_PSE_T3_iiT4__param_2,
	.param .u64 .ptr .align 1 _ZN3cub18CUB_300001_SM_10006detail10radix_sort31DeviceRadixSortSingleTileKernelINS1_5radix10policy_hubIfijE10Policy1000ELNS0_9SortOrderE1EfijNS1_21identity_decomposer_tEEEvPKT1_PSA_PKT2_PSE_T3_iiT4__param_3,
	.param .u32 _ZN3cub18CUB_300001_SM_10006detail10radix_sort31DeviceRadixSortSingleTileKernelINS1_5radix10policy_hubIfijE10Policy1000ELNS0_9SortOrderE1EfijNS1_21identity_decomposer_tEEEvPKT1_PSA_PKT2_PSE_T3_iiT4__param_4,
	.param .u32 _ZN3cub18CUB_300001_SM_10006detail10radix_sort31DeviceRadixSortSingleTileKernelINS1_5radix10policy_hubIfijE10Policy1000ELNS0_9SortOrderE1EfijNS1_21identity_decomposer_tEEEvPKT1_PSA_PKT2_PSE_T3_iiT4__param_5,
	.param .u32 _ZN3cub18CUB_300001_SM_10006detail10radix_sort31DeviceRadixSortSingleTileKernelINS1_5radix10policy_hubIfijE10Policy1000ELNS0_9SortOrderE1EfijNS1_21identity_decomposer_tEEEvPKT1_PSA_PKT2_PSE_T3_iiT4__param_6,
	.param .align 1 .b8 _ZN3cub18CUB_300001_SM_10006detail10radix_sort31DeviceRadixSortSingleTileKernelINS1_5radix10policy_hubIfijE10Policy1000ELNS0_9SortOrderE1EfijNS1_21identity_decomposer_tEEEvPKT1_PSA_PKT2_PSE_T3_iiT4__param_7[1]
)
.maxntid 256
.minnctapersm 1
{
	.reg .pred 	%p<129>;
	.reg .b16 	%rs<39>;
	.reg .b32 	%r<954>;
	.reg .b64 	%rd<16>;
	// demoted variable
	.shared .align 16 .b8 _ZZN3cub18CUB_300001_SM_10006detail10radix_sort31DeviceRadixSortSingleTileKernelINS1_5radix10policy_hubIfijE10Policy1000ELNS0_9SortOrderE1EfijNS1_21identity_decomposer_tEEEvPKT1_PSA_PKT2_PSE_T3_iiT4_E12temp_storage[33856];
	ld.param.u64 	%rd8, [_ZN3cub18CUB_300001_SM_10006detail10radix_sort31DeviceRadixSortSingleTileKernelINS1_5radix10policy_hubIfijE10Policy1000ELNS0_9SortOrderE1EfijNS1_21identity_decomposer_tEEEvPKT1_PSA_PKT2_PSE_T3_iiT4__param_0];
	ld.param.u64 	%rd5, [_ZN3cub18CUB_300001_SM_10006detail10radix_sort31DeviceRadixSortSingleTileKernelINS1_5radix10policy_hubIfijE10Policy1000ELNS0_9SortOrderE1EfijNS1_21identity_decomposer_tEEEvPKT1_PSA_PKT2_PSE_T3_iiT4__param_1];
	ld.param.u64 	%rd6, [_ZN3cub18CUB_300001_SM_10006detail10radix_sort31DeviceRadixSortSingleTileKernelINS1_5radix10policy_hubIfijE10Policy1000ELNS0_9SortOrderE1EfijNS1_21identity_decomposer_tEEEvPKT1_PSA_PKT2_PSE_T3_iiT4__param_2];
	ld.param.u64 	%rd7, [_ZN3cub18CUB_300001_SM_10006detail10radix_sort31DeviceRadixSortSingleTileKernelINS1_5radix10policy_hubIfijE10Policy1000ELNS0_9SortOrderE1EfijNS1_21identity_decomposer_tEEEvPKT1_PSA_PKT2_PSE_T3_iiT4__param_3];
	ld.param.u32 	%r321, [_ZN3cub18CUB_300001_SM_10006detail10radix_sort31DeviceRadixSortSingleTileKernelINS1_5radix10policy_hubIfijE10Policy1000ELNS0_9SortOrderE1EfijNS1_21identity_decomposer_tEEEvPKT1_PSA_PKT2_PSE_T3_iiT4__param_4];
	ld.param.u32 	%r322, [_ZN3cub18CUB_300001_SM_10006detail10radix_sort31DeviceRadixSortSingleTileKernelINS1_5radix10policy_hubIfijE10Policy1000ELNS0_9SortOrderE1EfijNS1_21identity_decomposer_tEEEvPKT1_PSA_PKT2_PSE_T3_iiT4__param_5];
	ld.param.u32 	%r323, [_ZN3cub18CUB_300001_SM_10006detail10radix_sort31DeviceRadixSortSingleTileKernelINS1_5radix10policy_hubIfijE10Policy1000ELNS0_9SortOrderE1EfijNS1_21identity_decomposer_tEEEvPKT1_PSA_PKT2_PSE_T3_iiT4__param_6];
	cvta.to.global.u64 	%rd9, %rd8;
	mov.u32 	%r1, %tid.x;
	mul.lo.s32 	%r2, %r1, 19;
	setp.ge.s32 	%p1, %r2, %r321;
	mul.wide.u32 	%rd10, %r2, 4;
	add.s64 	%rd1, %rd9, %rd10;
	mov.b32 	%r874, -1;
	@%p1 bra 	$L__BB2_2;
	ld.global.u32 	%r874, [%rd1];
$L__BB2_2:
	add.s32 	%r5, %r2, 1;
	setp.ge.s32 	%p2, %r5, %r321;
	mov.b32 	%r875, -1;
	@%p2 bra 	$L__BB2_4;
	ld.global.u32 	%r875, [%rd1+4];
$L__BB2_4:
	add.s32 	%r8, %r2, 2;
	setp.ge.s32 	%p3, %r8, %r321;
	mov.b32 	%r876, -1;
	@%p3 bra 	$L__BB2_6;
	ld.global.u32 	%r876, [%rd1+8];
$L__BB2_6:
	add.s32 	%r11, %r2, 3;
	setp.ge.s32 	%p4, %r11, %r321;
	mov.b32 	%r877, -1;
	@%p4 bra 	$L__BB2_8;
	ld.global.u32 	%r877, [%rd1+12];
$L__BB2_8:
	add.s32 	%r14, %r2, 4;
	setp.ge.s32 	%p5, %r14, %r321;
	mov.b32 	%r878, -1;
	@%p5 bra 	$L__BB2_10;
	ld.global.u32 	%r878, [%rd1+16];
$L__BB2_10:
	add.s32 	%r17, %r2, 5;
	setp.ge.s32 	%p6, %r17, %r321;
	mov.b32 	%r879, -1;
	@%p6 bra 	$L__BB2_12;
	ld.global.u32 	%r879, [%rd1+20];
$L__BB2_12:
	add.s32 	%r20, %r2, 6;
	setp.ge.s32 	%p7, %r20, %r321;
	mov.b32 	%r880, -1;
	@%p7 bra 	$L__BB2_14;
	ld.global.u32 	%r880, [%rd1+24];
$L__BB2_14:
	add.s32 	%r23, %r2, 7;
	setp.ge.s32 	%p8, %r23, %r321;
	mov.b32 	%r881, -1;
	@%p8 bra 	$L__BB2_16;
	ld.global.u32 	%r881, [%rd1+28];
$L__BB2_16:
	add.s32 	%r26, %r2, 8;
	setp.ge.s32 	%p9, %r26, %r321;
	mov.b32 	%r882, -1;
	@%p9 bra 	$L__BB2_18;
	ld.global.u32 	%r882, [%rd1+32];
$L__BB2_18:
	add.s32 	%r29, %r2, 9;
	setp.ge.s32 	%p10, %r29, %r321;
	mov.b32 	%r883, -1;
	@%p10 bra 	$L__BB2_20;
	ld.global.u32 	%r883, [%rd1+36];
$L__BB2_20:
	add.s32 	%r32, %r2, 10;
	setp.ge.s32 	%p11, %r32, %r321;
	mov.b32 	%r884, -1;
	@%p11 bra 	$L__BB2_22;
	ld.global.u32 	%r884, [%rd1+40];
$L__BB2_22:
	add.s32 	%r35, %r2, 11;
	setp.ge.s32 	%p12, %r35, %r321;
	mov.b32 	%r885, -1;
	@%p12 bra 	$L__BB2_24;
	ld.global.u32 	%r885, [%rd1+44];
$L__BB2_24:
	add.s32 	%r38, %r2, 12;
	setp.ge.s32 	%p13, %r38, %r321;
	mov.b32 	%r886, -1;
	@%p13 bra 	$L__BB2_26;
	ld.global.u32 	%r886, [%rd1+48];
$L__BB2_26:
	add.s32 	%r41, %r2, 13;
	setp.ge.s32 	%p14, %r41, %r321;
	mov.b32 	%r887, -1;
	@%p14 bra 	$L__BB2_28;
	ld.global.u32 	%r887, [%rd1+52];
$L__BB2_28:
	add.s32 	%r44, %r2, 14;
	setp.ge.s32 	%p15, %r44, %r321;
	mov.b32 	%r888, -1;
	@%p15 bra 	$L__BB2_30;
	ld.global.u32 	%r888, [%rd1+56];
$L__BB2_30:
	add.s32 	%r47, %r2, 15;
	setp.ge.s32 	%p16, %r47, %r321;
	mov.b32 	%r889, -1;
	@%p16 bra 	$L__BB2_32;
	ld.global.u32 	%r889, [%rd1+60];
$L__BB2_32:
	add.s32 	%r50, %r2, 16;
	setp.ge.s32 	%p17, %r50, %r321;
	mov.b32 	%r890, -1;
	@%p17 bra 	$L__BB2_34;
	ld.global.u32 	%r890, [%rd1+64];
$L__BB2_34:
	add.s32 	%r53, %r2, 17;
	setp.ge.s32 	%p18, %r53, %r321;
	mov.b32 	%r891, -1;
	@%p18 bra 	$L__BB2_36;
	ld.global.u32 	%r891, [%rd1+68];
$L__BB2_36:
	add.s32 	%r56, %r2, 18;
	setp.ge.s32 	%p19, %r56, %r321;
	mov.b32 	%r892, -1;
	@%p19 bra 	$L__BB2_38;
	ld.global.u32 	%r892, [%rd1+72];
$L__BB2_38:
	bar.sync 	0;
	shfl.sync.idx.b32	%r59|%p20, %r321, 0, 31, -1;
	setp.ge.s32 	%p21, %r2, %r59;
	cvta.to.global.u64 	%rd11, %rd6;
	add.s64 	%rd2, %rd11, %rd10;
	@%p21 bra 	$L__BB2_40;
	ld.global.u32 	%r951, [%rd2];
$L__BB2_40:
	setp.ge.s32 	%p22, %r5, %r59;
	@%p22 bra 	$L__BB2_42;
	ld.global.u32 	%r950, [%rd2+4];
$L__BB2_42:
	setp.ge.s32 	%p23, %r8, %r59;
	@%p23 bra 	$L__BB2_44;
	ld.global.u32 	%r949, [%rd2+8];
$L__BB2_44:
	setp.ge.s32 	%p24, %r11, %r59;
	@%p24 bra 	$L__BB2_46;
	ld.global.u32 	%r948, [%rd2+12];
$L__BB2_46:
	setp.ge.s32 	%p25, %r14, %r59;
	@%p25 bra 	$L__BB2_48;
	ld.global.u32 	%r947, [%rd2+16];
$L__BB2_48:
	setp.ge.s32 	%p26, %r17, %r59;
	@%p26 bra 	$L__BB2_50;
	ld.global.u32 	%r946, [%rd2+20];
$L__BB2_50:
	setp.ge.s32 	%p27, %r20, %r59;
	@%p27 bra 	$L__BB2_52;
	ld.global.u32 	%r945, [%rd2+24];
$L__BB2_52:
	setp.ge.s32 	%p28, %r23, %r59;
	@%p28 bra 	$L__BB2_54;
	ld.global.u32 	%r944, [%rd2+28];
$L__BB2_54:
	setp.ge.s32 	%p29, %r26, %r59;
	@%p29 bra 	$L__BB2_56;
	ld.global.u32 	%r943, [%rd2+32];
$L__BB2_56:
	setp.ge.s32 	%p30, %r29, %r59;
	@%p30 bra 	$L__BB2_58;
	ld.global.u32 	%r942, [%rd2+36];
$L__BB2_58:
	setp.ge.s32 	%p31, %r32, %r59;
	@%p31 bra 	$L__BB2_60;
	ld.global.u32 	%r941, [%rd2+40];
$L__BB2_60:
	setp.ge.s32 	%p32, %r35, %r59;
	@%p32 bra 	$L__BB2_62;
	ld.global.u32 	%r940, [%rd2+44];
$L__BB2_62:
	setp.ge.s32 	%p33, %r38, %r59;
	@%p33 bra 	$L__BB2_64;
	ld.global.u32 	%r939, [%rd2+48];
$L__BB2_64:
	setp.ge.s32 	%p34, %r41, %r59;
	@%p34 bra 	$L__BB2_66;
	ld.global.u32 	%r938, [%rd2+52];
$L__BB2_66:
	setp.ge.s32 	%p35, %r44, %r59;
	@%p35 bra 	$L__BB2_68;
	ld.global.u32 	%r937, [%rd2+56];
$L__BB2_68:
	setp.ge.s32 	%p36, %r47, %r59;
	@%p36 bra 	$L__BB2_70;
	ld.global.u32 	%r936, [%rd2+60];
$L__BB2_70:
	setp.ge.s32 	%p37, %r50, %r59;
	@%p37 bra 	$L__BB2_72;
	ld.global.u32 	%r935, [%rd2+64];
$L__BB2_72:
	setp.ge.s32 	%p38, %r53, %r59;
	@%p38 bra 	$L__BB2_74;
	ld.global.u32 	%r934, [%rd2+68];
$L__BB2_74:
	setp.ge.s32 	%p39, %r56, %r59;
	@%p39 bra 	$L__BB2_76;
	ld.global.u32 	%r933, [%rd2+72];
$L__BB2_76:
	bar.sync 	0;
	setp.gt.s32 	%p40, %r874, -1;
	selp.b32 	%r363, -2147483648, -1, %p40;
	xor.b32  	%r932, %r363, %r874;
	setp.gt.s32 	%p41, %r875, -1;
	selp.b32 	%r364, -2147483648, -1, %p41;
	xor.b32  	%r931, %r364, %r875;
	setp.gt.s32 	%p42, %r876, -1;
	selp.b32 	%r365, -2147483648, -1, %p42;
	xor.b32  	%r930, %r365, %r876;
	setp.gt.s32 	%p43, %r877, -1;
	selp.b32 	%r366, -2147483648, -1, %p43;
	xor.b32  	%r929, %r366, %r877;
	setp.gt.s32 	%p44, %r878, -1;
	selp.b32 	%r367, -2147483648, -1, %p44;
	xor.b32  	%r928, %r367, %r878;
	setp.gt.s32 	%p45, %r879, -1;
	selp.b32 	%r368, -2147483648, -1, %p45;
	xor.b32  	%r927, %r368, %r879;
	setp.gt.s32 	%p46, %r880, -1;
	selp.b32 	%r369, -2147483648, -1, %p46;
	xor.b32  	%r926, %r369, %r880;
	setp.gt.s32 	%p47, %r881, -1;
	selp.b32 	%r370, -2147483648, -1, %p47;
	xor.b32  	%r925, %r370, %r881;
	setp.gt.s32 	%p48, %r882, -1;
	selp.b32 	%r371, -2147483648, -1, %p48;
	xor.b32  	%r924, %r371, %r882;
	setp.gt.s32 	%p49, %r883, -1;
	selp.b32 	%r372, -2147483648, -1, %p49;
	xor.b32  	%r923, %r372, %r883;
	setp.gt.s32 	%p50, %r884, -1;
	selp.b32 	%r373, -2147483648, -1, %p50;
	xor.b32  	%r922, %r373, %r884;
	setp.gt.s32 	%p51, %r885, -1;
	selp.b32 	%r374, -2147483648, -1, %p51;
	xor.b32  	%r921, %r374, %r885;
	setp.gt.s32 	%p52, %r886, -1;
	selp.b32 	%r375, -2147483648, -1, %p52;
	xor.b32  	%r920, %r375, %r886;
	setp.gt.s32 	%p53, %r887, -1;
	selp.b32 	%r376, -2147483648, -1, %p53;
	xor.b32  	%r919, %r376, %r887;
	setp.gt.s32 	%p54, %r888, -1;
	selp.b32 	%r377, -2147483648, -1, %p54;
	xor.b32  	%r918, %r377, %r888;
	setp.gt.s32 	%p55, %r889, -1;
	selp.b32 	%r378, -2147483648, -1, %p55;
	xor.b32  	%r917, %r378, %r889;
	setp.gt.s32 	%p56, %r890, -1;
	selp.b32 	%r379, -2147483648, -1, %p56;
	xor.b32  	%r916, %r379, %r890;
	setp.gt.s32 	%p57, %r891, -1;
	selp.b32 	%r380, -2147483648, -1, %p57;
	xor.b32  	%r915, %r380, %r891;
	setp.gt.s32 	%p58, %r892, -1;
	selp.b32 	%r381, -2147483648, -1, %p58;
	xor.b32  	%r914, %r381, %r892;
	shr.u32 	%r117, %r1, 5;
	shl.b32 	%r382, %r1, 2;
	mov.u32 	%r383, _ZZN3cub18CUB_300001_SM_10006detail10radix_sort31DeviceRadixSortSingleTileKernelINS1_5radix10policy_hubIfijE10Policy1000ELNS0_9SortOrderE1EfijNS1_21identity_decomposer_tEEEvPKT1_PSA_PKT2_PSE_T3_iiT4_E12temp_storage;
	add.s32 	%r118, %r383, %r382;
	shl.b32 	%r384, %r1, 7;
	add.s32 	%r119, %r118, %r384;
	shl.b32 	%r385, %r117, 2;
	add.s32 	%r386, %r383, %r385;
	add.s32 	%r120, %r386, 33792;
	mad.lo.s32 	%r121, %r1, -56, %r119;
	add.s32 	%r913, %r322, 6;
	sub.s32 	%r912, %r323, %r322;
$L__BB2_77:
	add.s32 	%r446, %r913, -6;
	min.s32 	%r389, %r912, 6;
	mov.b32 	%r475, 0;
	st.shared.u32 	[%r118], %r475;
	st.shared.u32 	[%r118+1024], %r475;
	st.shared.u32 	[%r118+2048], %r475;
	st.shared.u32 	[%r118+3072], %r475;
	st.shared.u32 	[%r118+4096], %r475;
	st.shared.u32 	[%r118+5120], %r475;
	st.shared.u32 	[%r118+6144], %r475;
	st.shared.u32 	[%r118+7168], %r475;
	st.shared.u32 	[%r118+8192], %r475;
	st.shared.u32 	[%r118+9216], %r475;
	st.shared.u32 	[%r118+10240], %r475;
	st.shared.u32 	[%r118+11264], %r475;
	st.shared.u32 	[%r118+12288], %r475;
	st.shared.u32 	[%r118+13312], %r475;
	st.shared.u32 	[%r118+14336], %r475;
	st.shared.u32 	[%r118+15360], %r475;
	st.shared.u32 	[%r118+16384], %r475;
	st.shared.u32 	[%r118+17408], %r475;
	st.shared.u32 	[%r118+18432], %r475;
	st.shared.u32 	[%r118+19456], %r475;
	st.shared.u32 	[%r118+20480], %r475;
	st.shared.u32 	[%r118+21504], %r475;
	st.shared.u32 	[%r118+22528], %r475;
	st.shared.u32 	[%r118+23552], %r475;
	st.shared.u32 	[%r118+24576], %r475;
	st.shared.u32 	[%r118+25600], %r475;
	st.shared.u32 	[%r118+26624], %r475;
	st.shared.u32 	[%r118+27648], %r475;
	st.shared.u32 	[%r118+28672], %r475;
	st.shared.u32 	[%r118+29696], %r475;
	st.shared.u32 	[%r118+30720], %r475;
	st.shared.u32 	[%r118+31744], %r475;
	st.shared.u32 	[%r118+32768], %r475;
	// begin inline asm
	bmsk.clamp.b32 %r387, %r475, %r389;
	// end inline asm
	setp.eq.s32 	%p59, %r932, 2147483647;
	selp.b32 	%r391, -2147483648, %r932, %p59;
	// begin inline asm
	shr.b32 %r390, %r391, %r446;
	// end inline asm
	and.b32  	%r478, %r387, %r390;
	shl.b32 	%r479, %r478, 10;
	not.b32 	%r480, %r479;
	and.b32  	%r481, %r480, 31744;
	add.s32 	%r482, %r118, %r481;
	shr.u32 	%r483, %r478, 4;
	and.b32  	%r484, %r483, 268435454;
	sub.s32 	%r165, %r482, %r484;
	ld.shared.u16 	%rs1, [%r165+2];
	add.s16 	%rs20, %rs1, 1;
	st.shared.u16 	[%r165+2], %rs20;
	setp.eq.s32 	%p60, %r931, 2147483647;
	selp.b32 	%r394, -2147483648, %r931, %p60;
	// begin inline asm
	shr.b32 %r393, %r394, %r446;
	// end inline asm
	and.b32  	%r485, %r387, %r393;
	shl.b32 	%r486, %r485, 10;
	not.b32 	%r487, %r486;
	and.b32  	%r488, %r487, 31744;
	add.s32 	%r489, %r118, %r488;
	shr.u32 	%r490, %r485, 4;
	and.b32  	%r491, %r490, 268435454;
	sub.s32 	%r166, %r489, %r491;
	ld.shared.u16 	%rs2, [%r166+2];
	add.s16 	%rs21, %rs2, 1;
	st.shared.u16 	[%r166+2], %rs21;
	setp.eq.s32 	%p61, %r930, 2147483647;
	selp.b32 	%r397, -2147483648, %r930, %p61;
	// begin inline asm
	shr.b32 %r396, %r397, %r446;
	// end inline asm
	and.b32  	%r492, %r387, %r396;
	shl.b32 	%r493, %r492, 10;
	not.b32 	%r494, %r493;
	and.b32  	%r495, %r494, 31744;
	add.s32 	%r496, %r118, %r495;
	shr.u32 	%r497, %r492, 4;
	and.b32  	%r498, %r497, 268435454;
	sub.s32 	%r167, %r496, %r498;
	ld.shared.u16 	%rs3, [%r167+2];
	add.s16 	%rs22, %rs3, 1;
	st.shared.u16 	[%r167+2], %rs22;
	setp.eq.s32 	%p62, %r929, 2147483647;
	selp.b32 	%r400, -2147483648, %r929, %p62;
	// begin inline asm
	shr.b32 %r399, %r400, %r446;
	// end inline asm
	and.b32  	%r499, %r387, %r399;
	shl.b32 	%r500, %r499, 10;
	not.b32 	%r501, %r500;
	and.b32  	%r502, %r501, 31744;
	add.s32 	%r503, %r118, %r502;
	shr.u32 	%r504, %r499, 4;
	and.b32  	%r505, %r504, 268435454;
	sub.s32 	%r168, %r503, %r505;
	ld.shared.u16 	%rs4, [%r168+2];
	add.s16 	%rs23, %rs4, 1;
	st.shared.u16 	[%r168+2], %rs23;
	setp.eq.s32 	%p63, %r928, 2147483647;
	selp.b32 	%r403, -2147483648, %r928, %p63;
	// begin inline asm
	shr.b32 %r402, %r403, %r446;
	// end inline asm
	and.b32  	%r506, %r387, %r402;
	shl.b32 	%r507, %r506, 10;
	not.b32 	%r508, %r507;
	and.b32  	%r509, %r508, 31744;
	add.s32 	%r510, %r118, %r509;
	shr.u32 	%r511, %r506, 4;
	and.b32  	%r512, %r511, 268435454;
	sub.s32 	%r169, %r510, %r512;
	ld.shared.u16 	%rs5, [%r169+2];
	add.s16 	%rs24, %rs5, 1;
	st.shared.u16 	[%r169+2], %rs24;
	setp.eq.s32 	%p64, %r927, 2147483647;
	selp.b32 	%r406, -2147483648, %r927, %p64;
	// begin inline asm
	shr.b32 %r405, %r406, %r446;
	// end inline asm
	and.b32  	%r513, %r387, %r405;
	shl.b32 	%r514, %r513, 10;
	not.b32 	%r515, %r514;
	and.b32  	%r516, %r515, 31744;
	add.s32 	%r517, %r118, %r516;
	shr.u32 	%r518, %r513, 4;
	and.b32  	%r519, %r518, 268435454;
	sub.s32 	%r170, %r517, %r519;
	ld.shared.u16 	%rs6, [%r170+2];
	add.s16 	%rs25, %rs6, 1;
	st.shared.u16 	[%r170+2], %rs25;
	setp.eq.s32 	%p65, %r926, 2147483647;
	selp.b32 	%r409, -2147483648, %r926, %p65;
	// begin inline asm
	shr.b32 %r408, %r409, %r446;
	// end inline asm
	and.b32  	%r520, %r387, %r408;
	shl.b32 	%r521, %r520, 10;
	not.b32 	%r522, %r521;
	and.b32  	%r523, %r522, 31744;
	add.s32 	%r524, %r118, %r523;
	shr.u32 	%r525, %r520, 4;
	and.b32  	%r526, %r525, 268435454;
	sub.s32 	%r171, %r524, %r526;
	ld.shared.u16 	%rs7, [%r171+2];
	add.s16 	%rs26, %rs7, 1;
	st.shared.u16 	[%r171+2], %rs26;
	setp.eq.s32 	%p66, %r925, 2147483647;
	selp.b32 	%r412, -2147483648, %r925, %p66;
	// begin inline asm
	shr.b32 %r411, %r412, %r446;
	// end inline asm
	and.b32  	%r527, %r387, %r411;
	shl.b32 	%r528, %r527, 10;
	not.b32 	%r529, %r528;
	and.b32  	%r530, %r529, 31744;
	add.s32 	%r531, %r118, %r530;
	shr.u32 	%r532, %r527, 4;
	and.b32  	%r533, %r532, 268435454;
	sub.s32 	%r172, %r531, %r533;
	ld.shared.u16 	%rs8, [%r172+2];
	add.s16 	%rs27, %rs8, 1;
	st.shared.u16 	[%r172+2], %rs27;
	setp.eq.s32 	%p67, %r924, 2147483647;
	selp.b32 	%r415, -2147483648, %r924, %p67;
	// begin inline asm
	shr.b32 %r414, %r415, %r446;
	// end inline asm
	and.b32  	%r534, %r387, %r414;
	shl.b32 	%r535, %r534, 10;
	not.b32 	%r536, %r535;
	and.b32  	%r537, %r536, 31744;
	add.s32 	%r538, %r118, %r537;
	shr.u32 	%r539, %r534, 4;
	and.b32  	%r540, %r539, 268435454;
	sub.s32 	%r173, %r538, %r540;
	ld.shared.u16 	%rs9, [%r173+2];
	add.s16 	%rs28, %rs9, 1;
	st.shared.u16 	[%r173+2], %rs28;
	setp.eq.s32 	%p68, %r923, 2147483647;
	selp.b32 	%r418, -2147483648, %r923, %p68;
	// begin inline asm
	shr.b32 %r417, %r418, %r446;
	// end inline asm
	and.b32  	%r541, %r387, %r417;
	shl.b32 	%r542, %r541, 10;
	not.b32 	%r543, %r542;
	and.b32  	%r544, %r543, 31744;
	add.s32 	%r545, %r118, %r544;
	shr.u32 	%r546, %r541, 4;
	and.b32  	%r547, %r546, 268435454;
	sub.s32 	%r174, %r545, %r547;
	ld.shared.u16 	%rs10, [%r174+2];
	add.s16 	%rs29, %rs10, 1;
	st.shared.u16 	[%r174+2], %rs29;
	setp.eq.s32 	%p69, %r922, 2147483647;
	selp.b32 	%r421, -2147483648, %r922, %p69;
	// begin inline asm
	shr.b32 %r420, %r421, %r446;
	// end inline asm
	and.b32  	%r548, %r387, %r420;
	shl.b32 	%r549, %r548, 10;
	not.b32 	%r550, %r549;
	and.b32  	%r551, %r550, 31744;
	add.s32 	%r552, %r118, %r551;
	shr.u32 	%r553, %r548, 4;
	and.b32  	%r554, %r553, 268435454;
	sub.s32 	%r175, %r552, %r554;
	ld.shared.u16 	%rs11, [%r175+2];
	add.s16 	%rs30, %rs11, 1;
	st.shared.u16 	[%r175+2], %rs30;
	setp.eq.s32 	%p70, %r921, 2147483647;
	selp.b32 	%r424, -2147483648, %r921, %p70;
	// begin inline asm
	shr.b32 %r423, %r424, %r446;
	// end inline asm
	and.b32  	%r555, %r387, %r423;
	shl.b32 	%r556, %r555, 10;
	not.b32 	%r557, %r556;
	and.b32  	%r558, %r557, 31744;
	add.s32 	%r559, %r118, %r558;
	shr.u32 	%r560, %r555, 4;
	and.b32  	%r561, %r560, 268435454;
	sub.s32 	%r176, %r559, %r561;
	ld.shared.u16 	%rs12, [%r176+2];
	add.s16 	%rs31, %rs12, 1;
	st.shared.u16 	[%r176+2], %rs31;
	setp.eq.s32 	%p71, %r920, 2147483647;
	selp.b32 	%r427, -2147483648, %r920, %p71;
	// begin inline asm
	shr.b32 %r426, %r427, %r446;
	// end inline asm
	and.b32  	%r562, %r387, %r426;
	shl.b32 	%r563, %r562, 10;
	not.b32 	%r564, %r563;
	and.b32  	%r565, %r564, 31744;
	add.s32 	%r566, %r118, %r565;
	shr.u32 	%r567, %r562, 4;
	and.b32  	%r568, %r567, 268435454;
	sub.s32 	%r177, %r566, %r568;
	ld.shared.u16 	%rs13, [%r177+2];
	add.s16 	%rs32, %rs13, 1;
	st.shared.u16 	[%r177+2], %rs32;
	setp.eq.s32 	%p72, %r919, 2147483647;
	selp.b32 	%r430, -2147483648, %r919, %p72;
	// begin inline asm
	shr.b32 %r429, %r430, %r446;
	// end inline asm
	and.b32  	%r569, %r387, %r429;
	shl.b32 	%r570, %r569, 10;
	not.b32 	%r571, %r570;
	and.b32  	%r572, %r571, 31744;
	add.s32 	%r573, %r118, %r572;
	shr.u32 	%r574, %r569, 4;
	and.b32  	%r575, %r574, 268435454;
	sub.s32 	%r178, %r573, %r575;
	ld.shared.u16 	%rs14, [%r178+2];
	add.s16 	%rs33, %rs14, 1;
	st.shared.u16 	[%r178+2], %rs33;
	setp.eq.s32 	%p73, %r918, 2147483647;
	selp.b32 	%r433, -2147483648, %r918, %p73;
	// begin inline asm
	shr.b32 %r432, %r433, %r446;
	// end inline asm
	and.b32  	%r576, %r387, %r432;
	shl.b32 	%r577, %r576, 10;
	not.b32 	%r578, %r577;
	and.b32  	%r579, %r578, 31744;
	add.s32 	%r580, %r118, %r579;
	shr.u32 	%r581, %r576, 4;
	and.b32  	%r582, %r581, 268435454;
	sub.s32 	%r179, %r580, %r582;
	ld.shared.u16 	%rs15, [%r179+2];
	add.s16 	%rs34, %rs15, 1;
	st.shared.u16 	[%r179+2], %rs34;
	setp.eq.s32 	%p74, %r917, 2147483647;
	selp.b32 	%r436, -2147483648, %r917, %p74;
	// begin inline asm
	shr.b32 %r435, %r436, %r446;
	// end inline asm
	and.b32  	%r583, %r387, %r435;
	shl.b32 	%r584, %r583, 10;
	not.b32 	%r585, %r584;
	and.b32  	%r586, %r585, 31744;
	add.s32 	%r587, %r118, %r586;
	shr.u32 	%r588, %r583, 4;
	and.b32  	%r589, %r588, 268435454;
	sub.s32 	%r180, %r587, %r589;
	ld.shared.u16 	%rs16, [%r180+2];
	add.s16 	%rs35, %rs16, 1;
	st.shared.u16 	[%r180+2], %rs35;
	setp.eq.s32 	%p75, %r916, 2147483647;
	selp.b32 	%r439, -2147483648, %r916, %p75;
	// begin inline asm
	shr.b32 %r438, %r439, %r446;
	// end inline asm
	and.b32  	%r590, %r387, %r438;
	shl.b32 	%r591, %r590, 10;
	not.b32 	%r592, %r591;
	and.b32  	%r593, %r592, 31744;
	add.s32 	%r594, %r118, %r593;
	shr.u32 	%r595, %r590, 4;
	and.b32  	%r596, %r595, 268435454;
	sub.s32 	%r181, %r594, %r596;
	ld.shared.u16 	%rs17, [%r181+2];
	add.s16 	%rs36, %rs17, 1;
	st.shared.u16 	[%r181+2], %rs36;
	setp.eq.s32 	%p76, %r915, 2147483647;
	selp.b32 	%r442, -2147483648, %r915, %p76;
	// begin inline asm
	shr.b32 %r441, %r442, %r446;
	// end inline asm
	and.b32  	%r597, %r387, %r441;
	shl.b32 	%r598, %r597, 10;
	not.b32 	%r599, %r598;
	and.b32  	%r600, %r599, 31744;
	add.s32 	%r601, %r118, %r600;
	shr.u32 	%r602, %r597, 4;
	and.b32  	%r603, %r602, 268435454;
	sub.s32 	%r182, %r601, %r603;
	ld.shared.u16 	%rs18, [%r182+2];
	add.s16 	%rs37, %rs18, 1;
	st.shared.u16 	[%r182+2], %rs37;
	setp.eq.s32 	%p77, %r914, 2147483647;
	selp.b32 	%r445, -2147483648, %r914, %p77;
	// begin inline asm
	shr.b32 %r444, %r445, %r446;
	// end inline asm
	and.b32  	%r604, %r387, %r444;
	shl.b32 	%r605, %r604, 10;
	not.b32 	%r606, %r605;
	and.b32  	%r607, %r606, 31744;
	add.s32 	%r608, %r118, %r607;
	shr.u32 	%r609, %r604, 4;
	and.b32  	%r610, %r609, 268435454;
	sub.s32 	%r183, %r608, %r610;
	ld.shared.u16 	%rs19, [%r183+2];
	add.s16 	%rs38, %rs19, 1;
	st.shared.u16 	[%r183+2], %rs38;
	bar.sync 	0;
	ld.shared.u32 	%r184, [%r119];
	ld.shared.u32 	%r611, [%r119+4];
	ld.shared.u32 	%r612, [%r119+8];
	ld.shared.u32 	%r613, [%r119+12];
	ld.shared.u32 	%r614, [%r119+16];
	ld.shared.u32 	%r615, [%r119+20];
	ld.shared.u32 	%r616, [%r119+24];
	ld.shared.u32 	%r617, [%r119+28];
	ld.shared.u32 	%r618, [%r119+32];
	ld.shared.u32 	%r619, [%r119+36];
	ld.shared.u32 	%r620, [%r119+40];
	ld.shared.u32 	%r621, [%r119+44];
	ld.shared.u32 	%r622, [%r119+48];
	ld.shared.u32 	%r623, [%r119+52];
	ld.shared.u32 	%r624, [%r119+56];
	ld.shared.u32 	%r625, [%r119+60];
	ld.shared.u32 	%r626, [%r119+64];
	ld.shared.u32 	%r627, [%r119+68];
	ld.shared.u32 	%r628, [%r119+72];
	ld.shared.u32 	%r629, [%r119+76];
	ld.shared.u32 	%r630, [%r119+80];
	ld.shared.u32 	%r631, [%r119+84];
	ld.shared.u32 	%r632, [%r119+88];
	ld.shared.u32 	%r633, [%r119+92];
	ld.shared.u32 	%r634, [%r119+96];
	ld.shared.u32 	%r635, [%r119+100];
	ld.shared.u32 	%r636, [%r119+104];
	ld.shared.u32 	%r637, [%r119+108];
	ld.shared.u32 	%r638, [%r119+112];
	ld.shared.u32 	%r639, [%r119+116];
	ld.shared.u32 	%r640, [%r119+120];
	ld.shared.u32 	%r641, [%r119+124];
	ld.shared.u32 	%r642, [%r119+128];
	add.s32 	%r185, %r611, %r184;
	add.s32 	%r186, %r612, %r185;
	add.s32 	%r187, %r613, %r186;
	add.s32 	%r188, %r614, %r187;
	add.s32 	%r189, %r615, %r188;
	add.s32 	%r190, %r616, %r189;
	add.s32 	%r191, %r617, %r190;
	add.s32 	%r192, %r618, %r191;
	add.s32 	%r193, %r619, %r192;
	add.s32 	%r194, %r620, %r193;
	add.s32 	%r195, %r621, %r194;
	add.s32 	%r196, %r622, %r195;
	add.s32 	%r197, %r623, %r196;
	add.s32 	%r198, %r624, %r197;
	add.s32 	%r199, %r625, %r198;
	add.s32 	%r200, %r626, %r199;
	add.s32 	%r201, %r627, %r200;
	add.s32 	%r202, %r628, %r201;
	add.s32 	%r203, %r629, %r202;
	add.s32 	%r204, %r630, %r203;
	add.s32 	%r205, %r631, %r204;
	add.s32 	%r206, %r632, %r205;
	add.s32 	%r207, %r633, %r206;
	add.s32 	%r208, %r634, %r207;
	add.s32 	%r209, %r635, %r208;
	add.s32 	%r210, %r636, %r209;
	add.s32 	%r211, %r637, %r210;
	add.s32 	%r212, %r638, %r211;
	add.s32 	%r213, %r639, %r212;
	add.s32 	%r214, %r640, %r213;
	add.s32 	%r215, %r641, %r214;
	add.s32 	%r452, %r642, %r215;
	// begin inline asm
	mov.u32 %r447, %laneid;
	// end inline asm
	mov.b32 	%r450, 1;
	mov.b32 	%r477, -1;
	// begin inline asm
	{  .reg .u32 r0;  .reg .pred p;  shfl.sync.up.b32 r0|p, %r452, %r450, %r475, %r477;  @p add.u32 r0, r0, %r452;  mov.u32 %r448, r0;}
	// end inline asm
	mov.b32 	%r456, 2;
	// begin inline asm
	{  .reg .u32 r0;  .reg .pred p;  shfl.sync.up.b32 r0|p, %r448, %r456, %r475, %r477;  @p add.u32 r0, r0, %r448;  mov.u32 %r454, r0;}
	// end inline asm
	mov.b32 	%r462, 4;
	// begin inline asm
	{  .reg .u32 r0;  .reg .pred p;  shfl.sync.up.b32 r0|p, %r454, %r462, %r475, %r477;  @p add.u32 r0, r0, %r454;  mov.u32 %r460, r0;}
	// end inline asm
	mov.b32 	%r468, 8;
	// begin inline asm
	{  .reg .u32 r0;  .reg .pred p;  shfl.sync.up.b32 r0|p, %r460, %r468, %r475, %r477;  @p add.u32 r0, r0, %r460;  mov.u32 %r466, r0;}
	// end inline asm
	mov.b32 	%r474, 16;
	// begin inline asm
	{  .reg .u32 r0;  .reg .pred p;  shfl.sync.up.b32 r0|p, %r466, %r474, %r475, %r477;  @p add.u32 r0, r0, %r466;  mov.u32 %r472, r0;}
	// end inline asm
	setp.ne.s32 	%p78, %r447, 31;
	@%p78 bra 	$L__BB2_79;
	st.shared.u32 	[%r120], %r472;
$L__BB2_79:
	sub.s32 	%r643, %r472, %r452;
	setp.gt.u32 	%p79, %r1, 31;
	setp.eq.s32 	%p80, %r117, 7;
	setp.eq.s32 	%p81, %r117, 6;
	setp.eq.s32 	%p82, %r117, 5;
	setp.eq.s32 	%p83, %r117, 4;
	setp.eq.s32 	%p84, %r117, 3;
	setp.eq.s32 	%p85, %r117, 2;
	setp.eq.s32 	%p86, %r117, 1;
	bar.sync 	0;
	ld.shared.v4.u32 	{%r644, %r645, %r646, %r647}, [_ZZN3cub18CUB_300001_SM_10006detail10radix_sort31DeviceRadixSortSingleTileKernelINS1_5radix10policy_hubIfijE10Policy1000ELNS0_9SortOrderE1EfijNS1_21identity_decomposer_tEEEvPKT1_PSA_PKT2_PSE_T3_iiT4_E12temp_storage+33792];
	selp.b32 	%r648, %r644, %r952, %p86;
	add.s32 	%r649, %r645, %r644;
	selp.b32 	%r650, %r649, %r648, %p85;
	add.s32 	%r651, %r649, %r646;
	selp.b32 	%r652, %r651, %r650, %p84;
	add.s32 	%r653, %r651, %r647;
	selp.b32 	%r654, %r653, %r652, %p83;
	ld.shared.v4.u32 	{%r655, %r656, %r657, %r658}, [_ZZN3cub18CUB_300001_SM_10006detail10radix_sort31DeviceRadixSortSingleTileKernelINS1_5radix10policy_hubIfijE10Policy1000ELNS0_9SortOrderE1EfijNS1_21identity_decomposer_tEEEvPKT1_PSA_PKT2_PSE_T3_iiT4_E12temp_storage+33808];
	add.s32 	%r659, %r653, %r655;
	selp.b32 	%r660, %r659, %r654, %p82;
	add.s32 	%r661, %r659, %r656;
	selp.b32 	%r662, %r661, %r660, %p81;
	add.s32 	%r663, %r661, %r657;
	selp.b32 	%r952, %r663, %r662, %p80;
	add.s32 	%r220, %r663, %r658;
	setp.ne.s32 	%p87, %r447, 0;
	selp.b32 	%r664, %r643, 0, %p87;
	add.s32 	%r665, %r952, %r664;
	or.pred  	%p88, %p79, %p87;
	selp.b32 	%r953, %r665, %r643, %p79;
	@%p88 bra 	$L__BB2_81;
	shl.b32 	%r953, %r220, 16;
	st.shared.u32 	[_ZZN3cub18CUB_300001_SM_10006detail10radix_sort31DeviceRadixSortSingleTileKernelINS1_5radix10policy_hubIfijE10Policy1000ELNS0_9SortOrderE1EfijNS1_21identity_decomposer_tEEEvPKT1_PSA_PKT2_PSE_T3_iiT4_E12temp_storage+33832], %r953;
$L__BB2_81:
	setp.eq.s32 	%p89, %r1, 0;
	bar.sync 	0;
	ld.shared.u32 	%r666, [_ZZN3cub18CUB_300001_SM_10006detail10radix_sort31DeviceRadixSortSingleTileKernelINS1_5radix10policy_hubIfijE10Policy1000ELNS0_9SortOrderE1EfijNS1_21identity_decomposer_tEEEvPKT1_PSA_PKT2_PSE_T3_iiT4_E12temp_storage+33832];
	selp.b32 	%r667, 0, %r666, %p89;
	add.s32 	%r668, %r953, %r667;
	add.s32 	%r669, %r184, %r668;
	add.s32 	%r670, %r185, %r668;
	add.s32 	%r671, %r186, %r668;
	add.s32 	%r672, %r187, %r668;
	add.s32 	%r673, %r188, %r668;
	add.s32 	%r674, %r189, %r668;
	add.s32 	%r675, %r190, %r668;
	add.s32 	%r676, %r191, %r668;
	add.s32 	%r677, %r192, %r668;
	add.s32 	%r678, %r193, %r668;
	add.s32 	%r679, %r194, %r668;
	add.s32 	%r680, %r195, %r668;
	add.s32 	%r681, %r196, %r668;
	add.s32 	%r682, %r197, %r668;
	add.s32 	%r683, %r198, %r668;
	add.s32 	%r684, %r199, %r668;
	add.s32 	%r685, %r200, %r668;
	add.s32 	%r686, %r201, %r668;
	add.s32 	%r687, %r202, %r668;
	add.s32 	%r688, %r203, %r668;
	add.s32 	%r689, %r204, %r668;
	add.s32 	%r690, %r205, %r668;
	add.s32 	%r691, %r206, %r668;
	add.s32 	%r692, %r207, %r668;
	add.s32 	%r693, %r208, %r668;
	add.s32 	%r694, %r209, %r668;
	add.s32 	%r695, %r210, %r668;
	add.s32 	%r696, %r211, %r668;
	add.s32 	%r697, %r212, %r668;
	add.s32 	%r698, %r213, %r668;
	add.s32 	%r699, %r214, %r668;
	add.s32 	%r700, %r215, %r668;
	st.shared.u32 	[%r119], %r668;
	st.shared.u32 	[%r119+4], %r669;
	st.shared.u32 	[%r119+8], %r670;
	st.shared.u32 	[%r119+12], %r671;
	st.shared.u32 	[%r119+16], %r672;
	st.shared.u32 	[%r119+20], %r673;
	st.shared.u32 	[%r119+24], %r674;
	st.shared.u32 	[%r119+28], %r675;
	st.shared.u32 	[%r119+32], %r676;
	st.shared.u32 	[%r119+36], %r677;
	st.shared.u32 	[%r119+40], %r678;
	st.shared.u32 	[%r119+44], %r679;
	st.shared.u32 	[%r119+48], %r680;
	st.shared.u32 	[%r119+52], %r681;
	st.shared.u32 	[%r119+56], %r682;
	st.shared.u32 	[%r119+60], %r683;
	st.shared.u32 	[%r119+64], %r684;
	st.shared.u32 	[%r119+68], %r685;
	st.shared.u32 	[%r119+72], %r686;
	st.shared.u32 	[%r119+76], %r687;
	st.shared.u32 	[%r119+80], %r688;
	st.shared.u32 	[%r119+84], %r689;
	st.shared.u32 	[%r119+88], %r690;
	st.shared.u32 	[%r119+92], %r691;
	st.shared.u32 	[%r119+96], %r692;
	st.shared.u32 	[%r119+100], %r693;
	st.shared.u32 	[%r119+104], %r694;
	st.shared.u32 	[%r119+108], %r695;
	st.shared.u32 	[%r119+112], %r696;
	st.shared.u32 	[%r119+116], %r697;
	st.shared.u32 	[%r119+120], %r698;
	st.shared.u32 	[%r119+124], %r699;
	st.shared.u32 	[%r119+128], %r700;
	bar.sync 	0;
	cvt.u32.u16 	%r701, %rs1;
	ld.shared.u16 	%r702, [%r165+2];
	add.s32 	%r224, %r702, %r701;
	cvt.u32.u16 	%r703, %rs2;
	ld.shared.u16 	%r704, [%r166+2];
	add.s32 	%r225, %r704, %r703;
	cvt.u32.u16 	%r705, %rs3;
	ld.shared.u16 	%r706, [%r167+2];
	add.s32 	%r226, %r706, %r705;
	cvt.u32.u16 	%r707, %rs4;
	ld.shared.u16 	%r708, [%r168+2];
	add.s32 	%r227, %r708, %r707;
	cvt.u32.u16 	%r709, %rs5;
	ld.shared.u16 	%r710, [%r169+2];
	add.s32 	%r228, %r710, %r709;
	cvt.u32.u16 	%r711, %rs6;
	ld.shared.u16 	%r712, [%r170+2];
	add.s32 	%r229, %r712, %r711;
	cvt.u32.u16 	%r713, %rs7;
	ld.shared.u16 	%r714, [%r171+2];
	add.s32 	%r230, %r714, %r713;
	cvt.u32.u16 	%r715, %rs8;
	ld.shared.u16 	%r716, [%r172+2];
	add.s32 	%r231, %r716, %r715;
	cvt.u32.u16 	%r717, %rs9;
	ld.shared.u16 	%r718, [%r173+2];
	add.s32 	%r232, %r718, %r717;
	cvt.u32.u16 	%r719, %rs10;
	ld.shared.u16 	%r720, [%r174+2];
	add.s32 	%r233, %r720, %r719;
	cvt.u32.u16 	%r721, %rs11;
	ld.shared.u16 	%r722, [%r175+2];
	add.s32 	%r234, %r722, %r721;
	cvt.u32.u16 	%r723, %rs12;
	ld.shared.u16 	%r724, [%r176+2];
	add.s32 	%r235, %r724, %r723;
	cvt.u32.u16 	%r725, %rs13;
	ld.shared.u16 	%r726, [%r177+2];
	add.s32 	%r236, %r726, %r725;
	cvt.u32.u16 	%r727, %rs14;
	ld.shared.u16 	%r728, [%r178+2];
	add.s32 	%r237, %r728, %r727;
	cvt.u32.u16 	%r729, %rs15;
	ld.shared.u16 	%r730, [%r179+2];
	add.s32 	%r238, %r730, %r729;
	cvt.u32.u16 	%r731, %rs16;
	ld.shared.u16 	%r732, [%r180+2];
	add.s32 	%r239, %r732, %r731;
	cvt.u32.u16 	%r733, %rs17;
	ld.shared.u16 	%r734, [%r181+2];
	add.s32 	%r240, %r734, %r733;
	cvt.u32.u16 	%r735, %rs18;
	ld.shared.u16 	%r736, [%r182+2];
	add.s32 	%r241, %r736, %r735;
	cvt.u32.u16 	%r737, %rs19;
	ld.shared.u16 	%r738, [%r183+2];
	add.s32 	%r242, %r738, %r737;
	bar.sync 	0;
	setp.lt.s32 	%p90, %r913, %r323;
	@%p90 bra 	$L__BB2_121;
	shl.b32 	%r739, %r224, 2;
	mov.u32 	%r740, _ZZN3cub18CUB_300001_SM_10006detail10radix_sort31DeviceRadixSortSingleTileKernelINS1_5radix10policy_hubIfijE10Policy1000ELNS0_9SortOrderE1EfijNS1_21identity_decomposer_tEEEvPKT1_PSA_PKT2_PSE_T3_iiT4_E12temp_storage;
	add.s32 	%r741, %r740, %r739;
	st.shared.u32 	[%r741], %r932;
	shl.b32 	%r742, %r225, 2;
	add.s32 	%r743, %r740, %r742;
	st.shared.u32 	[%r743], %r931;
	shl.b32 	%r744, %r226, 2;
	add.s32 	%r745, %r740, %r744;
	st.shared.u32 	[%r745], %r930;
	shl.b32 	%r746, %r227, 2;
	add.s32 	%r747, %r740, %r746;
	st.shared.u32 	[%r747], %r929;
	shl.b32 	%r748, %r228, 2;
	add.s32 	%r749, %r740, %r748;
	st.shared.u32 	[%r749], %r928;
	shl.b32 	%r750, %r229, 2;
	add.s32 	%r751, %r740, %r750;
	st.shared.u32 	[%r751], %r927;
	shl.b32 	%r752, %r230, 2;
	add.s32 	%r753, %r740, %r752;
	st.shared.u32 	[%r753], %r926;
	shl.b32 	%r754, %r231, 2;
	add.s32 	%r755, %r740, %r754;
	st.shared.u32 	[%r755], %r925;
	shl.b32 	%r756, %r232, 2;
	add.s32 	%r757, %r740, %r756;
	st.shared.u32 	[%r757], %r924;
	shl.b32 	%r758, %r233, 2;
	add.s32 	%r759, %r740, %r758;
	st.shared.u32 	[%r759], %r923;
	shl.b32 	%r760, %r234, 2;
	add.s32 	%r761, %r740, %r760;
	st.shared.u32 	[%r761], %r922;
	shl.b32 	%r762, %r235, 2;
	add.s32 	%r763, %r740, %r762;
	st.shared.u32 	[%r763], %r921;
	shl.b32 	%r764, %r236, 2;
	add.s32 	%r765, %r740, %r764;
	st.shared.u32 	[%r765], %r920;
	shl.b32 	%r766, %r237, 2;
	add.s32 	%r767, %r740, %r766;
	st.shared.u32 	[%r767], %r919;
	shl.b32 	%r768, %r238, 2;
	add.s32 	%r769, %r740, %r768;
	st.shared.u32 	[%r769], %r918;
	shl.b32 	%r770, %r239, 2;
	add.s32 	%r771, %r740, %r770;
	st.shared.u32 	[%r771], %r917;
	shl.b32 	%r772, %r240, 2;
	add.s32 	%r773, %r740, %r772;
	st.shared.u32 	[%r773], %r916;
	shl.b32 	%r774, %r241, 2;
	add.s32 	%r775, %r740, %r774;
	st.shared.u32 	[%r775], %r915;
	shl.b32 	%r776, %r242, 2;
	add.s32 	%r777, %r740, %r776;
	st.shared.u32 	[%r777], %r914;
	bar.sync 	0;
	mad.lo.s32 	%r243, %r1, -72, %r121;
	ld.shared.u32 	%r244, [%r243];
	ld.shared.u32 	%r245, [%r243+1024];
	ld.shared.u32 	%r246, [%r243+2048];
	ld.shared.u32 	%r247, [%r243+3072];
	ld.shared.u32 	%r248, [%r243+4096];
	ld.shared.u32 	%r249, [%r243+5120];
	ld.shared.u32 	%r250, [%r243+6144];
	ld.shared.u32 	%r251, [%r243+7168];
	ld.shared.u32 	%r252, [%r243+8192];
	ld.shared.u32 	%r253, [%r243+9216];
	ld.shared.u32 	%r254, [%r243+10240];
	ld.shared.u32 	%r255, [%r243+11264];
	ld.shared.u32 	%r256, [%r243+12288];
	ld.shared.u32 	%r257, [%r243+13312];
	ld.shared.u32 	%r258, [%r243+14336];
	ld.shared.u32 	%r259, [%r243+15360];
	ld.shared.u32 	%r260, [%r243+16384];
	ld.shared.u32 	%r261, [%r243+17408];
	ld.shared.u32 	%r262, [%r243+18432];
	bar.sync 	0;
	st.shared.u32 	[%r741], %r951;
	st.shared.u32 	[%r743], %r950;
	st.shared.u32 	[%r745], %r949;
	st.shared.u32 	[%r747], %r948;
	st.shared.u32 	[%r749], %r947;
	st.shared.u32 	[%r751], %r946;
	st.shared.u32 	[%r753], %r945;
	st.shared.u32 	[%r755], %r944;
	st.shared.u32 	[%r757], %r943;
	st.shared.u32 	[%r759], %r942;
	st.shared.u32 	[%r761], %r941;
	st.shared.u32 	[%r763], %r940;
	st.shared.u32 	[%r765], %r939;
	st.shared.u32 	[%r767], %r938;
	st.shared.u32 	[%r769], %r937;
	st.shared.u32 	[%r771], %r936;
	st.shared.u32 	[%r773], %r935;
	st.shared.u32 	[%r775], %r934;
	st.shared.u32 	[%r777], %r933;
	bar.sync 	0;
	ld.shared.u32 	%r263, [%r243+1024];
	ld.shared.u32 	%r264, [%r243+2048];
	ld.shared.u32 	%r265, [%r243+3072];
	ld.shared.u32 	%r266, [%r243+4096];
	ld.shared.u32 	%r267, [%r243+5120];
	ld.shared.u32 	%r268, [%r243+6144];
	ld.shared.u32 	%r269, [%r243+7168];
	ld.shared.u32 	%r270, [%r243+8192];
	ld.shared.u32 	%r271, [%r243+9216];
	ld.shared.u32 	%r272, [%r243+10240];
	ld.shared.u32 	%r273, [%r243+11264];
	ld.shared.u32 	%r274, [%r243+12288];
	ld.shared.u32 	%r275, [%r243+13312];
	ld.shared.u32 	%r276, [%r243+14336];
	ld.shared.u32 	%r277, [%r243+15360];
	ld.shared.u32 	%r278, [%r243+16384];
	ld.shared.u32 	%r279, [%r243+17408];
	ld.shared.u32 	%r280, [%r243+18432];
	setp.lt.u32 	%p91, %r1, %r59;
	cvta.to.global.u64 	%rd13, %rd5;
	mul.wide.u32 	%rd14, %r1, 4;
	add.s64 	%rd3, %rd13, %rd14;
	cvta.to.global.u64 	%rd15, %rd7;
	add.s64 	%rd4, %rd15, %rd14;
	@%p91 bra 	$L__BB2_83;
	bra.uni 	$L__BB2_84;
$L__BB2_83:
	ld.shared.u32 	%r778, [%r243];
	setp.gt.s32 	%p92, %r244, -1;
	selp.b32 	%r779, -1, -2147483648, %p92;
	xor.b32  	%r780, %r779, %r244;
	st.global.u32 	[%rd3], %r780;
	st.global.u32 	[%rd4], %r778;
$L__BB2_84:
	add.s32 	%r781, %r1, 256;
	setp.ge.u32 	%p93, %r781, %r59;
	@%p93 bra 	$L__BB2_86;
	setp.gt.s32 	%p94, %r245, -1;
	selp.b32 	%r782, -1, -2147483648, %p94;
	xor.b32  	%r783, %r782, %r245;
	st.global.u32 	[%rd3+1024], %r783;
	st.global.u32 	[%rd4+1024], %r263;
$L__BB2_86:
	add.s32 	%r784, %r1, 512;
	setp.ge.u32 	%p95, %r784, %r59;
	@%p95 bra 	$L__BB2_88;
	setp.gt.s32 	%p96, %r246, -1;
	selp.b32 	%r785, -1, -2147483648, %p96;
	xor.b32  	%r786, %r785, %r246;
	st.global.u32 	[%rd3+2048], %r786;
	st.global.u32 	[%rd4+2048], %r264;
$L__BB2_88:
	add.s32 	%r787, %r1, 768;
	setp.ge.u32 	%p97, %r787, %r59;
	@%p97 bra 	$L__BB2_90;
	setp.gt.s32 	%p98, %r247, -1;
	selp.b32 	%r788, -1, -2147483648, %p98;
	xor.b32  	%r789, %r788, %r247;
	st.global.u32 	[%rd3+3072], %r789;
	st.global.u32 	[%rd4+3072], %r265;
$L__BB2_90:
	or.b32  	%r790, %r1, 1024;
	setp.ge.u32 	%p99, %r790, %r59;
	@%p99 bra 	$L__BB2_92;
	setp.gt.s32 	%p100, %r248, -1;
	selp.b32 	%r791, -1, -2147483648, %p100;
	xor.b32  	%r792, %r791, %r248;
	st.global.u32 	[%rd3+4096], %r792;
	st.global.u32 	[%rd4+4096], %r266;
$L__BB2_92:
	add.s32 	%r793, %r1, 1280;
	setp.ge.u32 	%p101, %r793, %r59;
	@%p101 bra 	$L__BB2_94;
	setp.gt.s32 	%p102, %r249, -1;
	selp.b32 	%r794, -1, -2147483648, %p102;
	xor.b32  	%r795, %r794, %r249;
	st.global.u32 	[%rd3+5120], %r795;
	st.global.u32 	[%rd4+5120], %r267;
$L__BB2_94:
	add.s32 	%r796, %r1, 1536;
	setp.ge.u32 	%p103, %r796, %r59;
	@%p103 bra 	$L__BB2_96;
	setp.gt.s32 	%p104, %r250, -1;
	selp.b32 	%r797, -1, -2147483648, %p104;
	xor.b32  	%r798, %r797, %r250;
	st.global.u32 	[%rd3+6144], %r798;
	st.global.u32 	[%rd4+6144], %r268;
$L__BB2_96:
	add.s32 	%r799, %r1, 1792;
	setp.ge.u32 	%p105, %r799, %r59;
	@%p105 bra 	$L__BB2_98;
	setp.gt.s32 	%p106, %r251, -1;
	selp.b32 	%r800, -1, -2147483648, %p106;
	xor.b32  	%r801, %r800, %r251;
	st.global.u32 	[%rd3+7168], %r801;
	st.global.u32 	[%rd4+7168], %r269;
$L__BB2_98:
	or.b32  	%r802, %r1, 2048;
	setp.ge.u32 	%p107, %r802, %r59;
	@%p107 bra 	$L__BB2_100;
	setp.gt.s32 	%p108, %r252, -1;
	selp.b32 	%r803, -1, -2147483648, %p108;
	xor.b32  	%r804, %r803, %r252;
	st.global.u32 	[%rd3+8192], %r804;
	st.global.u32 	[%rd4+8192], %r270;
$L__BB2_100:
	add.s32 	%r805, %r1, 2304;
	setp.ge.u32 	%p109, %r805, %r59;
	@%p109 bra 	$L__BB2_102;
	setp.gt.s32 	%p110, %r253, -1;
	selp.b32 	%r806, -1, -2147483648, %p110;
	xor.b32  	%r807, %r806, %r253;
	st.global.u32 	[%rd3+9216], %r807;
	st.global.u32 	[%rd4+9216], %r271;
$L__BB2_102:
	add.s32 	%r808, %r1, 2560;
	setp.ge.u32 	%p111, %r808, %r59;
	@%p111 bra 	$L__BB2_104;
	setp.gt.s32 	%p112, %r254, -1;
	selp.b32 	%r809, -1, -2147483648, %p112;
	xor.b32  	%r810, %r809, %r254;
	st.global.u32 	[%rd3+10240], %r810;
	st.global.u32 	[%rd4+10240], %r272;
$L__BB2_104:
	add.s32 	%r811, %r1, 2816;
	setp.ge.u32 	%p113, %r811, %r59;
	@%p113 bra 	$L__BB2_106;
	setp.gt.s32 	%p114, %r255, -1;
	selp.b32 	%r812, -1, -2147483648, %p114;
	xor.b32  	%r813, %r812, %r255;
	st.global.u32 	[%rd3+11264], %r813;
	st.global.u32 	[%rd4+11264], %r273;
$L__BB2_106:
	or.b32  	%r814, %r1, 3072;
	setp.ge.u32 	%p115, %r814, %r59;
	@%p115 bra 	$L__BB2_108;
	setp.gt.s32 	%p116, %r256, -1;
	selp.b32 	%r815, -1, -2147483648, %p116;
	xor.b32  	%r816, %r815, %r256;
	st.global.u32 	[%rd3+12288], %r816;
	st.global.u32 	[%rd4+12288], %r274;
$L__BB2_108:
	add.s32 	%r817, %r1, 3328;
	setp.ge.u32 	%p117, %r817, %r59;
	@%p117 bra 	$L__BB2_110;
	setp.gt.s32 	%p118, %r257, -1;
	selp.b32 	%r818, -1, -2147483648, %p118;
	xor.b32  	%r819, %r818, %r257;
	st.global.u32 	[%rd3+13312], %r819;
	st.global.u32 	[%rd4+13312], %r275;
$L__BB2_110:
	add.s32 	%r820, %r1, 3584;
	setp.ge.u32 	%p119, %r820, %r59;
	@%p119 bra 	$L__BB2_112;
	setp.gt.s32 	%p120, %r258, -1;
	selp.b32 	%r821, -1, -2147483648, %p120;
	xor.b32  	%r822, %r821, %r258;
	st.global.u32 	[%rd3+14336], %r822;
	st.global.u32 	[%rd4+14336], %r276;
$L__BB2_112:
	add.s32 	%r823, %r1, 3840;
	setp.ge.u32 	%p121, %r823, %r59;
	@%p121 bra 	$L__BB2_114;
	setp.gt.s32 	%p122, %r259, -1;
	selp.b32 	%r824, -1, -2147483648, %p122;
	xor.b32  	%r825, %r824, %r259;
	st.global.u32 	[%rd3+15360], %r825;
	st.global.u32 	[%rd4+15360], %r277;
$L__BB2_114:
	or.b32  	%r826, %r1, 4096;
	setp.ge.u32 	%p123, %r826, %r59;
	@%p123 bra 	$L__BB2_116;
	setp.gt.s32 	%p124, %r260, -1;
	selp.b32 	%r827, -1, -2147483648, %p124;
	xor.b32  	%r828, %r827, %r260;
	st.global.u32 	[%rd3+16384], %r828;
	st.global.u32 	[%rd4+16384], %r278;
$L__BB2_116:
	add.s32 	%r829, %r1, 4352;
	setp.ge.u32 	%p125, %r829, %r59;
	@%p125 bra 	$L__BB2_118;
	setp.gt.s32 	%p126, %r261, -1;
	selp.b32 	%r830, -1, -2147483648, %p126;
	xor.b32  	%r831, %r830, %r261;
	st.global.u32 	[%rd3+17408], %r831;
	st.global.u32 	[%rd4+17408], %r279;
$L__BB2_118:
	add.s32 	%r832, %r1, 4608;
	setp.ge.u32 	%p127, %r832, %r59;
	@%p127 bra 	$L__BB2_120;
	setp.gt.s32 	%p128, %r262, -1;
	selp.b32 	%r833, -1, -2147483648, %p128;
	xor.b32  	%r834, %r833, %r262;
	st.global.u32 	[%rd3+18432], %r834;
	st.global.u32 	[%rd4+18432], %r280;
$L__BB2_120:
	ret;
$L__BB2_121:
	shl.b32 	%r835, %r224, 2;
	mov.u32 	%r836, _ZZN3cub18CUB_300001_SM_10006detail10radix_sort31DeviceRadixSortSingleTileKernelINS1_5radix10policy_hubIfijE10Policy1000ELNS0_9SortOrderE1EfijNS1_21identity_decomposer_tEEEvPKT1_PSA_PKT2_PSE_T3_iiT4_E12temp_storage;
	add.s32 	%r837, %r836, %r835;
	st.shared.u32 	[%r837], %r932;
	shl.b32 	%r838, %r225, 2;
	add.s32 	%r839, %r836, %r838;
	st.shared.u32 	[%r839], %r931;
	shl.b32 	%r840, %r226, 2;
	add.s32 	%r841, %r836, %r840;
	st.shared.u32 	[%r841], %r930;
	shl.b32 	%r842, %r227, 2;
	add.s32 	%r843, %r836, %r842;
	st.shared.u32 	[%r843], %r929;
	shl.b32 	%r844, %r228, 2;
	add.s32 	%r845, %r836, %r844;
	st.shared.u32 	[%r845], %r928;
	shl.b32 	%r846, %r229, 2;
	add.s32 	%r847, %r836, %r846;
	st.shared.u32 	[%r847], %r927;
	shl.b32 	%r848, %r230, 2;
	add.s32 	%r849, %r836, %r848;
	st.shared.u32 	[%r849], %r926;
	shl.b32 	%r850, %r231, 2;
	add.s32 	%r851, %r836, %r850;
	st.shared.u32 	[%r851], %r925;
	shl.b32 	%r852, %r232, 2;
	add.s32 	%r853, %r836, %r852;
	st.shared.u32 	[%r853], %r924;
	shl.b32 	%r854, %r233, 2;
	add.s32 	%r855, %r836, %r854;
	st.shared.u32 	[%r855], %r923;
	shl.b32 	%r856, %r234, 2;
	add.s32 	%r857, %r836, %r856;
	st.shared.u32 	[%r857], %r922;
	shl.b32 	%r858, %r235, 2;
	add.s32 	%r859, %r836, %r858;
	st.shared.u32 	[%r859], %r921;
	shl.b32 	%r860, %r236, 2;
	add.s32 	%r861, %r836, %r860;
	st.shared.u32 	[%r861], %r920;
	shl.b32 	%r862, %r237, 2;
	add.s32 	%r863, %r836, %r862;
	st.shared.u32 	[%r863], %r919;
	shl.b32 	%r864, %r238, 2;
	add.s32 	%r865, %r836, %r864;
	st.shared.u32 	[%r865], %r918;
	shl.b32 	%r866, %r239, 2;
	add.s32 	%r867, %r836, %r866;
	st.shared.u32 	[%r867], %r917;
	shl.b32 	%r868, %r240, 2;
	add.s32 	%r869, %r836, %r868;
	st.shared.u32 	[%r869], %r916;
	shl.b32 	%r870, %r241, 2;
	add.s32 	%r871, %r836, %r870;
	st.shared.u32 	[%r871], %r915;
	shl.b32 	%r872, %r242, 2;
	add.s32 	%r873, %r836, %r872;
	st.shared.u32 	[%r873], %r914;
	bar.sync 	0;
	ld.shared.u32 	%r932, [%r121];
	ld.shared.u32 	%r931, [%r121+4];
	ld.shared.u32 	%r930, [%r121+8];
	ld.shared.u32 	%r929, [%r121+12];
	ld.shared.u32 	%r928, [%r121+16];
	ld.shared.u32 	%r927, [%r121+20];
	ld.shared.u32 	%r926, [%r121+24];
	ld.shared.u32 	%r925, [%r121+28];
	ld.shared.u32 	%r924, [%r121+32];
	ld.shared.u32 	%r923, [%r121+36];
	ld.shared.u32 	%r922, [%r121+40];
	ld.shared.u32 	%r921, [%r121+44];
	ld.shared.u32 	%r920, [%r121+48];
	ld.shared.u32 	%r919, [%r121+52];
	ld.shared.u32 	%r918, [%r121+56];
	ld.shared.u32 	%r917, [%r121+60];
	ld.shared.u32 	%r916, [%r121+64];
	ld.shared.u32 	%r915, [%r121+68];
	ld.shared.u32 	%r914, [%r121+72];
	bar.sync 	0;
	st.shared.u32 	[%r837], %r951;
	st.shared.u32 	[%r839], %r950;
	st.shared.u32 	[%r841], %r949;
	st.shared.u32 	[%r843], %r948;
	st.shared.u32 	[%r845], %r947;
	st.shared.u32 	[%r847], %r946;
	st.shared.u32 	[%r849], %r945;
	st.shared.u32 	[%r851], %r944;
	st.shared.u32 	[%r853], %r943;
	st.shared.u32 	[%r855], %r942;
	st.shared.u32 	[%r857], %r941;
	st.shared.u32 	[%r859], %r940;
	st.shared.u32 	[%r861], %r939;
	st.shared.u32 	[%r863], %r938;
	st.shared.u32 	[%r865], %r937;
	st.shared.u32 	[%r867], %r936;
	st.shared.u32 	[%r869], %r935;
	st.shared.u32 	[%r871], %r934;
	st.shared.u32 	[%r873], %r933;
	bar.sync 	0;
	ld.shared.u32 	%r951, [%r121];
	ld.shared.u32 	%r950, [%r121+4];
	ld.shared.u32 	%r949, [%r121+8];
	ld.shared.u32 	%r948, [%r121+12];
	ld.shared.u32 	%r947, [%r121+16];
	ld.shared.u32 	%r946, [%r121+20];
	ld.shared.u32 	%r945, [%r121+24];
	ld.shared.u32 	%r944, [%r121+28];
	ld.shared.u32 	%r943, [%r121+32];
	ld.shared.u32 	%r942, [%r121+36];
	ld.shared.u32 	%r941, [%r121+40];
	ld.shared.u32 	%r940, [%r121+44];
	ld.shared.u32 	%r939, [%r121+48];
	ld.shared.u32 	%r938, [%r121+52];
	ld.shared.u32 	%r937, [%r121+56];
	ld.shared.u32 	%r936, [%r121+60];
	ld.shared.u32 	%r935, [%r121+64];
	ld.shared.u32 	%r934, [%r121+68];
	ld.shared.u32 	%r933, [%r121+72];
	bar.sync 	0;
	add.s32 	%r913, %r913, 6;
	add.s32 	%r912, %r912, -6;
	bra.uni 	$L__BB2_77;

}
	// .globl	_ZN3cub18CUB_300001_SM_10006detail10radix_sort30DeviceRadixSortHistogramKernelINS1_5radix10policy_hubIfijE10Policy1000ELNS0_9SortOrderE1EfjNS1_21identity_decomposer_tEEEvPT2_PKT1_SA_iiT3_
.visible .entry _ZN3cub18CUB_300001_SM_10006detail10radix_sort30DeviceRadixSortHistogramKernelINS1_5radix10policy_hubIfijE10Policy1000ELNS0_9SortOrderE1EfjNS1_21identity_decomposer_tEEEvPT2_PKT1_SA_iiT3_(
	.param .u64 .ptr .align 1 _ZN3cub18CUB_300001_SM_10006detail10radix_sort30DeviceRadixSortHistogramKernelINS1_5radix10policy_hubIfijE10Policy1000ELNS0_9SortOrderE1EfjNS1_21identity_decomposer_tEEEvPT2_PKT1_SA_iiT3__param_0,
	.param .u64 .ptr .align 1 _ZN3cub18CUB_300001_SM_10006detail10radix_sort30DeviceRadixSortHistogramKernelINS1_5radix10policy_hubIfijE10Policy1000ELNS0_9SortOrderE1EfjNS1_21identity_decomposer_tEEEvPT2_PKT1_SA_iiT3__param_1,
	.param .u32 _ZN3cub18CUB_300001_SM_10006detail10radix_sort30DeviceRadixSortHistogramKernelINS1_5radix10policy_hubIfijE10Policy1000ELNS0_9SortOrderE1EfjNS1_21identity_decomposer_tEEEvPT2_PKT1_SA_iiT3__param_2,
	.param .u32 _ZN3cub18CUB_300001_SM_10006detail10radix_sort30DeviceRadixSortHistogramKernelINS1_5radix10policy_hubIfijE10Policy1000ELNS0_9SortOrderE1EfjNS1_21identity_decomposer_tEEEvPT2_PKT1_SA_iiT3__param_3,
	.param .u32 _ZN3cub18CUB_300001_SM_10006detail10radix_sort30DeviceRadixSortHistogramKernelINS1_5radix10policy_hubIfijE10Policy1000ELNS0_9SortOrderE1EfjNS1_21identity_decomposer_tEEEvPT2_PKT1_SA_iiT3__param_4,
	.param .align 1 .b8 _ZN3cub18CUB_300001_SM_10006detail10radix_sort30DeviceRadixSortHistogramKernelINS1_5radix10policy_hubIfijE10Policy1000ELNS0_9SortOrderE1EfjNS1_21identity_decomposer_tEEEvPT2_PKT1_SA_iiT3__param_5[1]
)
.maxntid 128
{
	.reg .pred 	%p<123>;
	.reg .b32 	%r<534>;
	.reg .b64 	%rd<57>;
	// demoted variable
	.shared .align 4 .b8 _ZZN3cub18CUB_300001_SM_10006detail10radix_sort30DeviceRadixSortHistogramKernelINS1_5radix10policy_hubIfijE10Policy1000ELNS0_9SortOrderE1EfjNS1_21identity_decomposer_tEEEvPT2_PKT1_SA_iiT3_E12temp_storage[4096];
	ld.param.u64 	%rd5, [_ZN3cub18CUB_300001_SM_10006detail10radix_sort30DeviceRadixSortHistogramKernelINS1_5radix10policy_hubIfijE10Policy1000ELNS0_9SortOrderE1EfjNS1_21identity_decomposer_tEEEvPT2_PKT1_SA_iiT3__param_0];
	ld.param.u64 	%rd6, [_ZN3cub18CUB_300001_SM_10006detail10radix_sort30DeviceRadixSortHistogramKernelINS1_5radix10policy_hubIfijE10Policy1000ELNS0_9SortOrderE1EfjNS1_21identity_decomposer_tEEEvPT2_PKT1_SA_iiT3__param_1];
	ld.param.u32 	%r184, [_ZN3cub18CUB_300001_SM_10006detail10radix_sort30DeviceRadixSortHistogramKernelINS1_5radix10policy_hubIfijE10Policy1000ELNS0_9SortOrderE1EfjNS1_21identity_decomposer_tEEEvPT2_PKT1_SA_iiT3__param_2];
	ld.param.u32 	%r185, [_ZN3cub18CUB_300001_SM_10006detail10radix_sort30DeviceRadixSortHistogramKernelINS1_5radix10policy_hubIfijE10Policy1000ELNS0_9SortOrderE1EfjNS1_21identity_decomposer_tEEEvPT2_PKT1_SA_iiT3__param_3];
	ld.param.u32 	%r186, [_ZN3cub18CUB_300001_SM_10006detail10radix_sort30DeviceRadixSortHistogramKernelINS1_5radix10policy_hubIfijE10Policy1000ELNS0_9SortOrderE1EfjNS1_21identity_decomposer_tEEEvPT2_PKT1_SA_iiT3__param_4];
	cvta.to.global.u64 	%rd1, %rd6;
	cvta.to.global.u64 	%rd2, %rd5;
	setp.eq.s32 	%p2, %r184, 0;
	@%p2 bra 	$L__BB3_153;
	sub.s32 	%r188, %r186, %r185;
	add.s32 	%r189, %r188, 7;
	shr.s32 	%r190, %r189, 31;
	shr.u32 	%r191, %r190, 29;
	add.s32 	%r192, %r189, %r191;
	shr.s32 	%r193, %r192, 3;
	mov.u32 	%r1, %tid.x;
	setp.gt.u32 	%p3, %r1, 255;
	setp.lt.s32 	%p4, %r189, 8;
	mov.u32 	%r194, %ctaid.x;
	shl.b32 	%r2, %r194, 11;
	mov.u32 	%r195, %nctaid.x;
	shl.b32 	%r3, %r195, 11;
	add.s32 	%r4, %r193, -1;
	and.b32  	%r5, %r193, 15;
	add.s32 	%r6, %r5, -1;
	and.b32  	%r7, %r193, 7;
	add.s32 	%r8, %r7, -1;
	and.b32  	%r9, %r193, 3;
	add.s32 	%r10, %r9, -1;
	or.pred  	%p1, %p3, %p4;
	shl.b32 	%r196, %r1, 2;
	mov.u32 	%r197, _ZZN3cub18CUB_300001_SM_10006detail10radix_sort30DeviceRadixSortHistogramKernelINS1_5radix10policy_hubIfijE10Policy1000ELNS0_9SortOrderE1EfjNS1_21identity_decomposer_tEEEvPT2_PKT1_SA_iiT3_E12temp_storage;
	add.s32 	%r11, %r197, %r196;
	and.b32  	%r12, %r193, 268435440;
	add.s32 	%r13, %r1, 256;
	add.s32 	%r14, %r1, 384;
	add.s32 	%r15, %r1, 512;
	add.s32 	%r16, %r1, 640;
	add.s32 	%r17, %r1, 768;
	add.s32 	%r18, %r1, 1280;
	add.s32 	%r19, %r1, 1920;
	and.b32  	%r20, %r193, 268435448;
	and.b32  	%r21, %r193, 1;
	neg.s32 	%r22, %r12;
	add.s32 	%r23, %r11, 8192;
	add.s32 	%r198, %r184, -1;
	shr.u32 	%r199, %r198, 30;
	add.s32 	%r200, %r199, 1;
	min.u32 	%r24, %r200, %r184;
	mov.b32 	%r482, 0;
$L__BB3_2:
	@%p1 bra 	$L__BB3_30;
	setp.lt.u32 	%p5, %r4, 15;
	mov.b32 	%r486, 0;
	@%p5 bra 	$L__BB3_6;
	mov.u32 	%r483, %r23;
	mov.u32 	%r484, %r22;
$L__BB3_5:
	.pragma "nounroll";
	mov.b32 	%r202, 0;
	st.shared.u32 	[%r483+-8192], %r202;
	st.shared.u32 	[%r483+-7168], %r202;
	st.shared.u32 	[%r483+-6144], %r202;
	st.shared.u32 	[%r483+-5120], %r202;
	st.shared.u32 	[%r483+-4096], %r202;
	st.shared.u32 	[%r483+-3072], %r202;
	st.shared.u32 	[%r483+-2048], %r202;
	st.shared.u32 	[%r483+-1024], %r202;
	st.shared.u32 	[%r483], %r202;
	st.shared.u32 	[%r483+1024], %r202;
	st.shared.u32 	[%r483+2048], %r202;
	st.shared.u32 	[%r483+3072], %r202;
	st.shared.u32 	[%r483+4096], %r202;
	st.shared.u32 	[%r483+5120], %r202;
	st.shared.u32 	[%r483+6144], %r202;
	st.shared.u32 	[%r483+7168], %r202;
	add.s32 	%r484, %r484, 16;
	add.s32 	%r483, %r483, 16384;
	setp.ne.s32 	%p6, %r484, 0;
	mov.u32 	%r486, %r12;
	@%p6 bra 	$L__BB3_5;
$L__BB3_6:
	setp.eq.s32 	%p7, %r5, 0;
	@%p7 bra 	$L__BB3_16;
	setp.lt.u32 	%p8, %r6, 7;
	@%p8 bra 	$L__BB3_9;
	shl.b32 	%r203, %r486, 10;
	add.s32 	%r204, %r11, %r203;
	mov.b32 	%r205, 0;
	st.shared.u32 	[%r204], %r205;
	st.shared.u32 	[%r204+1024], %r205;
	st.shared.u32 	[%r204+2048], %r205;
	st.shared.u32 	[%r204+3072], %r205;
	st.shared.u32 	[%r204+4096], %r205;
	st.shared.u32 	[%r204+5120], %r205;
	st.shared.u32 	[%r204+6144], %r205;
	st.shared.u32 	[%r204+7168], %r205;
	add.s32 	%r486, %r486, 8;
$L__BB3_9:
	setp.eq.s32 	%p9, %r7, 0;
	@%p9 bra 	$L__BB3_16;
	setp.lt.u32 	%p10, %r8, 3;
	@%p10 bra 	$L__BB3_12;
	shl.b32 	%r206, %r486, 10;
	add.s32 	%r207, %r11, %r206;
	mov.b32 	%r208, 0;
	st.shared.u32 	[%r207], %r208;
	st.shared.u32 	[%r207+1024], %r208;
	st.shared.u32 	[%r207+2048], %r208;
	st.shared.u32 	[%r207+3072], %r208;
	add.s32 	%r486, %r486, 4;
$L__BB3_12:
	setp.eq.s32 	%p11, %r9, 0;
	@%p11 bra 	$L__BB3_16;
	setp.eq.s32 	%p12, %r9, 1;
	shl.b32 	%r209, %r486, 10;
	add.s32 	%r35, %r11, %r209;
	mov.b32 	%r210, 0;
	st.shared.u32 	[%r35], %r210;
	@%p12 bra 	$L__BB3_16;
	setp.eq.s32 	%p13, %r9, 2;
	mov.b32 	%r211, 0;
	st.shared.u32 	[%r35+1024], %r211;
	@%p13 bra 	$L__BB3_16;
	mov.b32 	%r212, 0;
	st.shared.u32 	[%r35+2048], %r212;
$L__BB3_16:
	setp.gt.u32 	%p14, %r1, 127;
	@%p14 bra 	$L__BB3_30;
	setp.lt.u32 	%p15, %r4, 15;
	mov.b32 	%r490, 0;
	@%p15 bra 	$L__BB3_20;
	mov.b32 	%r488, 0;
$L__BB3_19:
	.pragma "nounroll";
	shl.b32 	%r215, %r488, 10;
	add.s32 	%r216, %r11, %r215;
	mov.b32 	%r217, 0;
	st.shared.u32 	[%r216+512], %r217;
	st.shared.u32 	[%r216+1536], %r217;
	st.shared.u32 	[%r216+2560], %r217;
	st.shared.u32 	[%r216+3584], %r217;
	st.shared.u32 	[%r216+4608], %r217;
	st.shared.u32 	[%r216+5632], %r217;
	st.shared.u32 	[%r216+6656], %r217;
	st.shared.u32 	[%r216+7680], %r217;
	st.shared.u32 	[%r216+8704], %r217;
	st.shared.u32 	[%r216+9728], %r217;
	st.shared.u32 	[%r216+10752], %r217;
	st.shared.u32 	[%r216+11776], %r217;
	st.shared.u32 	[%r216+12800], %r217;
	st.shared.u32 	[%r216+13824], %r217;
	st.shared.u32 	[%r216+14848], %r217;
	st.shared.u32 	[%r216+15872], %r217;
	add.s32 	%r488, %r488, 16;
	setp.ne.s32 	%p16, %r488, %r12;
	mov.u32 	%r490, %r12;
	@%p16 bra 	$L__BB3_19;
$L__BB3_20:
	setp.eq.s32 	%p17, %r5, 0;
	@%p17 bra 	$L__BB3_30;
	setp.lt.u32 	%p18, %r6, 7;
	@%p18 bra 	$L__BB3_23;
	shl.b32 	%r218, %r490, 10;
	add.s32 	%r219, %r11, %r218;
	mov.b32 	%r220, 0;
	st.shared.u32 	[%r219+512], %r220;
	st.shared.u32 	[%r219+1536], %r220;
	st.shared.u32 	[%r219+2560], %r220;
	st.shared.u32 	[%r219+3584], %r220;
	st.shared.u32 	[%r219+4608], %r220;
	st.shared.u32 	[%r219+5632], %r220;
	st.shared.u32 	[%r219+6656], %r220;
	st.shared.u32 	[%r219+7680], %r220;
	add.s32 	%r490, %r490, 8;
$L__BB3_23:
	setp.eq.s32 	%p19, %r7, 0;
	@%p19 bra 	$L__BB3_30;
	setp.lt.u32 	%p20, %r8, 3;
	@%p20 bra 	$L__BB3_26;
	shl.b32 	%r221, %r490, 10;
	add.s32 	%r222, %r11, %r221;
	mov.b32 	%r223, 0;
	st.shared.u32 	[%r222+512], %r223;
	st.shared.u32 	[%r222+1536], %r223;
	st.shared.u32 	[%r222+2560], %r223;
	st.shared.u32 	[%r222+3584], %r223;
	add.s32 	%r490, %r490, 4;
$L__BB3_26:
	setp.eq.s32 	%p21, %r9, 0;
	@%p21 bra 	$L__BB3_30;
	setp.eq.s32 	%p22, %r9, 1;
	shl.b32 	%r224, %r490, 10;
	add.s32 	%r43, %r11, %r224;
	mov.b32 	%r225, 0;
	st.shared.u32 	[%r43+512], %r225;
	@%p22 bra 	$L__BB3_30;
	setp.eq.s32 	%p23, %r9, 2;
	mov.b32 	%r226, 0;
	st.shared.u32 	[%r43+1536], %r226;
	@%p23 bra 	$L__BB3_30;
	mov.b32 	%r227, 0;
	st.shared.u32 	[%r43+2560], %r227;
$L__BB3_30:
	bar.sync 	0;
	bar.sync 	0;
	shl.b32 	%r44, %r482, 30;
	sub.s32 	%r228, %r184, %r44;
	min.u32 	%r45, %r228, 1073741824;
	setp.ge.u32 	%p24, %r2, %r45;
	@%p24 bra 	$L__BB3_70;
	mov.u32 	%r492, %r2;
$L__BB3_32:
	add.s32 	%r47, %r492, %r44;
	sub.s32 	%r48, %r184, %r47;
	setp.lt.u32 	%p25, %r48, 2048;
	@%p25 bra 	$L__BB3_34;
	add.s32 	%r255, %r1, %r47;
	mul.wide.u32 	%rd10, %r255, 4;
	add.s64 	%rd11, %rd1, %rd10;
	ld.global.u32 	%r523, [%rd11];
	ld.global.u32 	%r522, [%rd11+512];
	ld.global.u32 	%r521, [%rd11+1024];
	ld.global.u32 	%r520, [%rd11+1536];
	ld.global.u32 	%r519, [%rd11+2048];
	ld.global.u32 	%r518, [%rd11+2560];
	ld.global.u32 	%r517, [%rd11+3072];
	ld.global.u32 	%r516, [%rd11+3584];
	ld.global.u32 	%r515, [%rd11+4096];
	ld.global.u32 	%r514, [%rd11+4608];
	ld.global.u32 	%r513, [%rd11+5120];
	ld.global.u32 	%r512, [%rd11+5632];
	ld.global.u32 	%r511, [%rd11+6144];
	ld.global.u32 	%r510, [%rd11+6656];
	ld.global.u32 	%r509, [%rd11+7168];
	ld.global.u32 	%r508, [%rd11+7680];
	bra.uni 	$L__BB3_66;
$L__BB3_34:
	setp.ge.s32 	%p26, %r1, %r48;
	mov.b32 	%r523, -1;
	@%p26 bra 	$L__BB3_36;
	add.s32 	%r230, %r1, %r47;
	mul.wide.u32 	%rd7, %r230, 4;
	add.s64 	%rd8, %rd1, %rd7;
	ld.global.u32 	%r523, [%rd8];
$L__BB3_36:
	add.s32 	%r232, %r1, 128;
	setp.ge.s32 	%p27, %r232, %r48;
	add.s32 	%r233, %r1, %r47;
	mul.wide.u32 	%rd9, %r233, 4;
	add.s64 	%rd3, %rd1, %rd9;
	mov.b32 	%r522, -1;
	@%p27 bra 	$L__BB3_38;
	ld.global.u32 	%r522, [%rd3+512];
$L__BB3_38:
	setp.ge.s32 	%p28, %r13, %r48;
	mov.b32 	%r521, -1;
	@%p28 bra 	$L__BB3_40;
	ld.global.u32 	%r521, [%rd3+1024];
$L__BB3_40:
	setp.ge.s32 	%p29, %r14, %r48;
	mov.b32 	%r520, -1;
	@%p29 bra 	$L__BB3_42;
	ld.global.u32 	%r520, [%rd3+1536];
$L__BB3_42:
	setp.ge.s32 	%p30, %r15, %r48;
	mov.b32 	%r519, -1;
	@%p30 bra 	$L__BB3_44;
	ld.global.u32 	%r519, [%rd3+2048];
$L__BB3_44:
	setp.ge.s32 	%p31, %r16, %r48;
	mov.b32 	%r518, -1;
	@%p31 bra 	$L__BB3_46;
	ld.global.u32 	%r518, [%rd3+2560];
$L__BB3_46:
	setp.ge.s32 	%p32, %r17, %r48;
	mov.b32 	%r517, -1;
	@%p32 bra 	$L__BB3_48;
	ld.global.u32 	%r517, [%rd3+3072];
$L__BB3_48:
	add.s32 	%r240, %r1, 896;
	setp.ge.s32 	%p33, %r240, %r48;
	mov.b32 	%r516, -1;
	@%p33 bra 	$L__BB3_50;
	ld.global.u32 	%r516, [%rd3+3584];
$L__BB3_50:
	or.b32  	%r242, %r1, 1024;
	setp.ge.s32 	%p34, %r242, %r48;
	mov.b32 	%r515, -1;
	@%p34 bra 	$L__BB3_52;
	ld.global.u32 	%r515, [%rd3+4096];
$L__BB3_52:
	add.s32 	%r244, %r1, 1152;
	setp.ge.s32 	%p35, %r244, %r48;
	mov.b32 	%r514, -1;
	@%p35 bra 	$L__BB3_54;
	ld.global.u32 	%r514, [%rd3+4608];
$L__BB3_54:
	setp.ge.s32 	%p36, %r18, %r48;
	mov.b32 	%r513, -1;
	@%p36 bra 	$L__BB3_56;
	ld.global.u32 	%r513, [%rd3+5120];
$L__BB3_56:
	add.s32 	%r247, %r1, 1408;
	setp.ge.s32 	%p37, %r247, %r48;
	mov.b32 	%r512, -1;
	@%p37 bra 	$L__BB3_58;
	ld.global.u32 	%r512, [%rd3+5632];
$L__BB3_58:
	add.s32 	%r249, %r1, 1536;
	setp.ge.s32 	%p38, %r249, %r48;
	mov.b32 	%r511, -1;
	@%p38 bra 	$L__BB3_60;
	ld.global.u32 	%r511, [%rd3+6144];
$L__BB3_60:
	add.s32 	%r251, %r1, 1664;
	setp.ge.s32 	%p39, %r251, %r48;
	mov.b32 	%r510, -1;
	@%p39 bra 	$L__BB3_62;
	ld.global.u32 	%r510, [%rd3+6656];
$L__BB3_62:
	add.s32 	%r253, %r1, 1792;
	setp.ge.s32 	%p40, %r253, %r48;
	mov.b32 	%r509, -1;
	@%p40 bra 	$L__BB3_64;
	ld.global.u32 	%r509, [%rd3+7168];
$L__BB3_64:
	setp.ge.s32 	%p41, %r19, %r48;
	mov.b32 	%r508, -1;
	@%p41 bra 	$L__BB3_66;
	ld.global.u32 	%r508, [%rd3+7680];
$L__BB3_66:
	setp.le.s32 	%p42, %r186, %r185;
	@%p42 bra 	$L__BB3_69;
	setp.lt.s32 	%p43, %r523, 0;
	selp.b32 	%r257, 0, 2147483647, %p43;
	xor.b32  	%r258, %r257, %r523;
	setp.lt.s32 	%p44, %r522, 0;
	selp.b32 	%r259, 0, 2147483647, %p44;
	xor.b32  	%r260, %r259, %r522;
	setp.lt.s32 	%p45, %r521, 0;
	selp.b32 	%r261, 0, 2147483647, %p45;
	xor.b32  	%r262, %r261, %r521;
	setp.lt.s32 	%p46, %r520, 0;
	selp.b32 	%r263, 0, 2147483647, %p46;
	xor.b32  	%r264, %r263, %r520;
	setp.lt.s32 	%p47, %r519, 0;
	selp.b32 	%r265, 0, 2147483647, %p47;
	xor.b32  	%r266, %r265, %r519;
	setp.lt.s32 	%p48, %r518, 0;
	selp.b32 	%r267, 0, 2147483647, %p48;
	xor.b32  	%r268, %r267, %r518;
	setp.lt.s32 	%p49, %r517, 0;
	selp.b32 	%r269, 0, 2147483647, %p49;
	xor.b32  	%r270, %r269, %r517;
	setp.lt.s32 	%p50, %r516, 0;
	selp.b32 	%r271, 0, 2147483647, %p50;
	xor.b32  	%r272, %r271, %r516;
	setp.lt.s32 	%p51, %r515, 0;
	selp.b32 	%r273, 0, 2147483647, %p51;
	xor.b32  	%r274, %r273, %r515;
	setp.lt.s32 	%p52, %r514, 0;
	selp.b32 	%r275, 0, 2147483647, %p52;
	xor.b32  	%r276, %r275, %r514;
	setp.lt.s32 	%p53, %r513, 0;
	selp.b32 	%r277, 0, 2147483647, %p53;
	xor.b32  	%r278, %r277, %r513;
	setp.lt.s32 	%p54, %r512, 0;
	selp.b32 	%r279, 0, 2147483647, %p54;
	xor.b32  	%r280, %r279, %r512;
	setp.lt.s32 	%p55, %r511, 0;
	selp.b32 	%r281, 0, 2147483647, %p55;
	xor.b32  	%r282, %r281, %r511;
	setp.lt.s32 	%p56, %r510, 0;
	selp.b32 	%r283, 0, 2147483647, %p56;
	xor.b32  	%r284, %r283, %r510;
	setp.lt.s32 	%p57, %r509, 0;
	selp.b32 	%r285, 0, 2147483647, %p57;
	xor.b32  	%r286, %r285, %r509;
	setp.lt.s32 	%p58, %r508, 0;
	selp.b32 	%r287, 0, 2147483647, %p58;
	xor.b32  	%r288, %r287, %r508;
	setp.eq.s32 	%p59, %r258, 2147483647;
	selp.b32 	%r112, -2147483648, %r258, %p59;
	setp.eq.s32 	%p60, %r260, 2147483647;
	selp.b32 	%r113, -2147483648, %r260, %p60;
	setp.eq.s32 	%p61, %r262, 2147483647;
	selp.b32 	%r114, -2147483648, %r262, %p61;
	setp.eq.s32 	%p62, %r264, 2147483647;
	selp.b32 	%r115, -2147483648, %r264, %p62;
	setp.eq.s32 	%p63, %r266, 2147483647;
	selp.b32 	%r116, -2147483648, %r266, %p63;
	setp.eq.s32 	%p64, %r268, 2147483647;
	selp.b32 	%r117, -2147483648, %r268, %p64;
	setp.eq.s32 	%p65, %r270, 2147483647;
	selp.b32 	%r118, -2147483648, %r270, %p65;
	setp.eq.s32 	%p66, %r272, 2147483647;
	selp.b32 	%r119, -2147483648, %r272, %p66;
	setp.eq.s32 	%p67, %r274, 2147483647;
	selp.b32 	%r120, -2147483648, %r274, %p67;
	setp.eq.s32 	%p68, %r276, 2147483647;
	selp.b32 	%r121, -2147483648, %r276, %p68;
	setp.eq.s32 	%p69, %r278, 2147483647;
	selp.b32 	%r122, -2147483648, %r278, %p69;
	setp.eq.s32 	%p70, %r280, 2147483647;
	selp.b32 	%r123, -2147483648, %r280, %p70;
	setp.eq.s32 	%p71, %r282, 2147483647;
	selp.b32 	%r124, -2147483648, %r282, %p71;
	setp.eq.s32 	%p72, %r284, 2147483647;
	selp.b32 	%r125, -2147483648, %r284, %p72;
	setp.eq.s32 	%p73, %r286, 2147483647;
	selp.b32 	%r126, -2147483648, %r286, %p73;
	setp.eq.s32 	%p74, %r288, 2147483647;
	selp.b32 	%r127, -2147483648, %r288, %p74;
	mov.b32 	%r524, 0;
	mov.u32 	%r525, %r185;
$L__BB3_68:
	sub.s32 	%r289, %r186, %r525;
	shl.b32 	%r290, %r524, 10;
	mov.u32 	%r291, _ZZN3cub18CUB_300001_SM_10006detail10radix_sort30DeviceRadixSortHistogramKernelINS1_5radix10policy_hubIfijE10Policy1000ELNS0_9SortOrderE1EfjNS1_21identity_decomposer_tEEEvPT2_PKT1_SA_iiT3_E12temp_storage;
	add.s32 	%r292, %r291, %r290;
	min.s32 	%r293, %r289, 8;
	mov.b32 	%r294, -1;
	shl.b32 	%r295, %r294, %r293;
	not.b32 	%r296, %r295;
	shr.u32 	%r297, %r112, %r525;
	and.b32  	%r298, %r297, %r296;
	shl.b32 	%r299, %r298, 2;
	add.s32 	%r300, %r292, %r299;
	atom.shared.add.u32 	%r301, [%r300], 1;
	shr.u32 	%r302, %r113, %r525;
	and.b32  	%r303, %r302, %r296;
	shl.b32 	%r304, %r303, 2;
	add.s32 	%r305, %r292, %r304;
	atom.shared.add.u32 	%r306, [%r305], 1;
	shr.u32 	%r307, %r114, %r525;
	and.b32  	%r308, %r307, %r296;
	shl.b32 	%r309, %r308, 2;
	add.s32 	%r310, %r292, %r309;
	atom.shared.add.u32 	%r311, [%r310], 1;
	shr.u32 	%r312, %r115, %r525;
	and.b32  	%r313, %r312, %r296;
	shl.b32 	%r314, %r313, 2;
	add.s32 	%r315, %r292, %r314;
	atom.shared.add.u32 	%r316, [%r315], 1;
	shr.u32 	%r317, %r116, %r525;
	and.b32  	%r318, %r317, %r296;
	shl.b32 	%r319, %r318, 2;
	add.s32 	%r320, %r292, %r319;
	atom.shared.add.u32 	%r321, [%r320], 1;
	shr.u32 	%r322, %r117, %r525;
	and.b32  	%r323, %r322, %r296;
	shl.b32 	%r324, %r323, 2;
	add.s32 	%r325, %r292, %r324;
	atom.shared.add.u32 	%r326, [%r325], 1;
	shr.u32 	%r327, %r118, %r525;
	and.b32  	%r328, %r327, %r296;
	shl.b32 	%r329, %r328, 2;
	add.s32 	%r330, %r292, %r329;
	atom.shared.add.u32 	%r331, [%r330], 1;
	shr.u32 	%r332, %r119, %r525;
	and.b32  	%r333, %r332, %r296;
	shl.b32 	%r334, %r333, 2;
	add.s32 	%r335, %r292, %r334;
	atom.shared.add.u32 	%r336, [%r335], 1;
	shr.u32 	%r337, %r120, %r525;
	and.b32  	%r338, %r337, %r296;
	shl.b32 	%r339, %r338, 2;
	add.s32 	%r340, %r292, %r339;
	atom.shared.add.u32 	%r341, [%r340], 1;
	shr.u32 	%r342, %r121, %r525;
	and.b32  	%r343, %r342, %r296;
	shl.b32 	%r344, %r343, 2;
	add.s32 	%r345, %r292, %r344;
	atom.shared.add.u32 	%r346, [%r345], 1;
	shr.u32 	%r347, %r122, %r525;
	and.b32  	%r348, %r347, %r296;
	shl.b32 	%r349, %r348, 2;
	add.s32 	%r350, %r292, %r349;
	atom.shared.add.u32 	%r351, [%r350], 1;
	shr.u32 	%r352, %r123, %r525;
	and.b32  	%r353, %r352, %r296;
	shl.b32 	%r354, %r353, 2;
	add.s32 	%r355, %r292, %r354;
	atom.shared.add.u32 	%r356, [%r355], 1;
	shr.u32 	%r357, %r124, %r525;
	and.b32  	%r358, %r357, %r296;
	shl.b32 	%r359, %r358, 2;
	add.s32 	%r360, %r292, %r359;
	atom.shared.add.u32 	%r361, [%r360], 1;
	shr.u32 	%r362, %r125, %r525;
	and.b32  	%r363, %r362, %r296;
	shl.b32 	%r364, %r363, 2;
	add.s32 	%r365, %r292, %r364;
	atom.shared.add.u32 	%r366, [%r365], 1;
	shr.u32 	%r367, %r126, %r525;
	and.b32  	%r368, %r367, %r296;
	shl.b32 	%r369, %r368, 2;
	add.s32 	%r370, %r292, %r369;
	atom.shared.add.u32 	%r371, [%r370], 1;
	shr.u32 	%r372, %r127, %r525;
	and.b32  	%r373, %r372, %r296;
	shl.b32 	%r374, %r373, 2;
	add.s32 	%r375, %r292, %r374;
	atom.shared.add.u32 	%r376, [%r375], 1;
	add.s32 	%r525, %r525, 8;
	add.s32 	%r524, %r524, 1;
	setp.lt.s32 	%p75, %r525, %r186;
	@%p75 bra 	$L__BB3_68;
$L__BB3_69:
	add.s32 	%r492, %r492, %r3;
	setp.lt.u32 	%p76, %r492, %r45;
	@%p76 bra 	$L__BB3_32;
$L__BB3_70:
	bar.sync 	0;
	@%p1 bra 	$L__BB3_152;
	setp.lt.u32 	%p77, %r4, 7;
	mov.b32 	%r528, 0;
	@%p77 bra 	$L__BB3_90;
	mov.b32 	%r526, 0;
$L__BB3_73:
	.pragma "nounroll";
	shl.b32 	%r379, %r526, 10;
	add.s32 	%r134, %r11, %r379;
	ld.shared.u32 	%r135, [%r134];
	setp.eq.s32 	%p78, %r135, 0;
	@%p78 bra 	$L__BB3_75;
	shl.b32 	%r380, %r526, 8;
	add.s32 	%r381, %r380, %r1;
	mul.wide.u32 	%rd12, %r381, 4;
	add.s64 	%rd13, %rd2, %rd12;
	atom.global.add.u32 	%r382, [%rd13], %r135;
$L__BB3_75:
	ld.shared.u32 	%r136, [%r134+1024];
	setp.eq.s32 	%p79, %r136, 0;
	@%p79 bra 	$L__BB3_77;
	shl.b32 	%r383, %r526, 8;
	add.s32 	%r384, %r383, %r1;
	add.s32 	%r385, %r384, 256;
	mul.wide.u32 	%rd14, %r385, 4;
	add.s64 	%rd15, %rd2, %rd14;
	atom.global.add.u32 	%r386, [%rd15], %r136;
$L__BB3_77:
	ld.shared.u32 	%r137, [%r134+2048];
	setp.eq.s32 	%p80, %r137, 0;
	@%p80 bra 	$L__BB3_79;
	shl.b32 	%r387, %r526, 8;
	add.s32 	%r388, %r387, %r1;
	add.s32 	%r389, %r388, 512;
	mul.wide.u32 	%rd16, %r389, 4;
	add.s64 	%rd17, %rd2, %rd16;
	atom.global.add.u32 	%r390, [%rd17], %r137;
$L__BB3_79:
	ld.shared.u32 	%r138, [%r134+3072];
	setp.eq.s32 	%p81, %r138, 0;
	@%p81 bra 	$L__BB3_81;
	shl.b32 	%r391, %r526, 8;
	add.s32 	%r392, %r391, %r1;
	add.s32 	%r393, %r392, 768;
	mul.wide.u32 	%rd18, %r393, 4;
	add.s64 	%rd19, %rd2, %rd18;
	atom.global.add.u32 	%r394, [%rd19], %r138;
$L__BB3_81:
	ld.shared.u32 	%r139, [%r134+4096];
	setp.eq.s32 	%p82, %r139, 0;
	@%p82 bra 	$L__BB3_83;
	shl.b32 	%r395, %r526, 8;
	add.s32 	%r396, %r395, %r1;
	add.s32 	%r397, %r396, 1024;
	mul.wide.u32 	%rd20, %r397, 4;
	add.s64 	%rd21, %rd2, %rd20;
	atom.global.add.u32 	%r398, [%rd21], %r139;
$L__BB3_83:
	ld.shared.u32 	%r140, [%r134+5120];
	setp.eq.s32 	%p83, %r140, 0;
	@%p83 bra 	$L__BB3_85;
	shl.b32 	%r399, %r526, 8;
	add.s32 	%r400, %r399, %r1;
	add.s32 	%r401, %r400, 1280;
	mul.wide.u32 	%rd22, %r401, 4;
	add.s64 	%rd23, %rd2, %rd22;
	atom.global.add.u32 	%r402, [%rd23], %r140;
$L__BB3_85:
	ld.shared.u32 	%r141, [%r134+6144];
	setp.eq.s32 	%p84, %r141, 0;
	@%p84 bra 	$L__BB3_87;
	shl.b32 	%r403, %r526, 8;
	add.s32 	%r404, %r403, %r1;
	add.s32 	%r405, %r404, 1536;
	mul.wide.u32 	%rd24, %r405, 4;
	add.s64 	%rd25, %rd2, %rd24;
	atom.global.add.u32 	%r406, [%rd25], %r141;
$L__BB3_87:
	ld.shared.u32 	%r142, [%r134+7168];
	setp.eq.s32 	%p85, %r142, 0;
	@%p85 bra 	$L__BB3_89;
	shl.b32 	%r407, %r526, 8;
	add.s32 	%r408, %r407, %r1;
	add.s32 	%r409, %r408, 1792;
	mul.wide.u32 	%rd26, %r409, 4;
	add.s64 	%rd27, %rd2, %rd26;
	atom.global.add.u32 	%r410, [%rd27], %r142;
$L__BB3_89:
	add.s32 	%r526, %r526, 8;
	setp.ne.s32 	%p86, %r526, %r20;
	mov.u32 	%r528, %r20;
	@%p86 bra 	$L__BB3_73;
$L__BB3_90:
	setp.eq.s32 	%p87, %r7, 0;
	@%p87 bra 	$L__BB3_111;
	setp.lt.u32 	%p88, %r8, 3;
	@%p88 bra 	$L__BB3_101;
	shl.b32 	%r411, %r528, 10;
	add.s32 	%r145, %r11, %r411;
	ld.shared.u32 	%r146, [%r145];
	setp.eq.s32 	%p89, %r146, 0;
	@%p89 bra 	$L__BB3_94;
	shl.b32 	%r412, %r528, 8;
	add.s32 	%r413, %r412, %r1;
	mul.wide.u32 	%rd28, %r413, 4;
	add.s64 	%rd29, %rd2, %rd28;
	atom.global.add.u32 	%r414, [%rd29], %r146;
$L__BB3_94:
	ld.shared.u32 	%r147, [%r145+1024];
	setp.eq.s32 	%p90, %r147, 0;
	@%p90 bra 	$L__BB3_96;
	shl.b32 	%r415, %r528, 8;
	add.s32 	%r416, %r415, %r1;
	add.s32 	%r417, %r416, 256;
	mul.wide.u32 	%rd30, %r417, 4;
	add.s64 	%rd31, %rd2, %rd30;
	atom.global.add.u32 	%r418, [%rd31], %r147;
$L__BB3_96:
	ld.shared.u32 	%r148, [%r145+2048];
	setp.eq.s32 	%p91, %r148, 0;
	@%p91 bra 	$L__BB3_98;
	shl.b32 	%r419, %r528, 8;
	add.s32 	%r420, %r419, %r1;
	add.s32 	%r421, %r420, 512;
	mul.wide.u32 	%rd32, %r421, 4;
	add.s64 	%rd33, %rd2, %rd32;
	atom.global.add.u32 	%r422, [%rd33], %r148;
$L__BB3_98:
	ld.shared.u32 	%r149, [%r145+3072];
	setp.eq.s32 	%p92, %r149, 0;
	@%p92 bra 	$L__BB3_100;
	shl.b32 	%r423, %r528, 8;
	add.s32 	%r424, %r423, %r1;
	add.s32 	%r425, %r424, 768;
	mul.wide.u32 	%rd34, %r425, 4;
	add.s64 	%rd35, %rd2, %rd34;
	atom.global.add.u32 	%r426, [%rd35], %r149;
$L__BB3_100:
	add.s32 	%r528, %r528, 4;
$L__BB3_101:
	setp.eq.s32 	%p93, %r9, 0;
	@%p93 bra 	$L__BB3_111;
	setp.eq.s32 	%p94, %r10, 0;
	@%p94 bra 	$L__BB3_108;
	shl.b32 	%r427, %r528, 10;
	add.s32 	%r152, %r11, %r427;
	ld.shared.u32 	%r153, [%r152];
	setp.eq.s32 	%p95, %r153, 0;
	@%p95 bra 	$L__BB3_105;
	shl.b32 	%r428, %r528, 8;
	add.s32 	%r429, %r428, %r1;
	mul.wide.u32 	%rd36, %r429, 4;
	add.s64 	%rd37, %rd2, %rd36;
	atom.global.add.u32 	%r430, [%rd37], %r153;
$L__BB3_105:
	ld.shared.u32 	%r154, [%r152+1024];
	setp.eq.s32 	%p96, %r154, 0;
	@%p96 bra 	$L__BB3_107;
	shl.b32 	%r431, %r528, 8;
	add.s32 	%r432, %r431, %r1;
	add.s32 	%r433, %r432, 256;
	mul.wide.u32 	%rd38, %r433, 4;
	add.s64 	%rd39, %rd2, %rd38;
	atom.global.add.u32 	%r434, [%rd39], %r154;
$L__BB3_107:
	add.s32 	%r528, %r528, 2;
$L__BB3_108:
	setp.eq.s32 	%p97, %r21, 0;
	@%p97 bra 	$L__BB3_111;
	shl.b32 	%r435, %r528, 10;
	add.s32 	%r436, %r11, %r435;
	ld.shared.u32 	%r157, [%r436];
	setp.eq.s32 	%p98, %r157, 0;
	@%p98 bra 	$L__BB3_111;
	shl.b32 	%r437, %r528, 8;
	add.s32 	%r438, %r437, %r1;
	mul.wide.u32 	%rd40, %r438, 4;
	add.s64 	%rd41, %rd2, %rd40;
	atom.global.add.u32 	%r439, [%rd41], %r157;
$L__BB3_111:
	setp.gt.u32 	%p99, %r1, 127;
	@%p99 bra 	$L__BB3_152;
	setp.lt.u32 	%p100, %r4, 7;
	mov.b32 	%r532, 0;
	@%p100 bra 	$L__BB3_131;
	mov.b32 	%r530, 0;
$L__BB3_114:
	.pragma "nounroll";
	shl.b32 	%r442, %r530, 10;
	add.s32 	%r159, %r11, %r442;
	ld.shared.u32 	%r160, [%r159+512];
	setp.eq.s32 	%p101, %r160, 0;
	shl.b32 	%r443, %r530, 8;
	add.s32 	%r444, %r443, %r1;
	mul.wide.u32 	%rd42, %r444, 4;
	add.s64 	%rd4, %rd2, %rd42;
	@%p101 bra 	$L__BB3_116;
	atom.global.add.u32 	%r445, [%rd4+512], %r160;
$L__BB3_116:
	ld.shared.u32 	%r161, [%r159+1536];
	setp.eq.s32 	%p102, %r161, 0;
	@%p102 bra 	$L__BB3_118;
	atom.global.add.u32 	%r446, [%rd4+1536], %r161;
$L__BB3_118:
	ld.shared.u32 	%r162, [%r159+2560];
	setp.eq.s32 	%p103, %r162, 0;
	@%p103 bra 	$L__BB3_120;
	atom.global.add.u32 	%r447, [%rd4+2560], %r162;
$L__BB3_120:
	ld.shared.u32 	%r163, [%r159+3584];
	setp.eq.s32 	%p104, %r163, 0;
	@%p104 bra 	$L__BB3_122;
	atom.global.add.u32 	%r448, [%rd4+3584], %r163;
$L__BB3_122:
	ld.shared.u32 	%r164, [%r159+4608];
	setp.eq.s32 	%p105, %r164, 0;
	@%p105 bra 	$L__BB3_124;
	atom.global.add.u32 	%r449, [%rd4+4608], %r164;
$L__BB3_124:
	ld.shared.u32 	%r165, [%r159+5632];
	setp.eq.s32 	%p106, %r165, 0;
	@%p106 bra 	$L__BB3_126;
	atom.global.add.u32 	%r450, [%rd4+5632], %r165;
$L__BB3_126:
	ld.shared.u32 	%r166, [%r159+6656];
	setp.eq.s32 	%p107, %r166, 0;
	@%p107 bra 	$L__BB3_128;
	atom.global.add.u32 	%r451, [%rd4+6656], %r166;
$L__BB3_128:
	ld.shared.u32 	%r167, [%r159+7680];
	setp.eq.s32 	%p108, %r167, 0;
	@%p108 bra 	$L__BB3_130;
	atom.global.add.u32 	%r452, [%rd4+7680], %r167;
$L__BB3_130:
	add.s32 	%r530, %r530, 8;
	setp.ne.s32 	%p109, %r530, %r20;
	mov.u32 	%r532, %r20;
	@%p109 bra 	$L__BB3_114;
$L__BB3_131:
	setp.eq.s32 	%p110, %r7, 0;
	@%p110 bra 	$L__BB3_152;
	setp.lt.u32 	%p111, %r8, 3;
	@%p111 bra 	$L__BB3_142;
	shl.b32 	%r453, %r532, 10;
	add.s32 	%r170, %r11, %r453;
	ld.shared.u32 	%r171, [%r170+512];
	setp.eq.s32 	%p112, %r171, 0;
	@%p112 bra 	$L__BB3_135;
	shl.b32 	%r454, %r532, 8;
	add.s32 	%r455, %r454, %r1;
	mul.wide.u32 	%rd43, %r455, 4;
	add.s64 	%rd44, %rd2, %rd43;
	atom.global.add.u32 	%r456, [%rd44+512], %r171;
$L__BB3_135:
	ld.shared.u32 	%r172, [%r170+1536];
	setp.eq.s32 	%p113, %r172, 0;
	@%p113 bra 	$L__BB3_137;
	shl.b32 	%r457, %r532, 8;
	add.s32 	%r458, %r457, %r1;
	add.s32 	%r459, %r458, 256;
	mul.wide.u32 	%rd45, %r459, 4;
	add.s64 	%rd46, %rd2, %rd45;
	atom.global.add.u32 	%r460, [%rd46+512], %r172;
$L__BB3_137:
	ld.shared.u32 	%r173, [%r170+2560];
	setp.eq.s32 	%p114, %r173, 0;
	@%p114 bra 	$L__BB3_139;
	shl.b32 	%r461, %r532, 8;
	add.s32 	%r462, %r461, %r1;
	add.s32 	%r463, %r462, 512;
	mul.wide.u32 	%rd47, %r463, 4;
	add.s64 	%rd48, %rd2, %rd47;
	atom.global.add.u32 	%r464, [%rd48+512], %r173;
$L__BB3_139:
	ld.shared.u32 	%r174, [%r170+3584];
	setp.eq.s32 	%p115, %r174, 0;
	@%p115 bra 	$L__BB3_141;
	shl.b32 	%r465, %r532, 8;
	add.s32 	%r466, %r465, %r1;
	add.s32 	%r467, %r466, 768;
	mul.wide.u32 	%rd49, %r467, 4;
	add.s64 	%rd50, %rd2, %rd49;
	atom.global.add.u32 	%r468, [%rd50+512], %r174;
$L__BB3_141:
	add.s32 	%r532, %r532, 4;
$L__BB3_142:
	setp.eq.s32 	%p116, %r9, 0;
	@%p116 bra 	$L__BB3_152;
	setp.eq.s32 	%p117, %r10, 0;
	@%p117 bra 	$L__BB3_149;
	shl.b32 	%r469, %r532, 10;
	add.s32 	%r177, %r11, %r469;
	ld.shared.u32 	%r178, [%r177+512];
	setp.eq.s32 	%p118, %r178, 0;
	@%p118 bra 	$L__BB3_146;
	shl.b32 	%r470, %r532, 8;
	add.s32 	%r471, %r470, %r1;
	mul.wide.u32 	%rd51, %r471, 4;
	add.s64 	%rd52, %rd2, %rd51;
	atom.global.add.u32 	%r472, [%rd52+512], %r178;
$L__BB3_146:
	ld.shared.u32 	%r179, [%r177+1536];
	setp.eq.s32 	%p119, %r179, 0;
	@%p119 bra 	$L__BB3_148;
	shl.b32 	%r473, %r532, 8;
	add.s32 	%r474, %r473, %r1;
	add.s32 	%r475, %r474, 256;
	mul.wide.u32 	%rd53, %r475, 4;
	add.s64 	%rd54, %rd2, %rd53;
	atom.global.add.u32 	%r476, [%rd54+512], %r179;
$L__BB3_148:
	add.s32 	%r532, %r532, 2;
$L__BB3_149:
	setp.eq.s32 	%p120, %r21, 0;
	@%p120 bra 	$L__BB3_152;
	shl.b32 	%r477, %r532, 10;
	add.s32 	%r478, %r11, %r477;
	ld.shared.u32 	%r182, [%r478+512];
	setp.eq.s32 	%p121, %r182, 0;
	@%p121 bra 	$L__BB3_152;
	shl.b32 	%r479, %r532, 8;
	add.s32 	%r480, %r479, %r1;
	mul.wide.u32 	%rd55, %r480, 4;
	add.s64 	%rd56, %rd2, %rd55;
	atom.global.add.u32 	%r481, [%rd56+512], %r182;
$L__BB3_152:
	bar.sync 	0;
	add.s32 	%r482, %r482, 1;
	setp.ne.s32 	%p122, %r482, %r24;
	@%p122 bra 	$L__BB3_2;
$L__BB3_153:
	ret;

}
	// .globl	_ZN3cub18CUB_300001_SM_10006detail10radix_sort33DeviceRadixSortExclusiveSumKernelINS1_5radix10policy_hubIfijE10Policy1000EjEEvPT0_
.visible .entry _ZN3cub18CUB_300001_SM_10006detail10radix_sort33DeviceRadixSortExclusiveSumKernelINS1_5radix10policy_hubIfijE10Policy1000EjEEvPT0_(
	.param .u64 .ptr .align 1 _ZN3cub18CUB_300001_SM_10006detail10radix_sort33DeviceRadixSortExclusiveSumKernelINS1_5radix10policy_hubIfijE10Policy1000EjEEvPT0__param_0
)
{
	.reg .pred 	%p<4>;
	.reg .b32 	%r<77>;
	.reg .b64 	%rd<5>;
	// demoted variable
	.shared .align 16 .b8 _ZZN3cub18CUB_300001_SM_10006detail10radix_sort33DeviceRadixSortExclusiveSumKernelINS1_5radix10policy_hubIfijE10Policy1000EjEEvPT0_E12temp_storage[1184];
	ld.param.u64 	%rd2, [_ZN3cub18CUB_300001_SM_10006detail10radix_sort33DeviceRadixSortExclusiveSumKernelINS1_5radix10policy_hubIfijE10Policy1000EjEEvPT0__param_0];
	cvta.to.global.u64 	%rd3, %rd2;
	mov.u32 	%r6, %ctaid.x;
	shl.b32 	%r7, %r6, 8;
	mov.u32 	%r1, %tid.x;
	setp.gt.u32 	%p1, %r1, 255;
	add.s32 	%r8, %r7, %r1;
	mul.wide.s32 	%rd4, %r8, 4;
	add.s64 	%rd1, %rd3, %rd4;
	@%p1 bra 	$L__BB4_2;
	ld.global.u32 	%r76, [%rd1];
$L__BB4_2:
	shr.u32 	%r9, %r1, 3;
	add.s32 	%r10, %r9, %r1;
	shl.b32 	%r11, %r10, 2;
	mov.u32 	%r12, _ZZN3cub18CUB_300001_SM_10006detail10radix_sort33DeviceRadixSortExclusiveSumKernelINS1_5radix10policy_hubIfijE10Policy1000EjEEvPT0_E12temp_storage;
	add.s32 	%r13, %r12, %r11;
	add.s32 	%r4, %r13, 16;
	st.shared.u32 	[%r13+16], %r76;
	bar.sync 	0;
	setp.gt.u32 	%p2, %r1, 31;
	@%p2 bra 	$L__BB4_4;
	mad.lo.s32 	%r45, %r1, 36, %r12;
	ld.shared.u32 	%r46, [%r45+16];
	ld.shared.u32 	%r47, [%r45+20];
	ld.shared.u32 	%r48, [%r45+24];
	ld.shared.u32 	%r49, [%r45+28];
	ld.shared.u32 	%r50, [%r45+32];
	ld.shared.u32 	%r51, [%r45+36];
	ld.shared.u32 	%r52, [%r45+40];
	ld.shared.u32 	%r53, [%r45+44];
	add.s32 	%r54, %r47, %r46;
	add.s32 	%r55, %r54, %r48;
	add.s32 	%r56, %r55, %r49;
	add.s32 	%r57, %r56, %r50;
	add.s32 	%r58, %r57, %r51;
	add.s32 	%r59, %r58, %r52;
	add.s32 	%r18, %r59, %r53;
	mov.b32 	%r16, 1;
	mov.b32 	%r41, 0;
	mov.b32 	%r43, -1;
	// begin inline asm
	{  .reg .u32 r0;  .reg .pred p;  shfl.sync.up.b32 r0|p, %r18, %r16, %r41, %r43;  @p add.u32 r0, r0, %r18;  mov.u32 %r14, r0;}
	// end inline asm
	mov.b32 	%r22, 2;
	// begin inline asm
	{  .reg .u32 r0;  .reg .pred p;  shfl.sync.up.b32 r0|p, %r14, %r22, %r41, %r43;  @p add.u32 r0, r0, %r14;  mov.u32 %r20, r0;}
	// end inline asm
	mov.b32 	%r28, 4;
	// begin inline asm
	{  .reg .u32 r0;  .reg .pred p;  shfl.sync.up.b32 r0|p, %r20, %r28, %r41, %r43;  @p add.u32 r0, r0, %r20;  mov.u32 %r26, r0;}
	// end inline asm
	mov.b32 	%r34, 8;
	// begin inline asm
	{  .reg .u32 r0;  .reg .pred p;  shfl.sync.up.b32 r0|p, %r26, %r34, %r41, %r43;  @p add.u32 r0, r0, %r26;  mov.u32 %r32, r0;}
	// end inline asm
	mov.b32 	%r40, 16;
	// begin inline asm
	{  .reg .u32 r0;  .reg .pred p;  shfl.sync.up.b32 r0|p, %r32, %r40, %r41, %r43;  @p add.u32 r0, r0, %r32;  mov.u32 %r38, r0;}
	// end inline asm
	sub.s32 	%r60, %r38, %r18;
	ld.shared.u32 	%r61, [%r45+16];
	ld.shared.u32 	%r62, [%r45+20];
	ld.shared.u32 	%r63, [%r45+24];
	ld.shared.u32 	%r64, [%r45+28];
	ld.shared.u32 	%r65, [%r45+32];
	ld.shared.u32 	%r66, [%r45+36];
	ld.shared.u32 	%r67, [%r45+40];
	add.s32 	%r68, %r61, %r60;
	add.s32 	%r69, %r62, %r68;
	add.s32 	%r70, %r63, %r69;
	add.s32 	%r71, %r64, %r70;
	add.s32 	%r72, %r65, %r71;
	add.s32 	%r73, %r66, %r72;
	add.s32 	%r74, %r67, %r73;
	st.shared.u32 	[%r45+16], %r60;
	st.shared.u32 	[%r45+20], %r68;
	st.shared.u32 	[%r45+24], %r69;
	st.shared.u32 	[%r45+28], %r70;
	st.shared.u32 	[%r45+32], %r71;
	st.shared.u32 	[%r45+36], %r72;
	st.shared.u32 	[%r45+40], %r73;
	st.shared.u32 	[%r45+44], %r74;
$L__BB4_4:
	setp.gt.u32 	%p3, %r1, 255;
	bar.sync 	0;
	@%p3 bra 	$L__BB4_6;
	ld.shared.u32 	%r75, [%r4];
	st.global.u32 	[%rd1], %r75;
$L__BB4_6:
	ret;

}
	// .globl	_ZN3cub18CUB_300001_SM_10006detail10radix_sort29DeviceRadixSortOnesweepKernelINS1_5radix10policy_hubIfijE10Policy1000ELNS0_9SortOrderE1EfijiiNS1_21identity_decomposer_tEEEvPT5_SB_PT3_PKSC_PT1_PKSG_PT2_PKSK_T4_iiT6_
.visible .entry _ZN3cub18CUB_300001_SM_10006detail10radix_sort29DeviceRadixSortOnesweepKernelINS1_5radix10policy_hubIfijE10Policy1000ELNS0_9SortOrderE1EfijiiNS1_21identity_decomposer_tEEEvPT5_SB_PT3_PKSC_PT1_PKSG_PT2_PKSK_T4_iiT6_(
	.param .u64 .ptr .align 1 _ZN3cub18CUB_300001_SM_10006detail10radix_sort29DeviceRadixSortOnesweepKernelINS1_5radix10policy_hubIfijE10Policy1000ELNS0_9SortOrderE1EfijiiNS1_21identity_decomposer_tEEEvPT5_SB_PT3_PKSC_PT1_PKSG_PT2_PKSK_T4_iiT6__param_0,
	.param .u64 .ptr .align 1 _ZN3cub18CUB_300001_SM_10006detail10radix_sort29DeviceRadixSortOnesweepKernelINS1_5radix10policy_hubIfijE10Policy1000ELNS0_9SortOrderE1EfijiiNS1_21identity_decomposer_tEEEvPT5_SB_PT3_PKSC_PT1_PKSG_PT2_PKSK_T4_iiT6__param_1,
	.param .u64 .ptr .align 1 _ZN3cub18CUB_300001_SM_10006detail10radix_sort29DeviceRadixSortOnesweepKernelINS1_5radix10policy_hubIfijE10Policy1000ELNS0_9SortOrderE1EfijiiNS1_21identity_decomposer_tEEEvPT5_SB_PT3_PKSC_PT1_PKSG_PT2_PKSK_T4_iiT6__param_2,
	.param .u64 .ptr .align 1 _ZN3cub18CUB_300001_SM_10006detail10radix_sort29DeviceRadixSortOnesweepKernelINS1_5radix10policy_hubIfijE10Policy1000ELNS0_9SortOrderE1EfijiiNS1_21identity_decomposer_tEEEvPT5_SB_PT3_PKSC_PT1_PKSG_PT2_PKSK_T4_iiT6__param_3,
	.param .u64 .ptr .align 1 _ZN3cub18CUB_300001_SM_10006detail10radix_sort29DeviceRadixSortOnesweepKernelINS1_5radix10policy_hubIfijE10Policy1000ELNS0_9SortOrderE1EfijiiNS1_21identity_decomposer_tEEEvPT5_SB_PT3_PKSC_PT1_PKSG_PT2_PKSK_T4_iiT6__param_4,
	.param .u64 .ptr .align 1 _ZN3cub18CUB_300001_SM_10006detail10radix_sort29DeviceRadixSortOnesweepKernelINS1_5radix10policy_hubIfijE10Policy1000ELNS0_9SortOrderE1EfijiiNS1_21identity_decomposer_tEEEvPT5_SB_PT3_PKSC_PT1_PKSG_PT2_PKSK_T4_iiT6__param_5,
	.param .u64 .ptr .align 1 _ZN3cub18CUB_300001_SM_10006detail10radix_sort29DeviceRadixSortOnesweepKernelINS1_5radix10policy_hubIfijE10Policy1000ELNS0_9SortOrderE1EfijiiNS1_21identity_decomposer_tEEEvPT5_SB_PT3_PKSC_PT1_PKSG_PT2_PKSK_T4_iiT6__param_6,
	.param .u64 .ptr .align 1 _ZN3cub18CUB_300001_SM_10006detail10radix_sort29DeviceRadixSortOnesweepKernelINS1_5radix10policy_hubIfijE10Policy1000ELNS0_9SortOrderE1EfijiiNS1_21identity_decomposer_tEEEvPT5_SB_PT3_PKSC_PT1_PKSG_PT2_PKSK_T4_iiT6__param_7,
	.param .u32 _ZN3cub18CUB_300001_SM_10006detail10radix_sort29DeviceRadixSortOnesweepKernelINS1_5radix10policy_hubIfijE10Policy1000ELNS0_9SortOrderE1EfijiiNS1_21identity_decomposer_tEEEvPT5_SB_PT3_PKSC_PT1_PKSG_PT2_PKSK_T4_iiT6__param_8,
	.param .u32 _ZN3cub18CUB_300001_SM_10006detail10radix_sort29DeviceRadixSortOnesweepKernelINS1_5radix10policy_hubIfijE10Policy1000ELNS0_9SortOrderE1EfijiiNS1_21identity_decomposer_tEEEvPT5_SB_PT3_PKSC_PT1_PKSG_PT2_PKSK_T4_iiT6__param_9,
	.param .u32 _ZN3cub18CUB_300001_SM_10006detail10radix_sort29DeviceRadixSortOnesweepKernelINS1_5radix10policy_hubIfijE10Policy1000ELNS0_9SortOrderE1EfijiiNS1_21identity_decomposer_tEEEvPT5_SB_PT3_PKSC_PT1_PKSG_PT2_PKSK_T4_iiT6__param_10,
	.param .align 1 .b8 _ZN3cub18CUB_300001_SM_10006detail10radix_sort29DeviceRadixSortOnesweepKernelINS1_5radix10policy_hubIfijE10Policy1000ELNS0_9SortOrderE1EfijiiNS1_21identity_decomposer_tEEEvPT5_SB_PT3_PKSC_PT1_PKSG_PT2_PKSK_T4_iiT6__param_11[1]
)
.maxntid 384
{
	.reg .pred 	%p<450>;
	.reg .b32 	%r<3233>;
	.reg .b64 	%rd<250>;
	// demoted variable
	.shared .align 16 .b8 _ZZN3cub18CUB_300001_SM_10006detail10radix_sort29DeviceRadixSortOnesweepKernelINS1_5radix10policy_hubIfijE10Policy1000ELNS0_9SortOrderE1EfijiiNS1_21identity_decomposer_tEEEvPT5_SB_PT3_PKSC_PT1_PKSG_PT2_PKSK_T4_iiT6_E1s[36352];
	ld.param.u64 	%rd17, [_ZN3cub18CUB_300001_SM_10006detail10radix_sort29DeviceRadixSortOnesweepKernelINS1_5radix10policy_hubIfijE10Policy1000ELNS0_9SortOrderE1EfijiiNS1_21identity_decomposer_tEEEvPT5_SB_PT3_PKSC_PT1_PKSG_PT2_PKSK_T4_iiT6__param_0];
	ld.param.u64 	%rd18, [_ZN3cub18CUB_300001_SM_10006detail10radix_sort29DeviceRadixSortOnesweepKernelINS1_5radix10policy_hubIfijE10Policy1000ELNS0_9SortOrderE1EfijiiNS1_21identity_decomposer_tEEEvPT5_SB_PT3_PKSC_PT1_PKSG_PT2_PKSK_T4_iiT6__param_1];
	ld.param.u64 	%rd22, [_ZN3cub18CUB_300001_SM_10006detail10radix_sort29DeviceRadixSortOnesweepKernelINS1_5radix10policy_hubIfijE10Policy1000ELNS0_9SortOrderE1EfijiiNS1_21identity_decomposer_tEEEvPT5_SB_PT3_PKSC_PT1_PKSG_PT2_PKSK_T4_iiT6__param_4];
	ld.param.u64 	%rd23, [_ZN3cub18CUB_300001_SM_10006detail10radix_sort29DeviceRadixSortOnesweepKernelINS1_5radix10policy_hubIfijE10Policy1000ELNS0_9SortOrderE1EfijiiNS1_21identity_decomposer_tEEEvPT5_SB_PT3_PKSC_PT1_PKSG_PT2_PKSK_T4_iiT6__param_5];
	ld.param.u64 	%rd24, [_ZN3cub18CUB_300001_SM_10006detail10radix_sort29DeviceRadixSortOnesweepKernelINS1_5radix10policy_hubIfijE10Policy1000ELNS0_9SortOrderE1EfijiiNS1_21identity_decomposer_tEEEvPT5_SB_PT3_PKSC_PT1_PKSG_PT2_PKSK_T4_iiT6__param_6];
	ld.param.u32 	%r642, [_ZN3cub18CUB_300001_SM_10006detail10radix_sort29DeviceRadixSortOnesweepKernelINS1_5radix10policy_hubIfijE10Policy1000ELNS0_9SortOrderE1EfijiiNS1_21identity_decomposer_tEEEvPT5_SB_PT3_PKSC_PT1_PKSG_PT2_PKSK_T4_iiT6__param_9];
	ld.param.u32 	%r643, [_ZN3cub18CUB_300001_SM_10006detail10radix_sort29DeviceRadixSortOnesweepKernelINS1_5radix10policy_hubIfijE10Policy1000ELNS0_9SortOrderE1EfijiiNS1_21identity_decomposer_tEEEvPT5_SB_PT3_PKSC_PT1_PKSG_PT2_PKSK_T4_iiT6__param_10];
	cvta.to.global.u64 	%rd1, %rd24;
	cvta.to.global.u64 	%rd2, %rd22;
	cvta.to.global.u64 	%rd3, %rd17;
	cvta.to.global.u64 	%rd4, %rd23;
	mov.u32 	%r1, %tid.x;
	shr.u32 	%r2, %r1, 5;
	// begin inline asm
	mov.u32 %r644, %laneid;
	// end inline asm
	setp.ne.s32 	%p1, %r1, 0;
	@%p1 bra 	$L__BB5_2;
	cvta.to.global.u64 	%rd25, %rd18;
	atom.global.add.u32 	%r645, [%rd25], 1;
	st.shared.u32 	[_ZZN3cub18CUB_300001_SM_10006detail10radix_sort29DeviceRadixSortOnesweepKernelINS1_5radix10policy_hubIfijE10Policy1000ELNS0_9SortOrderE1EfijiiNS1_21identity_decomposer_tEEEvPT5_SB_PT3_PKSC_PT1_PKSG_PT2_PKSK_T4_iiT6_E1s+35328], %r645;
$L__BB5_2:
	ld.param.u32 	%r3017, [_ZN3cub18CUB_300001_SM_10006detail10radix_sort29DeviceRadixSortOnesweepKernelINS1_5radix10policy_hubIfijE10Policy1000ELNS0_9SortOrderE1EfijiiNS1_21identity_decomposer_tEEEvPT5_SB_PT3_PKSC_PT1_PKSG_PT2_PKSK_T4_iiT6__param_8];
	bar.sync 	0;
	ld.shared.u32 	%r4, [_ZZN3cub18CUB_300001_SM_10006detail10radix_sort29DeviceRadixSortOnesweepKernelINS1_5radix10policy_hubIfijE10Policy1000ELNS0_9SortOrderE1EfijiiNS1_21identity_decomposer_tEEEvPT5_SB_PT3_PKSC_PT1_PKSG_PT2_PKSK_T4_iiT6_E1s+35328];
	mul.lo.s32 	%r5, %r4, 8832;
	add.s32 	%r6, %r5, 8832;
	setp.gt.s32 	%p2, %r6, %r3017;
	@%p2 bra 	$L__BB5_4;
	and.b32  	%r646, %r1, 31;
	and.b32  	%r647, %r1, 992;
	mul.lo.s32 	%r648, %r647, 23;
	or.b32  	%r649, %r648, %r646;
	cvt.u64.u32 	%rd26, %r5;
	cvt.u64.u32 	%rd27, %r649;
	add.s64 	%rd28, %rd27, %rd26;
	shl.b64 	%rd29, %rd28, 2;
	add.s64 	%rd30, %rd4, %rd29;
	ld.global.u32 	%r3077, [%rd30];
	ld.global.u32 	%r3076, [%rd30+128];
	ld.global.u32 	%r3075, [%rd30+256];
	ld.global.u32 	%r3074, [%rd30+384];
	ld.global.u32 	%r3073, [%rd30+512];
	ld.global.u32 	%r3072, [%rd30+640];
	ld.global.u32 	%r3071, [%rd30+768];
	ld.global.u32 	%r3070, [%rd30+896];
	ld.global.u32 	%r3069, [%rd30+1024];
	ld.global.u32 	%r3068, [%rd30+1152];
	ld.global.u32 	%r3067, [%rd30+1280];
	ld.global.u32 	%r3066, [%rd30+1408];
	ld.global.u32 	%r3065, [%rd30+1536];
	ld.global.u32 	%r3064, [%rd30+1664];
	ld.global.u32 	%r3063, [%rd30+1792];
	ld.global.u32 	%r3062, [%rd30+1920];
	ld.global.u32 	%r3061, [%rd30+2048];
	ld.global.u32 	%r3060, [%rd30+2176];
	ld.global.u32 	%r3059, [%rd30+2304];
	ld.global.u32 	%r3058, [%rd30+2432];
	ld.global.u32 	%r3057, [%rd30+2560];
	ld.global.u32 	%r3056, [%rd30+2688];
	ld.global.u32 	%r3055, [%rd30+2816];
	bra.uni 	$L__BB5_50;
$L__BB5_4:
	ld.param.u32 	%r3018, [_ZN3cub18CUB_300001_SM_10006detail10radix_sort29DeviceRadixSortOnesweepKernelINS1_5radix10policy_hubIfijE10Policy1000ELNS0_9SortOrderE1EfijiiNS1_21identity_decomposer_tEEEvPT5_SB_PT3_PKSC_PT1_PKSG_PT2_PKSK_T4_iiT6__param_8];
	cvt.u64.u32 	%rd31, %r5;
	sub.s32 	%r30, %r3018, %r5;
	and.b32  	%r651, %r1, 31;
	and.b32  	%r652, %r1, 992;
	mul.lo.s32 	%r653, %r652, 23;
	or.b32  	%r31, %r653, %r651;
	setp.ge.s32 	%p3, %r31, %r30;
	cvt.u64.u32 	%rd32, %r31;
	add.s64 	%rd33, %rd32, %rd31;
	shl.b64 	%rd34, %rd33, 2;
	add.s64 	%rd5, %rd4, %rd34;
	mov.b32 	%r3077, -1;
	@%p3 bra 	$L__BB5_6;
	ld.global.u32 	%r3077, [%rd5];
$L__BB5_6:
	add.s32 	%r655, %r31, 32;
	setp.ge.s32 	%p4, %r655, %r30;
	mov.b32 	%r3076, -1;
	@%p4 bra 	$L__BB5_8;
	ld.global.u32 	%r3076, [%rd5+128];
$L__BB5_8:
	add.s32 	%r657, %r31, 64;
	setp.ge.s32 	%p5, %r657, %r30;
	mov.b32 	%r3075, -1;
	@%p5 bra 	$L__BB5_10;
	ld.global.u32 	%r3075, [%rd5+256];
$L__BB5_10:
	add.s32 	%r659, %r31, 96;
	setp.ge.s32 	%p6, %r659, %r30;
	mov.b32 	%r3074, -1;
	@%p6 bra 	$L__BB5_12;
	ld.global.u32 	%r3074, [%rd5+384];
$L__BB5_12:
	add.s32 	%r661, %r31, 128;
	setp.ge.s32 	%p7, %r661, %r30;
	mov.b32 	%r3073, -1;
	@%p7 bra 	$L__BB5_14;
	ld.global.u32 	%r3073, [%rd5+512];
$L__BB5_14:
	add.s32 	%r663, %r31, 160;
	setp.ge.s32 	%p8, %r663, %r30;
	mov.b32 	%r3072, -1;
	@%p8 bra 	$L__BB5_16;
	ld.global.u32 	%r3072, [%rd5+640];
$L__BB5_16:
	add.s32 	%r665, %r31, 192;
	setp.ge.s32 	%p9, %r665, %r30;
	mov.b32 	%r3071, -1;
	@%p9 bra 	$L__BB5_18;
	ld.global.u32 	%r3071, [%rd5+768];
$L__BB5_18:
	add.s32 	%r667, %r31, 224;
	setp.ge.s32 	%p10, %r667, %r30;
	mov.b32 	%r3070, -1;
	@%p10 bra 	$L__BB5_20;
	ld.global.u32 	%r3070, [%rd5+896];
$L__BB5_20:
	add.s32 	%r669, %r31, 256;
	setp.ge.s32 	%p11, %r669, %r30;
	mov.b32 	%r3069, -1;
	@%p11 bra 	$L__BB5_22;
	ld.global.u32 	%r3069, [%rd5+1024];
$L__BB5_22:
	add.s32 	%r671, %r31, 288;
	setp.ge.s32 	%p12, %r671, %r30;
	mov.b32 	%r3068, -1;
	@%p12 bra 	$L__BB5_24;
	ld.global.u32 	%r3068, [%rd5+1152];
$L__BB5_24:
	add.s32 	%r673, %r31, 320;
	setp.ge.s32 	%p13, %r673, %r30;
	mov.b32 	%r3067, -1;
	@%p13 bra 	$L__BB5_26;
	ld.global.u32 	%r3067, [%rd5+1280];
$L__BB5_26:
	add.s32 	%r675, %r31, 352;
	setp.ge.s32 	%p14, %r675, %r30;
	mov.b32 	%r3066, -1;
	@%p14 bra 	$L__BB5_28;
	ld.global.u32 	%r3066, [%rd5+1408];
$L__BB5_28:
	add.s32 	%r677, %r31, 384;
	setp.ge.s32 	%p15, %r677, %r30;
	mov.b32 	%r3065, -1;
	@%p15 bra 	$L__BB5_30;
	ld.global.u32 	%r3065, [%rd5+1536];
$L__BB5_30:
	add.s32 	%r679, %r31, 416;
	setp.ge.s32 	%p16, %r679, %r30;
	mov.b32 	%r3064, -1;
	@%p16 bra 	$L__BB5_32;
	ld.global.u32 	%r3064, [%rd5+1664];
$L__BB5_32:
	add.s32 	%r681, %r31, 448;
	setp.ge.s32 	%p17, %r681, %r30;
	mov.b32 	%r3063, -1;
	@%p17 bra 	$L__BB5_34;
	ld.global.u32 	%r3063, [%rd5+1792];
$L__BB5_34:
	add.s32 	%r683, %r31, 480;
	setp.ge.s32 	%p18, %r683, %r30;
	mov.b32 	%r3062, -1;
	@%p18 bra 	$L__BB5_36;
	ld.global.u32 	%r3062, [%rd5+1920];
$L__BB5_36:
	add.s32 	%r685, %r31, 512;
	setp.ge.s32 	%p19, %r685, %r30;
	mov.b32 	%r3061, -1;
	@%p19 bra 	$L__BB5_38;
	ld.global.u32 	%r3061, [%rd5+2048];
$L__BB5_38:
	add.s32 	%r687, %r31, 544;
	setp.ge.s32 	%p20, %r687, %r30;
	mov.b32 	%r3060, -1;
	@%p20 bra 	$L__BB5_40;
	ld.global.u32 	%r3060, [%rd5+2176];
$L__BB5_40:
	add.s32 	%r689, %r31, 576;
	setp.ge.s32 	%p21, %r689, %r30;
	mov.b32 	%r3059, -1;
	@%p21 bra 	$L__BB5_42;
	ld.global.u32 	%r3059, [%rd5+2304];
$L__BB5_42:
	add.s32 	%r691, %r31, 608;
	setp.ge.s32 	%p22, %r691, %r30;
	mov.b32 	%r3058, -1;
	@%p22 bra 	$L__BB5_44;
	ld.global.u32 	%r3058, [%rd5+2432];
$L__BB5_44:
	add.s32 	%r693, %r31, 640;
	setp.ge.s32 	%p23, %r693, %r30;
	mov.b32 	%r3057, -1;
	@%p23 bra 	$L__BB5_46;
	ld.global.u32 	%r3057, [%rd5+2560];
$L__BB5_46:
	add.s32 	%r695, %r31, 672;
	setp.ge.s32 	%p24, %r695, %r30;
	mov.b32 	%r3056, -1;
	@%p24 bra 	$L__BB5_48;
	ld.global.u32 	%r3056, [%rd5+2688];
$L__BB5_48:
	add.s32 	%r697, %r31, 704;
	setp.ge.s32 	%p25, %r697, %r30;
	mov.b32 	%r3055, -1;
	@%p25 bra 	$L__BB5_50;
	ld.global.u32 	%r3055, [%rd5+2816];
$L__BB5_50:
	setp.lt.s32 	%p26, %r3077, 0;
	selp.b32 	%r698, 0, 2147483647, %p26;
	xor.b32  	%r3159, %r698, %r3077;
	setp.lt.s32 	%p27, %r3071, 0;
	selp.b32 	%r699, 0, 2147483647, %p27;
	xor.b32  	%r3153, %r699, %r3071;
	setp.lt.s32 	%p28, %r3070, 0;
	selp.b32 	%r700, 0, 2147483647, %p28;
	xor.b32  	%r3152, %r700, %r3070;
	setp.lt.s32 	%p29, %r3069, 0;
	selp.b32 	%r701, 0, 2147483647, %p29;
	xor.b32  	%r3151, %r701, %r3069;
	setp.lt.s32 	%p30, %r3068, 0;
	selp.b32 	%r702, 0, 2147483647, %p30;
	xor.b32  	%r3150, %r702, %r3068;
	setp.lt.s32 	%p31, %r3067, 0;
	selp.b32 	%r703, 0, 2147483647, %p31;
	xor.b32  	%r3149, %r703, %r3067;
	setp.lt.s32 	%p32, %r3055, 0;
	selp.b32 	%r704, 0, 2147483647, %p32;
	xor.b32  	%r3137, %r704, %r3055;
	mov.b32 	%r705, -1;
	shl.b32 	%r706, %r705, %r643;
	not.b32 	%r107, %r706;
	shl.b32 	%r707, %r2, 10;
	mov.u32 	%r708, _ZZN3cub18CUB_300001_SM_10006detail10radix_sort29DeviceRadixSortOnesweepKernelINS1_5radix10policy_hubIfijE10Policy1000ELNS0_9SortOrderE1EfijiiNS1_21identity_decomposer_tEEEvPT5_SB_PT3_PKSC_PT1_PKSG_PT2_PKSK_T4_iiT6_E1s;
	add.s32 	%r108, %r708, %r707;
	setp.gt.s32 	%p33, %r644, 255;
	@%p33 bra 	$L__BB5_63;
	max.s32 	%r709, %r644, 224;
	sub.s32 	%r710, %r709, %r644;
	add.s32 	%r711, %r710, 31;
	shr.u32 	%r712, %r711, 5;
	add.s32 	%r109, %r712, 1;
	and.b32  	%r110, %r109, 15;
	setp.lt.u32 	%p34, %r711, 480;
	mov.u32 	%r3081, %r644;
	@%p34 bra 	$L__BB5_54;
	and.b32  	%r713, %r109, 268435440;
	neg.s32 	%r3079, %r713;
	shl.b32 	%r715, %r644, 2;
	add.s32 	%r716, %r707, %r715;
	add.s32 	%r718, %r716, %r708;
	add.s32 	%r3078, %r718, 1024;
	mov.u32 	%r3081, %r644;
$L__BB5_53:
	.pragma "nounroll";
	mov.b32 	%r719, 0;
	st.shared.u32 	[%r3078+-1024], %r719;
	st.shared.u32 	[%r3078+-896], %r719;
	st.shared.u32 	[%r3078+-768], %r719;
	st.shared.u32 	[%r3078+-640], %r719;
	st.shared.u32 	[%r3078+-512], %r719;
	st.shared.u32 	[%r3078+-384], %r719;
	st.shared.u32 	[%r3078+-256], %r719;
	st.shared.u32 	[%r3078+-128], %r719;
	st.shared.u32 	[%r3078], %r719;
	st.shared.u32 	[%r3078+128], %r719;
	st.shared.u32 	[%r3078+256], %r719;
	st.shared.u32 	[%r3078+384], %r719;
	st.shared.u32 	[%r3078+512], %r719;
	st.shared.u32 	[%r3078+640], %r719;
	st.shared.u32 	[%r3078+768], %r719;
	st.shared.u32 	[%r3078+896], %r719;
	add.s32 	%r3081, %r3081, 512;
	add.s32 	%r3079, %r3079, 16;
	add.s32 	%r3078, %r3078, 2048;
	setp.ne.s32 	%p35, %r3079, 0;
	@%p35 bra 	$L__BB5_53;
$L__BB5_54:
	setp.eq.s32 	%p36, %r110, 0;
	@%p36 bra 	$L__BB5_63;
	and.b32  	%r120, %r109, 7;
	setp.lt.u32 	%p37, %r110, 8;
	@%p37 bra 	$L__BB5_57;
	shl.b32 	%r720, %r3081, 2;
	add.s32 	%r721, %r108, %r720;
	mov.b32 	%r722, 0;
	st.shared.u32 	[%r721], %r722;
	st.shared.u32 	[%r721+128], %r722;
	st.shared.u32 	[%r721+256], %r722;
	st.shared.u32 	[%r721+384], %r722;
	st.shared.u32 	[%r721+512], %r722;
	st.shared.u32 	[%r721+640], %r722;
	st.shared.u32 	[%r721+768], %r722;
	st.shared.u32 	[%r721+896], %r722;
	add.s32 	%r3081, %r3081, 256;
$L__BB5_57:
	setp.eq.s32 	%p38, %r120, 0;
	@%p38 bra 	$L__BB5_63;
	and.b32  	%r123, %r109, 3;
	setp.lt.u32 	%p39, %r120, 4;
	@%p39 bra 	$L__BB5_60;
	shl.b32 	%r723, %r3081, 2;
	add.s32 	%r724, %r108, %r723;
	mov.b32 	%r725, 0;
	st.shared.u32 	[%r724], %r725;
	st.shared.u32 	[%r724+128], %r725;
	st.shared.u32 	[%r724+256], %r725;
	st.shared.u32 	[%r724+384], %r725;
	add.s32 	%r3081, %r3081, 128;
$L__BB5_60:
	setp.eq.s32 	%p40, %r123, 0;
	@%p40 bra 	$L__BB5_63;
	shl.b32 	%r727, %r3081, 2;
	add.s32 	%r728, %r707, %r727;
	add.s32 	%r3085, %r708, %r728;
	neg.s32 	%r3084, %r123;
$L__BB5_62:
	.pragma "nounroll";
	mov.b32 	%r730, 0;
	st.shared.u32 	[%r3085], %r730;
	add.s32 	%r3085, %r3085, 128;
	add.s32 	%r3084, %r3084, 1;
	setp.ne.s32 	%p41, %r3084, 0;
	@%p41 bra 	$L__BB5_62;
$L__BB5_63:
	bar.warp.sync 	-1;
	setp.eq.s32 	%p42, %r3159, 2147483647;
	selp.b32 	%r732, -2147483648, %r3159, %p42;
	shr.u32 	%r733, %r732, %r642;
	and.b32  	%r132, %r733, %r107;
	shl.b32 	%r734, %r132, 2;
	add.s32 	%r735, %r108, %r734;
	atom.shared.add.u32 	%r736, [%r735], 1;
	setp.lt.s32 	%p43, %r3076, 0;
	selp.b32 	%r737, 0, 2147483647, %p43;
	xor.b32  	%r3158, %r737, %r3076;
	setp.eq.s32 	%p44, %r3158, 2147483647;
	selp.b32 	%r738, -2147483648, %r3158, %p44;
	shr.u32 	%r739, %r738, %r642;
	and.b32  	%r740, %r739, %r107;
	shl.b32 	%r741, %r740, 2;
	add.s32 	%r742, %r108, %r741;
	atom.shared.add.u32 	%r743, [%r742], 1;
	setp.lt.s32 	%p45, %r3075, 0;
	selp.b32 	%r744, 0, 2147483647, %p45;
	xor.b32  	%r3157, %r744, %r3075;
	setp.eq.s32 	%p46, %r3157, 2147483647;
	selp.b32 	%r745, -2147483648, %r3157, %p46;
	shr.u32 	%r746, %r745, %r642;
	and.b32  	%r747, %r746, %r107;
	shl.b32 	%r748, %r747, 2;
	add.s32 	%r749, %r108, %r748;
	atom.shared.add.u32 	%r750, [%r749], 1;
	setp.lt.s32 	%p47, %r3074, 0;
	selp.b32 	%r751, 0, 2147483647, %p47;
	xor.b32  	%r752, %r751, %r3074;
	setp.eq.s32 	%p48, %r752, 2147483647;
	selp.b32 	%r753, -2147483648, %r752, %p48;
	shr.u32 	%r754, %r753, %r642;
	and.b32  	%r755, %r754, %r107;
	shl.b32 	%r756, %r755, 2;
	add.s32 	%r757, %r108, %r756;
	atom.shared.add.u32 	%r758, [%r757], 1;
	setp.lt.s32 	%p49, %r3073, 0;
	selp.b32 	%r759, 0, 2147483647, %p49;
	xor.b32  	%r760, %r759, %r3073;
	setp.eq.s32 	%p50, %r760, 2147483647;
	selp.b32 	%r761, -2147483648, %r760, %p50;
	shr.u32 	%r762, %r761, %r642;
	and.b32  	%r763, %r762, %r107;
	shl.b32 	%r764, %r763, 2;
	add.s32 	%r765, %r108, %r764;
	atom.shared.add.u32 	%r766, [%r765], 1;
	setp.lt.s32 	%p51, %r3072, 0;
	selp.b32 	%r767, 0, 2147483647, %p51;
	xor.b32  	%r768, %r767, %r3072;
	setp.eq.s32 	%p52, %r768, 2147483647;
	selp.b32 	%r769, -2147483648, %r768, %p52;
	shr.u32 	%r770, %r769, %r642;
	and.b32  	%r771, %r770, %r107;
	shl.b32 	%r772, %r771, 2;
	add.s32 	%r773, %r108, %r772;
	atom.shared.add.u32 	%r774, [%r773], 1;
	setp.eq.s32 	%p53, %r3153, 2147483647;
	selp.b32 	%r775, -2147483648, %r3153, %p53;
	shr.u32 	%r776, %r775, %r642;
	and.b32  	%r777, %r776, %r107;
	shl.b32 	%r778, %r777, 2;
	add.s32 	%r779, %r108, %r778;
	atom.shared.add.u32 	%r780, [%r779], 1;
	setp.eq.s32 	%p54, %r3152, 2147483647;
	selp.b32 	%r781, -2147483648, %r3152, %p54;
	shr.u32 	%r782, %r781, %r642;
	and.b32  	%r783, %r782, %r107;
	shl.b32 	%r784, %r783, 2;
	add.s32 	%r785, %r108, %r784;
	atom.shared.add.u32 	%r786, [%r785], 1;
	setp.eq.s32 	%p55, %r3151, 2147483647;
	selp.b32 	%r787, -2147483648, %r3151, %p55;
	shr.u32 	%r788, %r787, %r642;
	and.b32  	%r789, %r788, %r107;
	shl.b32 	%r790, %r789, 2;
	add.s32 	%r791, %r108, %r790;
	atom.shared.add.u32 	%r792, [%r791], 1;
	setp.eq.s32 	%p56, %r3150, 2147483647;
	selp.b32 	%r793, -2147483648, %r3150, %p56;
	shr.u32 	%r794, %r793, %r642;
	and.b32  	%r795, %r794, %r107;
	shl.b32 	%r796, %r795, 2;
	add.s32 	%r797, %r108, %r796;
	atom.shared.add.u32 	%r798, [%r797], 1;
	setp.eq.s32 	%p57, %r3149, 2147483647;
	selp.b32 	%r799, -2147483648, %r3149, %p57;
	shr.u32 	%r800, %r799, %r642;
	and.b32  	%r801, %r800, %r107;
	shl.b32 	%r802, %r801, 2;
	add.s32 	%r803, %r108, %r802;
	atom.shared.add.u32 	%r804, [%r803], 1;
	setp.lt.s32 	%p58, %r3066, 0;
	selp.b32 	%r805, 0, 2147483647, %p58;
	xor.b32  	%r3148, %r805, %r3066;
	setp.eq.s32 	%p59, %r3148, 2147483647;
	selp.b32 	%r806, -2147483648, %r3148, %p59;
	shr.u32 	%r807, %r806, %r642;
	and.b32  	%r808, %r807, %r107;
	shl.b32 	%r809, %r808, 2;
	add.s32 	%r810, %r108, %r809;
	atom.shared.add.u32 	%r811, [%r810], 1;
	setp.lt.s32 	%p60, %r3065, 0;
	selp.b32 	%r812, 0, 2147483647, %p60;
	xor.b32  	%r3147, %r812, %r3065;
	setp.eq.s32 	%p61, %r3147, 2147483647;
	selp.b32 	%r813, -2147483648, %r3147, %p61;
	shr.u32 	%r814, %r813, %r642;
	and.b32  	%r815, %r814, %r107;
	shl.b32 	%r816, %r815, 2;
	add.s32 	%r817, %r108, %r816;
	atom.shared.add.u32 	%r818, [%r817], 1;
	setp.lt.s32 	%p62, %r3064, 0;
	selp.b32 	%r819, 0, 2147483647, %p62;
	xor.b32  	%r3146, %r819, %r3064;
	setp.eq.s32 	%p63, %r3146, 2147483647;
	selp.b32 	%r820, -2147483648, %r3146, %p63;
	shr.u32 	%r821, %r820, %r642;
	and.b32  	%r822, %r821, %r107;
	shl.b32 	%r823, %r822, 2;
	add.s32 	%r824, %r108, %r823;
	atom.shared.add.u32 	%r825, [%r824], 1;
	setp.lt.s32 	%p64, %r3063, 0;
	selp.b32 	%r826, 0, 2147483647, %p64;
	xor.b32  	%r3145, %r826, %r3063;
	setp.eq.s32 	%p65, %r3145, 2147483647;
	selp.b32 	%r827, -2147483648, %r3145, %p65;
	shr.u32 	%r828, %r827, %r642;
	and.b32  	%r829, %r828, %r107;
	shl.b32 	%r830, %r829, 2;
	add.s32 	%r831, %r108, %r830;
	atom.shared.add.u32 	%r832, [%r831], 1;
	setp.lt.s32 	%p66, %r3062, 0;
	selp.b32 	%r833, 0, 2147483647, %p66;
	xor.b32  	%r3144, %r833, %r3062;
	setp.eq.s32 	%p67, %r3144, 2147483647;
	selp.b32 	%r834, -2147483648, %r3144, %p67;
	shr.u32 	%r835, %r834, %r642;
	and.b32  	%r836, %r835, %r107;
	shl.b32 	%r837, %r836, 2;
	add.s32 	%r838, %r108, %r837;
	atom.shared.add.u32 	%r839, [%r838], 1;
	setp.lt.s32 	%p68, %r3061, 0;
	selp.b32 	%r840, 0, 2147483647, %p68;
	xor.b32  	%r3143, %r840, %r3061;
	setp.eq.s32 	%p69, %r3143, 2147483647;
	selp.b32 	%r841, -2147483648, %r3143, %p69;
	shr.u32 	%r842, %r841, %r642;
	and.b32  	%r843, %r842, %r107;
	shl.b32 	%r844, %r843, 2;
	add.s32 	%r845, %r108, %r844;
	atom.shared.add.u32 	%r846, [%r845], 1;
	setp.lt.s32 	%p70, %r3060, 0;
	selp.b32 	%r847, 0, 2147483647, %p70;
	xor.b32  	%r848, %r847, %r3060;
	setp.eq.s32 	%p71, %r848, 2147483647;
	selp.b32 	%r849, -2147483648, %r848, %p71;
	shr.u32 	%r850, %r849, %r642;
	and.b32  	%r851, %r850, %r107;
	shl.b32 	%r852, %r851, 2;
	add.s32 	%r853, %r108, %r852;
	atom.shared.add.u32 	%r854, [%r853], 1;
	setp.lt.s32 	%p72, %r3059, 0;
	selp.b32 	%r855, 0, 2147483647, %p72;
	xor.b32  	%r856, %r855, %r3059;
	setp.eq.s32 	%p73, %r856, 2147483647;
	selp.b32 	%r857, -2147483648, %r856, %p73;
	shr.u32 	%r858, %r857, %r642;
	and.b32  	%r859, %r858, %r107;
	shl.b32 	%r860, %r859, 2;
	add.s32 	%r861, %r108, %r860;
	atom.shared.add.u32 	%r862, [%r861], 1;
	setp.lt.s32 	%p74, %r3058, 0;
	selp.b32 	%r863, 0, 2147483647, %p74;
	xor.b32  	%r864, %r863, %r3058;
	setp.eq.s32 	%p75, %r864, 2147483647;
	selp.b32 	%r865, -2147483648, %r864, %p75;
	shr.u32 	%r866, %r865, %r642;
	and.b32  	%r867, %r866, %r107;
	shl.b32 	%r868, %r867, 2;
	add.s32 	%r869, %r108, %r868;
	atom.shared.add.u32 	%r870, [%r869], 1;
	setp.lt.s32 	%p76, %r3057, 0;
	selp.b32 	%r871, 0, 2147483647, %p76;
	xor.b32  	%r872, %r871, %r3057;
	setp.eq.s32 	%p77, %r872, 2147483647;
	selp.b32 	%r873, -2147483648, %r872, %p77;
	shr.u32 	%r874, %r873, %r642;
	and.b32  	%r875, %r874, %r107;
	shl.b32 	%r876, %r875, 2;
	add.s32 	%r877, %r108, %r876;
	atom.shared.add.u32 	%r878, [%r877], 1;
	setp.lt.s32 	%p78, %r3056, 0;
	selp.b32 	%r879, 0, 2147483647, %p78;
	xor.b32  	%r880, %r879, %r3056;
	setp.eq.s32 	%p79, %r880, 2147483647;
	selp.b32 	%r881, -2147483648, %r880, %p79;
	shr.u32 	%r882, %r881, %r642;
	and.b32  	%r883, %r882, %r107;
	shl.b32 	%r884, %r883, 2;
	add.s32 	%r885, %r108, %r884;
	atom.shared.add.u32 	%r886, [%r885], 1;
	setp.eq.s32 	%p80, %r3137, 2147483647;
	selp.b32 	%r887, -2147483648, %r3137, %p80;
	shr.u32 	%r888, %r887, %r642;
	and.b32  	%r889, %r888, %r107;
	shl.b32 	%r890, %r889, 2;
	add.s32 	%r891, %r108, %r890;
	atom.shared.add.u32 	%r892, [%r891], 1;
	bar.sync 	0;
	setp.gt.u32 	%p81, %r1, 255;
	shl.b32 	%r893, %r1, 2;
	add.s32 	%r141, %r708, %r893;
	mov.b32 	%r3086, 0;
	@%p81 bra 	$L__BB5_65;
	ld.shared.u32 	%r895, [%r141];
	mov.b32 	%r896, 0;
	st.shared.u32 	[%r141], %r896;
	ld.shared.u32 	%r897, [%r141+1024];
	st.shared.u32 	[%r141+1024], %r895;
	add.s32 	%r898, %r897, %r895;
	ld.shared.u32 	%r899, [%r141+2048];
	st.shared.u32 	[%r141+2048], %r898;
	add.s32 	%r900, %r899, %r898;
	ld.shared.u32 	%r901, [%r141+3072];
	st.shared.u32 	[%r141+3072], %r900;
	add.s32 	%r902, %r901, %r900;
	ld.shared.u32 	%r903, [%r141+4096];
	st.shared.u32 	[%r141+4096], %r902;
	add.s32 	%r904, %r903, %r902;
	ld.shared.u32 	%r905, [%r141+5120];
	st.shared.u32 	[%r141+5120], %r904;
	add.s32 	%r906, %r905, %r904;
	ld.shared.u32 	%r907, [%r141+6144];
	st.shared.u32 	[%r141+6144], %r906;
	add.s32 	%r908, %r907, %r906;
	ld.shared.u32 	%r909, [%r141+7168];
	st.shared.u32 	[%r141+7168], %r908;
	add.s32 	%r910, %r909, %r908;
	ld.shared.u32 	%r911, [%r141+8192];
	st.shared.u32 	[%r141+8192], %r910;
	add.s32 	%r912, %r911, %r910;
	ld.shared.u32 	%r913, [%r141+9216];
	st.shared.u32 	[%r141+9216], %r912;
	add.s32 	%r914, %r913, %r912;
	ld.shared.u32 	%r915, [%r141+10240];
	st.shared.u32 	[%r141+10240], %r914;
	add.s32 	%r916, %r915, %r914;
	ld.shared.u32 	%r917, [%r141+11264];
	st.shared.u32 	[%r141+11264], %r916;
	add.s32 	%r3086, %r917, %r916;
$L__BB5_65:
	setp.gt.u32 	%p82, %r1, 255;
	shl.b32 	%r918, %r4, 8;
	add.s32 	%r919, %r918, %r1;
	mul.wide.s32 	%rd35, %r919, 4;
	add.s64 	%rd6, %rd3, %rd35;
	@%p82 bra 	$L__BB5_67;
	or.b32  	%r920, %r3086, 1073741824;
	st.volatile.global.u32 	[%rd6], %r920;
$L__BB5_67:
	ld.param.u64 	%rd249, [_ZN3cub18CUB_300001_SM_10006detail10radix_sort29DeviceRadixSortOnesweepKernelINS1_5radix10policy_hubIfijE10Policy1000ELNS0_9SortOrderE1EfijiiNS1_21identity_decomposer_tEEEvPT5_SB_PT3_PKSC_PT1_PKSG_PT2_PKSK_T4_iiT6__param_7];
	ld.param.u64 	%rd248, [_ZN3cub18CUB_300001_SM_10006detail10radix_sort29DeviceRadixSortOnesweepKernelINS1_5radix10policy_hubIfijE10Policy1000ELNS0_9SortOrderE1EfijiiNS1_21identity_decomposer_tEEEvPT5_SB_PT3_PKSC_PT1_PKSG_PT2_PKSK_T4_iiT6__param_3];
	ld.param.u64 	%rd245, [_ZN3cub18CUB_300001_SM_10006detail10radix_sort29DeviceRadixSortOnesweepKernelINS1_5radix10policy_hubIfijE10Policy1000ELNS0_9SortOrderE1EfijiiNS1_21identity_decomposer_tEEEvPT5_SB_PT3_PKSC_PT1_PKSG_PT2_PKSK_T4_iiT6__param_2];
	setp.lt.s32 	%p83, %r3074, 0;
	selp.b32 	%r921, 0, 2147483647, %p83;
	xor.b32  	%r3156, %r921, %r3074;
	setp.lt.s32 	%p84, %r3060, 0;
	selp.b32 	%r922, 0, 2147483647, %p84;
	xor.b32  	%r3142, %r922, %r3060;
	setp.lt.s32 	%p85, %r3058, 0;
	selp.b32 	%r923, 0, 2147483647, %p85;
	xor.b32  	%r3140, %r923, %r3058;
	setp.lt.s32 	%p86, %r3059, 0;
	selp.b32 	%r924, 0, 2147483647, %p86;
	xor.b32  	%r3141, %r924, %r3059;
	setp.lt.s32 	%p87, %r3057, 0;
	selp.b32 	%r925, 0, 2147483647, %p87;
	xor.b32  	%r3139, %r925, %r3057;
	setp.lt.s32 	%p88, %r3056, 0;
	selp.b32 	%r926, 0, 2147483647, %p88;
	xor.b32  	%r3138, %r926, %r3056;
	setp.lt.s32 	%p89, %r3072, 0;
	selp.b32 	%r927, 0, 2147483647, %p89;
	xor.b32  	%r3154, %r927, %r3072;
	setp.lt.s32 	%p90, %r3073, 0;
	selp.b32 	%r928, 0, 2147483647, %p90;
	xor.b32  	%r3155, %r928, %r3073;
	setp.lt.u32 	%p91, %r1, 256;
	setp.eq.s32 	%p92, %r3086, 8832;
	and.pred  	%p93, %p91, %p92;
	selp.u32 	%r929, 1, 0, %p93;
	{ 
	.reg .pred 	%p1; 
	.reg .pred 	%p2; 
	setp.ne.u32 	%p1, %r929, 0; 
	bar.red.or.pred 	%p2, 0, %p1; 
	selp.u32 	%r930, 1, 0, %p2; 
	}
	setp.eq.s32 	%p94, %r930, 0;
	and.b32  	%r931, %r1, 992;
	and.b32  	%r932, %r1, 31;
	mul.lo.s32 	%r933, %r931, 23;
	or.b32  	%r934, %r933, %r932;
	cvt.u64.u32 	%rd36, %r5;
	cvt.u64.u32 	%rd7, %r934;
	add.s64 	%rd37, %rd7, %rd36;
	cvta.to.global.u64 	%rd38, %rd249;
	shl.b64 	%rd39, %rd37, 2;
	add.s64 	%rd8, %rd38, %rd39;
	cvta.to.global.u64 	%rd40, %rd245;
	mul.wide.u32 	%rd41, %r1, 4;
	add.s64 	%rd9, %rd40, %rd41;
	cvta.to.global.u64 	%rd42, %rd248;
	add.s64 	%rd10, %rd42, %rd41;
	@%p94 bra 	$L__BB5_223;
	setp.gt.u32 	%p95, %r1, 255;
	setp.gt.u32 	%p96, %r1, %r132;
	selp.b32 	%r152, 8832, 0, %p96;
	@%p95 bra 	$L__BB5_76;
	ld.global.u32 	%r935, [%rd10];
	sub.s32 	%r3090, %r935, %r152;
	st.shared.u32 	[%r141+35328], %r3090;
	setp.lt.s32 	%p97, %r4, 1;
	mov.u32 	%r3091, %r3086;
	@%p97 bra 	$L__BB5_75;
	mov.b32 	%r3088, -1;
	mov.u32 	%r3087, %r4;
	mov.u32 	%r3091, %r3086;
$L__BB5_71:
	add.s32 	%r157, %r3087, -1;
	shl.b32 	%r937, %r157, 8;
	add.s32 	%r938, %r937, %r1;
	mul.wide.s32 	%rd43, %r938, 4;
	add.s64 	%rd11, %rd3, %rd43;
$L__BB5_72:
	membar.cta;
	ld.volatile.global.u32 	%r158, [%rd11];
	setp.eq.s32 	%p98, %r158, 0;
	@%p98 bra 	$L__BB5_72;
	and.b32  	%r939, %r158, 1073741823;
	add.s32 	%r3091, %r939, %r3091;
	setp.gt.s32 	%p99, %r158, -1;
	vote.sync.ballot.b32 	%r3088, %p99, %r3088;
	setp.gt.u32 	%p101, %r3087, 1;
	and.pred  	%p102, %p99, %p101;
	mov.u32 	%r3087, %r157;
	@%p102 bra 	$L__BB5_71;
	ld.shared.u32 	%r3090, [%r141+35328];
$L__BB5_75:
	or.b32  	%r940, %r3091, -2147483648;
	st.volatile.global.u32 	[%rd6], %r940;
	sub.s32 	%r941, %r3091, %r3086;
	add.s32 	%r942, %r941, %r3090;
	st.shared.u32 	[%r141+35328], %r942;
$L__BB5_76:
	ld.param.u32 	%r3019, [_ZN3cub18CUB_300001_SM_10006detail10radix_sort29DeviceRadixSortOnesweepKernelINS1_5radix10policy_hubIfijE10Policy1000ELNS0_9SortOrderE1EfijiiNS1_21identity_decomposer_tEEEvPT5_SB_PT3_PKSC_PT1_PKSG_PT2_PKSK_T4_iiT6__param_8];
	ld.param.u64 	%rd246, [_ZN3cub18CUB_300001_SM_10006detail10radix_sort29DeviceRadixSortOnesweepKernelINS1_5radix10policy_hubIfijE10Policy1000ELNS0_9SortOrderE1EfijiiNS1_21identity_decomposer_tEEEvPT5_SB_PT3_PKSC_PT1_PKSG_PT2_PKSK_T4_iiT6__param_2];
	setp.gt.u32 	%p103, %r1, 255;
	setp.lt.s32 	%p104, %r6, %r3019;
	setp.eq.s64 	%p105, %rd246, 0;
	or.pred  	%p106, %p105, %p104;
	or.pred  	%p107, %p103, %p106;
	@%p107 bra 	$L__BB5_78;
	ld.shared.u32 	%r943, [%r141+35328];
	add.s32 	%r944, %r152, %r3086;
	add.s32 	%r945, %r944, %r943;
	st.global.u32 	[%rd9], %r945;
$L__BB5_78:
	ld.param.u32 	%r3020, [_ZN3cub18CUB_300001_SM_10006detail10radix_sort29DeviceRadixSortOnesweepKernelINS1_5radix10policy_hubIfijE10Policy1000ELNS0_9SortOrderE1EfijiiNS1_21identity_decomposer_tEEEvPT5_SB_PT3_PKSC_PT1_PKSG_PT2_PKSK_T4_iiT6__param_8];
	setp.gt.s32 	%p108, %r6, %r3020;
	bar.sync 	0;
	mov.u32 	%r947, _ZZN3cub18CUB_300001_SM_10006detail10radix_sort29DeviceRadixSortOnesweepKernelINS1_5radix10policy_hubIfijE10Policy1000ELNS0_9SortOrderE1EfijiiNS1_21identity_decomposer_tEEEvPT5_SB_PT3_PKSC_PT1_PKSG_PT2_PKSK_T4_iiT6_E1s;
	add.s32 	%r948, %r947, %r734;
	ld.shared.u32 	%rd13, [%r948+35328];
	@%p108 bra 	$L__BB5_80;
	add.s64 	%rd44, %rd7, %rd13;
	shl.b64 	%rd45, %rd44, 2;
	add.s64 	%rd46, %rd2, %rd45;
	st.global.u32 	[%rd46], %r3077;
	st.global.u32 	[%rd46+128], %r3076;
	st.global.u32 	[%rd46+256], %r3075;
	st.global.u32 	[%rd46+384], %r3074;
	st.global.u32 	[%rd46+512], %r3073;
	st.global.u32 	[%rd46+640], %r3072;
	st.global.u32 	[%rd46+768], %r3071;
	st.global.u32 	[%rd46+896], %r3070;
	st.global.u32 	[%rd46+1024], %r3069;
	st.global.u32 	[%rd46+1152], %r3068;
	st.global.u32 	[%rd46+1280], %r3067;
	st.global.u32 	[%rd46+1408], %r3066;
	st.global.u32 	[%rd46+1536], %r3065;
	st.global.u32 	[%rd46+1664], %r3064;
	st.global.u32 	[%rd46+1792], %r3063;
	st.global.u32 	[%rd46+1920], %r3062;
	st.global.u32 	[%rd46+2048], %r3061;
	st.global.u32 	[%rd46+2176], %r3060;
	st.global.u32 	[%rd46+2304], %r3059;
	st.global.u32 	[%rd46+2432], %r3058;
	st.global.u32 	[%rd46+2560], %r3057;
	st.global.u32 	[%rd46+2688], %r3056;
	st.global.u32 	[%rd46+2816], %r3055;
	bra.uni 	$L__BB5_126;
$L__BB5_80:
	ld.param.u32 	%r3021, [_ZN3cub18CUB_300001_SM_10006detail10radix_sort29DeviceRadixSortOnesweepKernelINS1_5radix10policy_hubIfijE10Policy1000ELNS0_9SortOrderE1EfijiiNS1_21identity_decomposer_tEEEvPT5_SB_PT3_PKSC_PT1_PKSG_PT2_PKSK_T4_iiT6__param_8];
	cvt.u32.u64 	%r949, %rd7;
	mad.lo.s32 	%r164, %r4, -8832, %r3021;
	setp.ge.s32 	%p109, %r949, %r164;
	add.s64 	%rd47, %rd7, %rd13;
	shl.b64 	%rd48, %rd47, 2;
	add.s64 	%rd14, %rd2, %rd48;
	@%p109 bra 	$L__BB5_82;
	st.global.u32 	[%rd14], %r3077;
$L__BB5_82:
	add.s32 	%r951, %r949, 32;
	setp.ge.s32 	%p110, %r951, %r164;
	@%p110 bra 	$L__BB5_84;
	st.global.u32 	[%rd14+128], %r3076;
$L__BB5_84:
	add.s32 	%r953, %r949, 64;
	setp.ge.s32 	%p111, %r953, %r164;
	@%p111 bra 	$L__BB5_86;
	st.global.u32 	[%rd14+256], %r3075;
$L__BB5_86:
	add.s32 	%r955, %r949, 96;
	setp.ge.s32 	%p112, %r955, %r164;
	@%p112 bra 	$L__BB5_88;
	st.global.u32 	[%rd14+384], %r3074;
$L__BB5_88:
	add.s32 	%r957, %r949, 128;
	setp.ge.s32 	%p113, %r957, %r164;
	@%p113 bra 	$L__BB5_90;
	st.global.u32 	[%rd14+512], %r3073;
$L__BB5_90:
	add.s32 	%r959, %r949, 160;
	setp.ge.s32 	%p114, %r959, %r164;
	@%p114 bra 	$L__BB5_92;
	st.global.u32 	[%rd14+640], %r3072;
$L__BB5_92:
	add.s32 	%r961, %r949, 192;
	setp.ge.s32 	%p115, %r961, %r164;
	@%p115 bra 	$L__BB5_94;
	st.global.u32 	[%rd14+768], %r3071;
$L__BB5_94:
	add.s32 	%r963, %r949, 224;
	setp.ge.s32 	%p116, %r963, %r164;
	@%p116 bra 	$L__BB5_96;
	st.global.u32 	[%rd14+896], %r3070;
$L__BB5_96:
	add.s32 	%r965, %r949, 256;
	setp.ge.s32 	%p117, %r965, %r164;
	@%p117 bra 	$L__BB5_98;
	st.global.u32 	[%rd14+1024], %r3069;
$L__BB5_98:
	add.s32 	%r967, %r949, 288;
	setp.ge.s32 	%p118, %r967, %r164;
	@%p118 bra 	$L__BB5_100;
	st.global.u32 	[%rd14+1152], %r3068;
$L__BB5_100:
	add.s32 	%r969, %r949, 320;
	setp.ge.s32 	%p119, %r969, %r164;
	@%p119 bra 	$L__BB5_102;
	st.global.u32 	[%rd14+1280], %r3067;
$L__BB5_102:
	add.s32 	%r971, %r949, 352;
	setp.ge.s32 	%p120, %r971, %r164;
	@%p120 bra 	$L__BB5_104;
	st.global.u32 	[%rd14+1408], %r3066;
$L__BB5_104:
	add.s32 	%r973, %r949, 384;
	setp.ge.s32 	%p121, %r973, %r164;
	@%p121 bra 	$L__BB5_106;
	st.global.u32 	[%rd14+1536], %r3065;
$L__BB5_106:
	add.s32 	%r975, %r949, 416;
	setp.ge.s32 	%p122, %r975, %r164;
	@%p122 bra 	$L__BB5_108;
	st.global.u32 	[%rd14+1664], %r3064;
$L__BB5_108:
	add.s32 	%r977, %r949, 448;
	setp.ge.s32 	%p123, %r977, %r164;
	@%p123 bra 	$L__BB5_110;
	st.global.u32 	[%rd14+1792], %r3063;
$L__BB5_110:
	add.s32 	%r979, %r949, 480;
	setp.ge.s32 	%p124, %r979, %r164;
	@%p124 bra 	$L__BB5_112;
	st.global.u32 	[%rd14+1920], %r3062;
$L__BB5_112:
	add.s32 	%r981, %r949, 512;
	setp.ge.s32 	%p125, %r981, %r164;
	@%p125 bra 	$L__BB5_114;
	st.global.u32 	[%rd14+2048], %r3061;
$L__BB5_114:
	add.s32 	%r983, %r949, 544;
	setp.ge.s32 	%p126, %r983, %r164;
	@%p126 bra 	$L__BB5_116;
	st.global.u32 	[%rd14+2176], %r3060;
$L__BB5_116:
	add.s32 	%r985, %r949, 576;
	setp.ge.s32 	%p127, %r985, %r164;
	@%p127 bra 	$L__BB5_118;
	st.global.u32 	[%rd14+2304], %r3059;
$L__BB5_118:
	add.s32 	%r987, %r949, 608;
	setp.ge.s32 	%p128, %r987, %r164;
	@%p128 bra 	$L__BB5_120;
	st.global.u32 	[%rd14+2432], %r3058;
$L__BB5_120:
	add.s32 	%r989, %r949, 640;
	setp.ge.s32 	%p129, %r989, %r164;
	@%p129 bra 	$L__BB5_122;
	st.global.u32 	[%rd14+2560], %r3057;
$L__BB5_122:
	add.s32 	%r991, %r949, 672;
	setp.ge.s32 	%p130, %r991, %r164;
	@%p130 bra 	$L__BB5_124;
	st.global.u32 	[%rd14+2688], %r3056;
$L__BB5_124:
	add.s32 	%r993, %r949, 704;
	setp.ge.s32 	%p131, %r993, %r164;
	@%p131 bra 	$L__BB5_126;
	st.global.u32 	[%rd14+2816], %r3055;
$L__BB5_126:
	ld.param.u32 	%r3022, [_ZN3cub18CUB_300001_SM_10006detail10radix_sort29DeviceRadixSortOnesweepKernelINS1_5radix10policy_hubIfijE10Policy1000ELNS0_9SortOrderE1EfijiiNS1_21identity_decomposer_tEEEvPT5_SB_PT3_PKSC_PT1_PKSG_PT2_PKSK_T4_iiT6__param_8];
	setp.gt.s32 	%p132, %r6, %r3022;
	@%p132 bra 	$L__BB5_128;
	ld.global.u32 	%r3136, [%rd8];
	ld.global.u32 	%r3135, [%rd8+128];
	ld.global.u32 	%r3134, [%rd8+256];
	ld.global.u32 	%r3133, [%rd8+384];
	ld.global.u32 	%r3132, [%rd8+512];
	ld.global.u32 	%r3131, [%rd8+640];
	ld.global.u32 	%r3130, [%rd8+768];
	ld.global.u32 	%r3129, [%rd8+896];
	ld.global.u32 	%r3128, [%rd8+1024];
	ld.global.u32 	%r3127, [%rd8+1152];
	ld.global.u32 	%r3126, [%rd8+1280];
	ld.global.u32 	%r3125, [%rd8+1408];
	ld.global.u32 	%r3124, [%rd8+1536];
	ld.global.u32 	%r3123, [%rd8+1664];
	ld.global.u32 	%r3122, [%rd8+1792];
	ld.global.u32 	%r3121, [%rd8+1920];
	ld.global.u32 	%r3120, [%rd8+2048];
	ld.global.u32 	%r3119, [%rd8+2176];
	ld.global.u32 	%r3118, [%rd8+2304];
	ld.global.u32 	%r3117, [%rd8+2432];
	ld.global.u32 	%r3116, [%rd8+2560];
	ld.global.u32 	%r3115, [%rd8+2688];
	ld.global.u32 	%r3114, [%rd8+2816];
	bra.uni 	$L__BB5_174;
$L__BB5_128:
	ld.param.u32 	%r3023, [_ZN3cub18CUB_300001_SM_10006detail10radix_sort29DeviceRadixSortOnesweepKernelINS1_5radix10policy_hubIfijE10Policy1000ELNS0_9SortOrderE1EfijiiNS1_21identity_decomposer_tEEEvPT5_SB_PT3_PKSC_PT1_PKSG_PT2_PKSK_T4_iiT6__param_8];
	cvt.u32.u64 	%r995, %rd7;
	sub.s32 	%r188, %r3023, %r5;
	setp.ge.s32 	%p133, %r995, %r188;
	@%p133 bra 	$L__BB5_130;
	ld.global.u32 	%r3136, [%rd8];
$L__BB5_130:
	add.s32 	%r998, %r995, 32;
	setp.ge.s32 	%p134, %r998, %r188;
	@%p134 bra 	$L__BB5_132;
	ld.global.u32 	%r3135, [%rd8+128];
$L__BB5_132:
	add.s32 	%r1001, %r995, 64;
	setp.ge.s32 	%p135, %r1001, %r188;
	@%p135 bra 	$L__BB5_134;
	ld.global.u32 	%r3134, [%rd8+256];
$L__BB5_134:
	add.s32 	%r1004, %r995, 96;
	setp.ge.s32 	%p136, %r1004, %r188;
	@%p136 bra 	$L__BB5_136;
	ld.global.u32 	%r3133, [%rd8+384];
$L__BB5_136:
	add.s32 	%r1007, %r995, 128;
	setp.ge.s32 	%p137, %r1007, %r188;
	@%p137 bra 	$L__BB5_138;
	ld.global.u32 	%r3132, [%rd8+512];
$L__BB5_138:
	add.s32 	%r1010, %r995, 160;
	setp.ge.s32 	%p138, %r1010, %r188;
	@%p138 bra 	$L__BB5_140;
	ld.global.u32 	%r3131, [%rd8+640];
$L__BB5_140:
	add.s32 	%r1013, %r995, 192;
	setp.ge.s32 	%p139, %r1013, %r188;
	@%p139 bra 	$L__BB5_142;
	ld.global.u32 	%r3130, [%rd8+768];
$L__BB5_142:
	add.s32 	%r1016, %r995, 224;
	setp.ge.s32 	%p140, %r1016, %r188;
	@%p140 bra 	$L__BB5_144;
	ld.global.u32 	%r3129, [%rd8+896];
$L__BB5_144:
	add.s32 	%r1019, %r995, 256;
	setp.ge.s32 	%p141, %r1019, %r188;
	@%p141 bra 	$L__BB5_146;
	ld.global.u32 	%r3128, [%rd8+1024];
$L__BB5_146:
	add.s32 	%r1022, %r995, 288;
	setp.ge.s32 	%p142, %r1022, %r188;
	@%p142 bra 	$L__BB5_148;
	ld.global.u32 	%r3127, [%rd8+1152];
$L__BB5_148:
	add.s32 	%r1025, %r995, 320;
	setp.ge.s32 	%p143, %r1025, %r188;
	@%p143 bra 	$L__BB5_150;
	ld.global.u32 	%r3126, [%rd8+1280];
$L__BB5_150:
	add.s32 	%r1028, %r995, 352;
	setp.ge.s32 	%p144, %r1028, %r188;
	@%p144 bra 	$L__BB5_152;
	ld.global.u32 	%r3125, [%rd8+1408];
$L__BB5_152:
	add.s32 	%r1031, %r995, 384;
	setp.ge.s32 	%p145, %r1031, %r188;
	@%p145 bra 	$L__BB5_154;
	ld.global.u32 	%r3124, [%rd8+1536];
$L__BB5_154:
	add.s32 	%r1034, %r995, 416;
	setp.ge.s32 	%p146, %r1034, %r188;
	@%p146 bra 	$L__BB5_156;
	ld.global.u32 	%r3123, [%rd8+1664];
$L__BB5_156:
	add.s32 	%r1037, %r995, 448;
	setp.ge.s32 	%p147, %r1037, %r188;
	@%p147 bra 	$L__BB5_158;
	ld.global.u32 	%r3122, [%rd8+1792];
$L__BB5_158:
	add.s32 	%r1040, %r995, 480;
	setp.ge.s32 	%p148, %r1040, %r188;
	@%p148 bra 	$L__BB5_160;
	ld.global.u32 	%r3121, [%rd8+1920];
$L__BB5_160:
	add.s32 	%r1043, %r995, 512;
	setp.ge.s32 	%p149, %r1043, %r188;
	@%p149 bra 	$L__BB5_162;
	ld.global.u32 	%r3120, [%rd8+2048];
$L__BB5_162:
	add.s32 	%r1046, %r995, 544;
	setp.ge.s32 	%p150, %r1046, %r188;
	@%p150 bra 	$L__BB5_164;
	ld.global.u32 	%r3119, [%rd8+2176];
$L__BB5_164:
	add.s32 	%r1049, %r995, 576;
	setp.ge.s32 	%p151, %r1049, %r188;
	@%p151 bra 	$L__BB5_166;
	ld.global.u32 	%r3118, [%rd8+2304];
$L__BB5_166:
	add.s32 	%r1052, %r995, 608;
	setp.ge.s32 	%p152, %r1052, %r188;
	@%p152 bra 	$L__BB5_168;
	ld.global.u32 	%r3117, [%rd8+2432];
$L__BB5_168:
	add.s32 	%r1055, %r995, 640;
	setp.ge.s32 	%p153, %r1055, %r188;
	@%p153 bra 	$L__BB5_170;
	ld.global.u32 	%r3116, [%rd8+2560];
$L__BB5_170:
	add.s32 	%r1058, %r995, 672;
	setp.ge.s32 	%p154, %r1058, %r188;
	@%p154 bra 	$L__BB5_172;
	ld.global.u32 	%r3115, [%rd8+2688];
$L__BB5_172:
	add.s32 	%r1061, %r995, 704;
	setp.ge.s32 	%p155, %r1061, %r188;
	@%p155 bra 	$L__BB5_174;
	ld.global.u32 	%r3114, [%rd8+2816];
$L__BB5_174:
	ld.param.u32 	%r3024, [_ZN3cub18CUB_300001_SM_10006detail10radix_sort29DeviceRadixSortOnesweepKernelINS1_5radix10policy_hubIfijE10Policy1000ELNS0_9SortOrderE1EfijiiNS1_21identity_decomposer_tEEEvPT5_SB_PT3_PKSC_PT1_PKSG_PT2_PKSK_T4_iiT6__param_8];
	setp.gt.s32 	%p156, %r6, %r3024;
	@%p156 bra 	$L__BB5_176;
	add.s64 	%rd49, %rd7, %rd13;
	shl.b64 	%rd50, %rd49, 2;
	add.s64 	%rd51, %rd1, %rd50;
	st.global.u32 	[%rd51], %r3136;
	st.global.u32 	[%rd51+128], %r3135;
	st.global.u32 	[%rd51+256], %r3134;
	st.global.u32 	[%rd51+384], %r3133;
	st.global.u32 	[%rd51+512], %r3132;
	st.global.u32 	[%rd51+640], %r3131;
	st.global.u32 	[%rd51+768], %r3130;
	st.global.u32 	[%rd51+896], %r3129;
	st.global.u32 	[%rd51+1024], %r3128;
	st.global.u32 	[%rd51+1152], %r3127;
	st.global.u32 	[%rd51+1280], %r3126;
	st.global.u32 	[%rd51+1408], %r3125;
	st.global.u32 	[%rd51+1536], %r3124;
	st.global.u32 	[%rd51+1664], %r3123;
	st.global.u32 	[%rd51+1792], %r3122;
	st.global.u32 	[%rd51+1920], %r3121;
	st.global.u32 	[%rd51+2048], %r3120;
	st.global.u32 	[%rd51+2176], %r3119;
	st.global.u32 	[%rd51+2304], %r3118;
	st.global.u32 	[%rd51+2432], %r3117;
	st.global.u32 	[%rd51+2560], %r3116;
	st.global.u32 	[%rd51+2688], %r3115;
	st.global.u32 	[%rd51+2816], %r3114;
	bra.uni 	$L__BB5_222;
$L__BB5_176:
	ld.param.u32 	%r3025, [_ZN3cub18CUB_300001_SM_10006detail10radix_sort29DeviceRadixSortOnesweepKernelINS1_5radix10policy_hubIfijE10Policy1000ELNS0_9SortOrderE1EfijiiNS1_21identity_decomposer_tEEEvPT5_SB_PT3_PKSC_PT1_PKSG_PT2_PKSK_T4_iiT6__param_8];
	cvt.u32.u64 	%r1063, %rd7;
	mad.lo.s32 	%r257, %r4, -8832, %r3025;
	setp.ge.s32 	%p157, %r1063, %r257;
	add.s64 	%rd52, %rd7, %rd13;
	shl.b64 	%rd53, %rd52, 2;
	add.s64 	%rd15, %rd1, %rd53;
	@%p157 bra 	$L__BB5_178;
	st.global.u32 	[%rd15], %r3136;
$L__BB5_178:
	add.s32 	%r1065, %r1063, 32;
	setp.ge.s32 	%p158, %r1065, %r257;
	@%p158 bra 	$L__BB5_180;
	st.global.u32 	[%rd15+128], %r3135;
$L__BB5_180:
	add.s32 	%r1067, %r1063, 64;
	setp.ge.s32 	%p159, %r1067, %r257;
	@%p159 bra 	$L__BB5_182;
	st.global.u32 	[%rd15+256], %r3134;
$L__BB5_182:
	add.s32 	%r1069, %r1063, 96;
	setp.ge.s32 	%p160, %r1069, %r257;
	@%p160 bra 	$L__BB5_184;
	st.global.u32 	[%rd15+384], %r3133;
$L__BB5_184:
	add.s32 	%r1071, %r1063, 128;
	setp.ge.s32 	%p161, %r1071, %r257;
	@%p161 bra 	$L__BB5_186;
	st.global.u32 	[%rd15+512], %r3132;
$L__BB5_186:
	add.s32 	%r1073, %r1063, 160;
	setp.ge.s32 	%p162, %r1073, %r257;
	@%p162 bra 	$L__BB5_188;
	st.global.u32 	[%rd15+640], %r3131;
$L__BB5_188:
	add.s32 	%r1075, %r1063, 192;
	setp.ge.s32 	%p163, %r1075, %r257;
	@%p163 bra 	$L__BB5_190;
	st.global.u32 	[%rd15+768], %r3130;
$L__BB5_190:
	add.s32 	%r1077, %r1063, 224;
	setp.ge.s32 	%p164, %r1077, %r257;
	@%p164 bra 	$L__BB5_192;
	st.global.u32 	[%rd15+896], %r3129;
$L__BB5_192:
	add.s32 	%r1079, %r1063, 256;
	setp.ge.s32 	%p165, %r1079, %r257;
	@%p165 bra 	$L__BB5_194;
	st.global.u32 	[%rd15+1024], %r3128;
$L__BB5_194:
	add.s32 	%r1081, %r1063, 288;
	setp.ge.s32 	%p166, %r1081, %r257;
	@%p166 bra 	$L__BB5_196;
	st.global.u32 	[%rd15+1152], %r3127;
$L__BB5_196:
	add.s32 	%r1083, %r1063, 320;
	setp.ge.s32 	%p167, %r1083, %r257;
	@%p167 bra 	$L__BB5_198;
	st.global.u32 	[%rd15+1280], %r3126;
$L__BB5_198:
	add.s32 	%r1085, %r1063, 352;
	setp.ge.s32 	%p168, %r1085, %r257;
	@%p168 bra 	$L__BB5_200;
	st.global.u32 	[%rd15+1408], %r3125;
$L__BB5_200:
	add.s32 	%r1087, %r1063, 384;
	setp.ge.s32 	%p169, %r1087, %r257;
	@%p169 bra 	$L__BB5_202;
	st.global.u32 	[%rd15+1536], %r3124;
$L__BB5_202:
	add.s32 	%r1089, %r1063, 416;
	setp.ge.s32 	%p170, %r1089, %r257;
	@%p170 bra 	$L__BB5_204;
	st.global.u32 	[%rd15+1664], %r3123;
$L__BB5_204:
	add.s32 	%r1091, %r1063, 448;
	setp.ge.s32 	%p171, %r1091, %r257;
	@%p171 bra 	$L__BB5_206;
	st.global.u32 	[%rd15+1792], %r3122;
$L__BB5_206:
	add.s32 	%r1093, %r1063, 480;
	setp.ge.s32 	%p172, %r1093, %r257;
	@%p172 bra 	$L__BB5_208;
	st.global.u32 	[%rd15+1920], %r3121;
$L__BB5_208:
	add.s32 	%r1095, %r1063, 512;
	setp.ge.s32 	%p173, %r1095, %r257;
	@%p173 bra 	$L__BB5_210;
	st.global.u32 	[%rd15+2048], %r3120;
$L__BB5_210:
	add.s32 	%r1097, %r1063, 544;
	setp.ge.s32 	%p174, %r1097, %r257;
	@%p174 bra 	$L__BB5_212;
	st.global.u32 	[%rd15+2176], %r3119;
$L__BB5_212:
	add.s32 	%r1099, %r1063, 576;
	setp.ge.s32 	%p175, %r1099, %r257;
	@%p175 bra 	$L__BB5_214;
	st.global.u32 	[%rd15+2304], %r3118;
$L__BB5_214:
	add.s32 	%r1101, %r1063, 608;
	setp.ge.s32 	%p176, %r1101, %r257;
	@%p176 bra 	$L__BB5_216;
	st.global.u32 	[%rd15+2432], %r3117;
$L__BB5_216:
	add.s32 	%r1103, %r1063, 640;
	setp.ge.s32 	%p177, %r1103, %r257;
	@%p177 bra 	$L__BB5_218;
	st.global.u32 	[%rd15+2560], %r3116;
$L__BB5_218:
	add.s32 	%r1105, %r1063, 672;
	setp.ge.s32 	%p178, %r1105, %r257;
	@%p178 bra 	$L__BB5_220;
	st.global.u32 	[%rd15+2688], %r3115;
$L__BB5_220:
	add.s32 	%r1107, %r1063, 704;
	setp.ge.s32 	%p179, %r1107, %r257;
	@%p179 bra 	$L__BB5_222;
	st.global.u32 	[%rd15+2816], %r3114;
$L__BB5_222:
	// begin inline asm
	exit;
	// end inline asm
	mov.u32 	%r3137, %r3055;
	mov.u32 	%r3138, %r3056;
	mov.u32 	%r3139, %r3057;
	mov.u32 	%r3140, %r3058;
	mov.u32 	%r3141, %r3059;
	mov.u32 	%r3142, %r3060;
	mov.u32 	%r3143, %r3061;
	mov.u32 	%r3144, %r3062;
	mov.u32 	%r3145, %r3063;
	mov.u32 	%r3146, %r3064;
	mov.u32 	%r3147, %r3065;
	mov.u32 	%r3148, %r3066;
	mov.u32 	%r3149, %r3067;
	mov.u32 	%r3150, %r3068;
	mov.u32 	%r3151, %r3069;
	mov.u32 	%r3152, %r3070;
	mov.u32 	%r3153, %r3071;
	mov.u32 	%r3154, %r3072;
	mov.u32 	%r3155, %r3073;
	mov.u32 	%r3156, %r3074;
	mov.u32 	%r3157, %r3075;
	mov.u32 	%r3158, %r3076;
	mov.u32 	%r3159, %r3077;
$L__BB5_223:
	mul.hi.u32 	%r1108, %r1, 357913942;
	add.s32 	%r1109, %r1108, %r1;
	shl.b32 	%r1110, %r1109, 2;
	add.s32 	%r1112, %r708, %r1110;
	add.s32 	%r281, %r1112, 13328;
	st.shared.u32 	[%r1112+13328], %r3086;
	bar.sync 	0;
	setp.gt.u32 	%p180, %r1, 31;
	@%p180 bra 	$L__BB5_225;
	mad.lo.s32 	%r1144, %r1, 52, %r708;
	ld.shared.u32 	%r1145, [%r1144+13328];
	ld.shared.u32 	%r1146, [%r1144+13332];
	ld.shared.u32 	%r1147, [%r1144+13336];
	ld.shared.u32 	%r1148, [%r1144+13340];
	ld.shared.u32 	%r1149, [%r1144+13344];
	ld.shared.u32 	%r1150, [%r1144+13348];
	ld.shared.u32 	%r1151, [%r1144+13352];
	ld.shared.u32 	%r1152, [%r1144+13356];
	ld.shared.u32 	%r1153, [%r1144+13360];
	ld.shared.u32 	%r1154, [%r1144+13364];
	ld.shared.u32 	%r1155, [%r1144+13368];
	ld.shared.u32 	%r1156, [%r1144+13372];
	add.s32 	%r1157, %r1146, %r1145;
	add.s32 	%r1158, %r1157, %r1147;
	add.s32 	%r1159, %r1158, %r1148;
	add.s32 	%r1160, %r1159, %r1149;
	add.s32 	%r1161, %r1160, %r1150;
	add.s32 	%r1162, %r1161, %r1151;
	add.s32 	%r1163, %r1162, %r1152;
	add.s32 	%r1164, %r1163, %r1153;
	add.s32 	%r1165, %r1164, %r1154;
	add.s32 	%r1166, %r1165, %r1155;
	add.s32 	%r1117, %r1166, %r1156;
	mov.b32 	%r1115, 1;
	mov.b32 	%r1140, 0;
	mov.b32 	%r1142, -1;
	// begin inline asm
	{  .reg .s32 r0;  .reg .pred p;  shfl.sync.up.b32 r0|p, %r1117, %r1115, %r1140, %r1142;  @p add.s32 r0, r0, %r1117;  mov.s32 %r1113, r0;}
	// end inline asm
	mov.b32 	%r1121, 2;
	// begin inline asm
	{  .reg .s32 r0;  .reg .pred p;  shfl.sync.up.b32 r0|p, %r1113, %r1121, %r1140, %r1142;  @p add.s32 r0, r0, %r1113;  mov.s32 %r1119, r0;}
	// end inline asm
	mov.b32 	%r1127, 4;
	// begin inline asm
	{  .reg .s32 r0;  .reg .pred p;  shfl.sync.up.b32 r0|p, %r1119, %r1127, %r1140, %r1142;  @p add.s32 r0, r0, %r1119;  mov.s32 %r1125, r0;}
	// end inline asm
	mov.b32 	%r1133, 8;
	// begin inline asm
	{  .reg .s32 r0;  .reg .pred p;  shfl.sync.up.b32 r0|p, %r1125, %r1133, %r1140, %r1142;  @p add.s32 r0, r0, %r1125;  mov.s32 %r1131, r0;}
	// end inline asm
	mov.b32 	%r1139, 16;
	// begin inline asm
	{  .reg .s32 r0;  .reg .pred p;  shfl.sync.up.b32 r0|p, %r1131, %r1139, %r1140, %r1142;  @p add.s32 r0, r0, %r1131;  mov.s32 %r1137, r0;}
	// end inline asm
	sub.s32 	%r1167, %r1137, %r1117;
	add.s32 	%r1168, %r1145, %r1167;
	add.s32 	%r1169, %r1146, %r1168;
	add.s32 	%r1170, %r1147, %r1169;
	add.s32 	%r1171, %r1148, %r1170;
	add.s32 	%r1172, %r1149, %r1171;
	add.s32 	%r1173, %r1150, %r1172;
	add.s32 	%r1174, %r1151, %r1173;
	add.s32 	%r1175, %r1152, %r1174;
	add.s32 	%r1176, %r1153, %r1175;
	add.s32 	%r1177, %r1154, %r1176;
	add.s32 	%r1178, %r1155, %r1177;
	st.shared.u32 	[%r1144+13328], %r1167;
	st.shared.u32 	[%r1144+13332], %r1168;
	st.shared.u32 	[%r1144+13336], %r1169;
	st.shared.u32 	[%r1144+13340], %r1170;
	st.shared.u32 	[%r1144+13344], %r1171;
	st.shared.u32 	[%r1144+13348], %r1172;
	st.shared.u32 	[%r1144+13352], %r1173;
	st.shared.u32 	[%r1144+13356], %r1174;
	st.shared.u32 	[%r1144+13360], %r1175;
	st.shared.u32 	[%r1144+13364], %r1176;
	st.shared.u32 	[%r1144+13368], %r1177;
	st.shared.u32 	[%r1144+13372], %r1178;
$L__BB5_225:
	setp.gt.u32 	%p181, %r1, 255;
	bar.sync 	0;
	ld.shared.u32 	%r282, [%r281];
	@%p181 bra 	$L__BB5_227;
	ld.shared.u32 	%r1179, [%r141];
	add.s32 	%r1180, %r1179, %r282;
	st.shared.u32 	[%r141], %r1180;
	ld.shared.u32 	%r1181, [%r141+1024];
	add.s32 	%r1182, %r1181, %r282;
	st.shared.u32 	[%r141+1024], %r1182;
	ld.shared.u32 	%r1183, [%r141+2048];
	add.s32 	%r1184, %r1183, %r282;
	st.shared.u32 	[%r141+2048], %r1184;
	ld.shared.u32 	%r1185, [%r141+3072];
	add.s32 	%r1186, %r1185, %r282;
	st.shared.u32 	[%r141+3072], %r1186;
	ld.shared.u32 	%r1187, [%r141+4096];
	add.s32 	%r1188, %r1187, %r282;
	st.shared.u32 	[%r141+4096], %r1188;
	ld.shared.u32 	%r1189, [%r141+5120];
	add.s32 	%r1190, %r1189, %r282;
	st.shared.u32 	[%r141+5120], %r1190;
	ld.shared.u32 	%r1191, [%r141+6144];
	add.s32 	%r1192, %r1191, %r282;
	st.shared.u32 	[%r141+6144], %r1192;
	ld.shared.u32 	%r1193, [%r141+7168];
	add.s32 	%r1194, %r1193, %r282;
	st.shared.u32 	[%r141+7168], %r1194;
	ld.shared.u32 	%r1195, [%r141+8192];
	add.s32 	%r1196, %r1195, %r282;
	st.shared.u32 	[%r141+8192], %r1196;
	ld.shared.u32 	%r1197, [%r141+9216];
	add.s32 	%r1198, %r1197, %r282;
	st.shared.u32 	[%r141+9216], %r1198;
	ld.shared.u32 	%r1199, [%r141+10240];
	add.s32 	%r1200, %r1199, %r282;
	st.shared.u32 	[%r141+10240], %r1200;
	ld.shared.u32 	%r1201, [%r141+11264];
	add.s32 	%r1202, %r1201, %r282;
	st.shared.u32 	[%r141+11264], %r1202;
$L__BB5_227:
	bar.sync 	0;
	// begin inline asm
	mov.u32 %r1203, %lanemask_le;
	// end inline asm
	setp.eq.s32 	%p182, %r3159, 2147483647;
	selp.b32 	%r1229, -2147483648, %r3159, %p182;
	shr.u32 	%r1230, %r1229, %r642;
	and.b32  	%r1226, %r1230, %r107;
	mov.b32 	%r1206, 1;
	// begin inline asm
	{
    .reg .pred p;
    and.b32 %r1204, %r1226, %r1206;    setp.ne.u32 p, %r1204, 0;
    vote.ballot.sync.b32 %r1204, p, 0xffffffff;
    @!p not.b32 %r1204, %r1204;
}

	// end inline asm
	mov.b32 	%r1209, 2;
	// begin inline asm
	{
    .reg .pred p;
    and.b32 %r1207, %r1226, %r1209;    setp.ne.u32 p, %r1207, 0;
    vote.ballot.sync.b32 %r1207, p, 0xffffffff;
    @!p not.b32 %r1207, %r1207;
}

	// end inline asm
	and.b32  	%r1231, %r1207, %r1204;
	mov.b32 	%r1212, 4;
	// begin inline asm
	{
    .reg .pred p;
    and.b32 %r1210, %r1226, %r1212;    setp.ne.u32 p, %r1210, 0;
    vote.ballot.sync.b32 %r1210, p, 0xffffffff;
    @!p not.b32 %r1210, %r1210;
}

	// end inline asm
	and.b32  	%r1232, %r1210, %r1231;
	mov.b32 	%r1215, 8;
	// begin inline asm
	{
    .reg .pred p;
    and.b32 %r1213, %r1226, %r1215;    setp.ne.u32 p, %r1213, 0;
    vote.ballot.sync.b32 %r1213, p, 0xffffffff;
    @!p not.b32 %r1213, %r1213;
}

	// end inline asm
	and.b32  	%r1233, %r1213, %r1232;
	mov.b32 	%r1218, 16;
	// begin inline asm
	{
    .reg .pred p;
    and.b32 %r1216, %r1226, %r1218;    setp.ne.u32 p, %r1216, 0;
    vote.ballot.sync.b32 %r1216, p, 0xffffffff;
    @!p not.b32 %r1216, %r1216;
}

	// end inline asm
	and.b32  	%r1234, %r1216, %r1233;
	mov.b32 	%r1221, 32;
	// begin inline asm
	{
    .reg .pred p;
    and.b32 %r1219, %r1226, %r1221;    setp.ne.u32 p, %r1219, 0;
    vote.ballot.sync.b32 %r1219, p, 0xffffffff;
    @!p not.b32 %r1219, %r1219;
}

	// end inline asm
	and.b32  	%r1235, %r1219, %r1234;
	mov.b32 	%r1224, 64;
	// begin inline asm
	{
    .reg .pred p;
    and.b32 %r1222, %r1226, %r1224;    setp.ne.u32 p, %r1222, 0;
    vote.ballot.sync.b32 %r1222, p, 0xffffffff;
    @!p not.b32 %r1222, %r1222;
}

	// end inline asm
	and.b32  	%r1236, %r1222, %r1235;
	mov.b32 	%r1227, 128;
	// begin inline asm
	{
    .reg .pred p;
    and.b32 %r1225, %r1226, %r1227;    setp.ne.u32 p, %r1225, 0;
    vote.ballot.sync.b32 %r1225, p, 0xffffffff;
    @!p not.b32 %r1225, %r1225;
}

	// end inline asm
	and.b32  	%r1237, %r1225, %r1236;
	clz.b32 	%r1238, %r1237;
	sub.s32 	%r285, 31, %r1238;
	and.b32  	%r1239, %r1203, %r1237;
	popc.b32 	%r286, %r1239;
	setp.ne.s32 	%p183, %r644, %r285;
	mov.b32 	%r3160, 0;
	@%p183 bra 	$L__BB5_229;
	shl.b32 	%r1240, %r1226, 2;
	add.s32 	%r1241, %r108, %r1240;
	atom.shared.add.u32 	%r3160, [%r1241], %r286;
$L__BB5_229:
	shfl.sync.idx.b32	%r1267|%p184, %r3160, %r285, 31, -1;
	add.s32 	%r289, %r286, %r1267;
	setp.eq.s32 	%p185, %r3158, 2147483647;
	selp.b32 	%r1268, -2147483648, %r3158, %p185;
	shr.u32 	%r1269, %r1268, %r642;
	and.b32  	%r1264, %r1269, %r107;
	mov.b32 	%r1244, 1;
	// begin inline asm
	{
    .reg .pred p;
    and.b32 %r1242, %r1264, %r1244;    setp.ne.u32 p, %r1242, 0;
    vote.ballot.sync.b32 %r1242, p, 0xffffffff;
    @!p not.b32 %r1242, %r1242;
}

	// end inline asm
	mov.b32 	%r1247, 2;
	// begin inline asm
	{
    .reg .pred p;
    and.b32 %r1245, %r1264, %r1247;    setp.ne.u32 p, %r1245, 0;
    vote.ballot.sync.b32 %r1245, p, 0xffffffff;
    @!p not.b32 %r1245, %r1245;
}

	// end inline asm
	and.b32  	%r1270, %r1245, %r1242;
	mov.b32 	%r1250, 4;
	// begin inline asm
	{
    .reg .pred p;
    and.b32 %r1248, %r1264, %r1250;    setp.ne.u32 p, %r1248, 0;
    vote.ballot.sync.b32 %r1248, p, 0xffffffff;
    @!p not.b32 %r1248, %r1248;
}

	// end inline asm
	and.b32  	%r1271, %r1248, %r1270;
	mov.b32 	%r1253, 8;
	// begin inline asm
	{
    .reg .pred p;
    and.b32 %r1251, %r1264, %r1253;    setp.ne.u32 p, %r1251, 0;
    vote.ballot.sync.b32 %r1251, p, 0xffffffff;
    @!p not.b32 %r1251, %r1251;
}

	// end inline asm
	and.b32  	%r1272, %r1251, %r1271;
	mov.b32 	%r1256, 16;
	// begin inline asm
	{
    .reg .pred p;
    and.b32 %r1254, %r1264, %r1256;    setp.ne.u32 p, %r1254, 0;
    vote.ballot.sync.b32 %r1254, p, 0xffffffff;
    @!p not.b32 %r1254, %r1254;
}

	// end inline asm
	and.b32  	%r1273, %r1254, %r1272;
	mov.b32 	%r1259, 32;
	// begin inline asm
	{
    .reg .pred p;
    and.b32 %r1257, %r1264, %r1259;    setp.ne.u32 p, %r1257, 0;
    vote.ballot.sync.b32 %r1257, p, 0xffffffff;
    @!p not.b32 %r1257, %r1257;
}

	// end inline asm
	and.b32  	%r1274, %r1257, %r1273;
	mov.b32 	%r1262, 64;
	// begin inline asm
	{
    .reg .pred p;
    and.b32 %r1260, %r1264, %r1262;    setp.ne.u32 p, %r1260, 0;
    vote.ballot.sync.b32 %r1260, p, 0xffffffff;
    @!p not.b32 %r1260, %r1260;
}

	// end inline asm
	and.b32  	%r1275, %r1260, %r1274;
	mov.b32 	%r1265, 128;
	// begin inline asm
	{
    .reg .pred p;
    and.b32 %r1263, %r1264, %r1265;    setp.ne.u32 p, %r1263, 0;
    vote.ballot.sync.b32 %r1263, p, 0xffffffff;
    @!p not.b32 %r1263, %r1263;
}

	// end inline asm
	and.b32  	%r1276, %r1263, %r1275;
	clz.b32 	%r1277, %r1276;
	sub.s32 	%r291, 31, %r1277;
	and.b32  	%r1278, %r1203, %r1276;
	popc.b32 	%r292, %r1278;
	setp.ne.s32 	%p186, %r644, %r291;
	mov.b32 	%r3161, 0;
	@%p186 bra 	$L__BB5_231;
	shl.b32 	%r1279, %r1264, 2;
	add.s32 	%r1280, %r108, %r1279;
	atom.shared.add.u32 	%r3161, [%r1280], %r292;
$L__BB5_231:
	shfl.sync.idx.b32	%r1306|%p187, %r3161, %r291, 31, -1;
	add.s32 	%r295, %r292, %r1306;
	setp.eq.s32 	%p188, %r3157, 2147483647;
	selp.b32 	%r1307, -2147483648, %r3157, %p188;
	shr.u32 	%r1308, %r1307, %r642;
	and.b32  	%r1303, %r1308, %r107;
	mov.b32 	%r1283, 1;
	// begin inline asm
	{
    .reg .pred p;
    and.b32 %r1281, %r1303, %r1283;    setp.ne.u32 p, %r1281, 0;
    vote.ballot.sync.b32 %r1281, p, 0xffffffff;
    @!p not.b32 %r1281, %r1281;
}

	// end inline asm
	mov.b32 	%r1286, 2;
	// begin inline asm
	{
    .reg .pred p;
    and.b32 %r1284, %r1303, %r1286;    setp.ne.u32 p, %r1284, 0;
    vote.ballot.sync.b32 %r1284, p, 0xffffffff;
    @!p not.b32 %r1284, %r1284;
}

	// end inline asm
	and.b32  	%r1309, %r1284, %r1281;
	mov.b32 	%r1289, 4;
	// begin inline asm
	{
    .reg .pred p;
    and.b32 %r1287, %r1303, %r1289;    setp.ne.u32 p, %r1287, 0;
    vote.ballot.sync.b32 %r1287, p, 0xffffffff;
    @!p not.b32 %r1287, %r1287;
}

	// end inline asm
	and.b32  	%r1310, %r1287, %r1309;
	mov.b32 	%r1292, 8;
	// begin inline asm
	{
    .reg .pred p;
    and.b32 %r1290, %r1303, %r1292;    setp.ne.u32 p, %r1290, 0;
    vote.ballot.sync.b32 %r1290, p, 0xffffffff;
    @!p not.b32 %r1290, %r1290;
}

	// end inline asm
	and.b32  	%r1311, %r1290, %r1310;
	mov.b32 	%r1295, 16;
	// begin inline asm
	{
    .reg .pred p;
    and.b32 %r1293, %r1303, %r1295;    setp.ne.u32 p, %r1293, 0;
    vote.ballot.sync.b32 %r1293, p, 0xffffffff;
    @!p not.b32 %r1293, %r1293;
}

	// end inline asm
	and.b32  	%r1312, %r1293, %r1311;
	mov.b32 	%r1298, 32;
	// begin inline asm
	{
    .reg .pred p;
    and.b32 %r1296, %r1303, %r1298;    setp.ne.u32 p, %r1296, 0;
    vote.ballot.sync.b32 %r1296, p, 0xffffffff;
    @!p not.b32 %r1296, %r1296;
}

	// end inline asm
	and.b32  	%r1313, %r1296, %r1312;
	mov.b32 	%r1301, 64;
	// begin inline asm
	{
    .reg .pred p;
    and.b32 %r1299, %r1303, %r1301;    setp.ne.u32 p, %r1299, 0;
    vote.ballot.sync.b32 %r1299, p, 0xffffffff;
    @!p not.b32 %r1299, %r1299;
}

	// end inline asm
	and.b32  	%r1314, %r1299, %r1313;
	mov.b32 	%r1304, 128;
	// begin inline asm
	{
    .reg .pred p;
    and.b32 %r1302, %r1303, %r1304;    setp.ne.u32 p, %r1302, 0;
    vote.ballot.sync.b32 %r1302, p, 0xffffffff;
    @!p not.b32 %r1302, %r1302;
}

	// end inline asm
	and.b32  	%r1315, %r1302, %r1314;
	clz.b32 	%r1316, %r1315;
	sub.s32 	%r297, 31, %r1316;
	and.b32  	%r1317, %r1203, %r1315;
	popc.b32 	%r298, %r1317;
	setp.ne.s32 	%p189, %r644, %r297;
	mov.b32 	%r3162, 0;
	@%p189 bra 	$L__BB5_233;
	shl.b32 	%r1318, %r1303, 2;
	add.s32 	%r1319, %r108, %r1318;
	atom.shared.add.u32 	%r3162, [%r1319], %r298;
$L__BB5_233:
	shfl.sync.idx.b32	%r1345|%p190, %r3162, %r297, 31, -1;
	add.s32 	%r301, %r298, %r1345;
	setp.eq.s32 	%p191, %r3156, 2147483647;
	selp.b32 	%r1346, -2147483648, %r3156, %p191;
	shr.u32 	%r1347, %r1346, %r642;
	and.b32  	%r1342, %r1347, %r107;
	mov.b32 	%r1322, 1;
	// begin inline asm
	{
    .reg .pred p;
    and.b32 %r1320, %r1342, %r1322;    setp.ne.u32 p, %r1320, 0;
    vote.ballot.sync.b32 %r1320, p, 0xffffffff;
    @!p not.b32 %r1320, %r1320;
}

	// end inline asm
	mov.b32 	%r1325, 2;
	// begin inline asm
	{
    .reg .pred p;
    and.b32 %r1323, %r1342, %r1325;    setp.ne.u32 p, %r1323, 0;
    vote.ballot.sync.b32 %r1323, p, 0xffffffff;
    @!p not.b32 %r1323, %r1323;
}

	// end inline asm
	and.b32  	%r1348, %r1323, %r1320;
	mov.b32 	%r1328, 4;
	// begin inline asm
	{
    .reg .pred p;
    and.b32 %r1326, %r1342, %r1328;    setp.ne.u32 p, %r1326, 0;
    vote.ballot.sync.b32 %r1326, p, 0xffffffff;
    @!p not.b32 %r1326, %r1326;
}

	// end inline asm
	and.b32  	%r1349, %r1326, %r1348;
	mov.b32 	%r1331, 8;
	// begin inline asm
	{
    .reg .pred p;
    and.b32 %r1329, %r1342, %r1331;    setp.ne.u32 p, %r1329, 0;
    vote.ballot.sync.b32 %r1329, p, 0xffffffff;
    @!p not.b32 %r1329, %r1329;
}

	// end inline asm
	and.b32  	%r1350, %r1329, %r1349;
	mov.b32 	%r1334, 16;
	// begin inline asm
	{
    .reg .pred p;
    and.b32 %r1332, %r1342, %r1334;    setp.ne.u32 p, %r1332, 0;
    vote.ballot.sync.b32 %r1332, p, 0xffffffff;
    @!p not.b32 %r1332, %r1332;
}

	// end inline asm
	and.b32  	%r1351, %r1332, %r1350;
	mov.b32 	%r1337, 32;
	// begin inline asm
	{
    .reg .pred p;
    and.b32 %r1335, %r1342, %r1337;    setp.ne.u32 p, %r1335, 0;
    vote.ballot.sync.b32 %r1335, p, 0xffffffff;
    @!p not.b32 %r1335, %r1335;
}

	// end inline asm
	and.b32  	%r1352, %r1335, %r1351;
	mov.b32 	%r1340, 64;
	// begin inline asm
	{
    .reg .pred p;
    and.b32 %r1338, %r1342, %r1340;    setp.ne.u32 p, %r1338, 0;
    vote.ballot.sync.b32 %r1338, p, 0xffffffff;
    @!p not.b32 %r1338, %r1338;
}

	// end inline asm
	and.b32  	%r1353, %r1338, %r1352;
	mov.b32 	%r1343, 128;
	// begin inline asm
	{
    .reg .pred p;
    and.b32 %r1341, %r1342, %r1343;    setp.ne.u32 p, %r1341, 0;
    vote.ballot.sync.b32 %r1341, p, 0xffffffff;
    @!p not.b32 %r1341, %r1341;
}

	// end inline asm
	and.b32  	%r1354, %r1341, %r1353;
	clz.b32 	%r1355, %r1354;
	sub.s32 	%r303, 31, %r1355;
	and.b32  	%r1356, %r1203, %r1354;
	popc.b32 	%r304, %r1356;
	setp.ne.s32 	%p192, %r644, %r303;
	mov.b32 	%r3163, 0;
	@%p192 bra 	$L__BB5_235;
	shl.b32 	%r1357, %r1342, 2;
	add.s32 	%r1358, %r108, %r1357;
	atom.shared.add.u32 	%r3163, [%r1358], %r304;
$L__BB5_235:
	shfl.sync.idx.b32	%r1384|%p193, %r3163, %r303, 31, -1;
	add.s32 	%r307, %r304, %r1384;
	setp.eq.s32 	%p194, %r3155, 2147483647;
	selp.b32 	%r1385, -2147483648, %r3155, %p194;
	shr.u32 	%r1386, %r1385, %r642;
	and.b32  	%r1381, %r1386, %r107;
	mov.b32 	%r1361, 1;
	// begin inline asm
	{
    .reg .pred p;
    and.b32 %r1359, %r1381, %r1361;    setp.ne.u32 p, %r1359, 0;
    vote.ballot.sync.b32 %r1359, p, 0xffffffff;
    @!p not.b32 %r1359, %r1359;
}

	// end inline asm
	mov.b32 	%r1364, 2;
	// begin inline asm
	{
    .reg .pred p;
    and.b32 %r1362, %r1381, %r1364;    setp.ne.u32 p, %r1362, 0;
    vote.ballot.sync.b32 %r1362, p, 0xffffffff;
    @!p not.b32 %r1362, %r1362;
}

	// end inline asm
	and.b32  	%r1387, %r1362, %r1359;
	mov.b32 	%r1367, 4;
	// begin inline asm
	{
    .reg .pred p;
    and.b32 %r1365, %r1381, %r1367;    setp.ne.u32 p, %r1365, 0;
    vote.ballot.sync.b32 %r1365, p, 0xffffffff;
    @!p not.b32 %r1365, %r1365;
}

	// end inline asm
	and.b32  	%r1388, %r1365, %r1387;
	mov.b32 	%r1370, 8;
	// begin inline asm
	{
    .reg .pred p;
    and.b32 %r1368, %r1381, %r1370;    setp.ne.u32 p, %r1368, 0;
    vote.ballot.sync.b32 %r1368, p, 0xffffffff;
    @!p not.b32 %r1368, %r1368;
}

	// end inline asm
	and.b32  	%r1389, %r1368, %r1388;
	mov.b32 	%r1373, 16;
	// begin inline asm
	{
    .reg .pred p;
    and.b32 %r1371, %r1381, %r1373;    setp.ne.u32 p, %r1371, 0;
    vote.ballot.sync.b32 %r1371, p, 0xffffffff;
    @!p not.b32 %r1371, %r1371;
}

	// end inline asm
	and.b32  	%r1390, %r1371, %r1389;
	mov.b32 	%r1376, 32;
	// begin inline asm
	{
    .reg .pred p;
    and.b32 %r1374, %r1381, %r1376;    setp.ne.u32 p, %r1374, 0;
    vote.ballot.sync.b32 %r1374, p, 0xffffffff;
    @!p not.b32 %r1374, %r1374;
}

	// end inline asm
	and.b32  	%r1391, %r1374, %r1390;
	mov.b32 	%r1379, 64;
	// begin inline asm
	{
    .reg .pred p;
    and.b32 %r1377, %r1381, %r1379;    setp.ne.u32 p, %r1377, 0;
    vote.ballot.sync.b32 %r1377, p, 0xffffffff;
    @!p not.b32 %r1377, %r1377;
}

	// end inline asm
	and.b32  	%r1392, %r1377, %r1391;
	mov.b32 	%r1382, 128;
	// begin inline asm
	{
    .reg .pred p;
    and.b32 %r1380, %r1381, %r1382;    setp.ne.u32 p, %r1380, 0;
    vote.ballot.sync.b32 %r1380, p, 0xffffffff;
    @!p not.b32 %r1380, %r1380;
}

	// end inline asm
	and.b32  	%r1393, %r1380, %r1392;
	clz.b32 	%r1394, %r1393;
	sub.s32 	%r309, 31, %r1394;
	and.b32  	%r1395, %r1203, %r1393;
	popc.b32 	%r310, %r1395;
	setp.ne.s32 	%p195, %r644, %r309;
	mov.b32 	%r3164, 0;
	@%p195 bra 	$L__BB5_237;
	shl.b32 	%r1396, %r1381, 2;
	add.s32 	%r1397, %r108, %r1396;
	atom.shared.add.u32 	%r3164, [%r1397], %r310;
$L__BB5_237:
	shfl.sync.idx.b32	%r1423|%p196, %r3164, %r309, 31, -1;
	add.s32 	%r313, %r310, %r1423;
	setp.eq.s32 	%p197, %r3154, 2147483647;
	selp.b32 	%r1424, -2147483648, %r3154, %p197;
	shr.u32 	%r1425, %r1424, %r642;
	and.b32  	%r1420, %r1425, %r107;
	mov.b32 	%r1400, 1;
	// begin inline asm
	{
    .reg .pred p;
    and.b32 %r1398, %r1420, %r1400;    setp.ne.u32 p, %r1398, 0;
    vote.ballot.sync.b32 %r1398, p, 0xffffffff;
    @!p not.b32 %r1398, %r1398;
}

	// end inline asm
	mov.b32 	%r1403, 2;
	// begin inline asm
	{
    .reg .pred p;
    and.b32 %r1401, %r1420, %r1403;    setp.ne.u32 p, %r1401, 0;
    vote.ballot.sync.b32 %r1401, p, 0xffffffff;
    @!p not.b32 %r1401, %r1401;
}

	// end inline asm
	and.b32  	%r1426, %r1401, %r1398;
	mov.b32 	%r1406, 4;
	// begin inline asm
	{
    .reg .pred p;
    and.b32 %r1404, %r1420, %r1406;    setp.ne.u32 p, %r1404, 0;
    vote.ballot.sync.b32 %r1404, p, 0xffffffff;
    @!p not.b32 %r1404, %r1404;
}

	// end inline asm
	and.b32  	%r1427, %r1404, %r1426;
	mov.b32 	%r1409, 8;
	// begin inline asm
	{
    .reg .pred p;
    and.b32 %r1407, %r1420, %r1409;    setp.ne.u32 p, %r1407, 0;
    vote.ballot.sync.b32 %r1407, p, 0xffffffff;
    @!p not.b32 %r1407, %r1407;
}

	// end inline asm
	and.b32  	%r1428, %r1407, %r1427;
	mov.b32 	%r1412, 16;
	// begin inline asm
	{
    .reg .pred p;
    and.b32 %r1410, %r1420, %r1412;    setp.ne.u32 p, %r1410, 0;
    vote.ballot.sync.b32 %r1410, p, 0xffffffff;
    @!p not.b32 %r1410, %r1410;
}

	// end inline asm
	and.b32  	%r1429, %r1410, %r1428;
	mov.b32 	%r1415, 32;
	// begin inline asm
	{
    .reg .pred p;
    and.b32 %r1413, %r1420, %r1415;    setp.ne.u32 p, %r1413, 0;
    vote.ballot.sync.b32 %r1413, p, 0xffffffff;
    @!p not.b32 %r1413, %r1413;
}

	// end inline asm
	and.b32  	%r1430, %r1413, %r1429;
	mov.b32 	%r1418, 64;
	// begin inline asm
	{
    .reg .pred p;
    and.b32 %r1416, %r1420, %r1418;    setp.ne.u32 p, %r1416, 0;
    vote.ballot.sync.b32 %r1416, p, 0xffffffff;
    @!p not.b32 %r1416, %r1416;
}

	// end inline asm
	and.b32  	%r1431, %r1416, %r1430;
	mov.b32 	%r1421, 128;
	// begin inline asm
	{
    .reg .pred p;
    and.b32 %r1419, %r1420, %r1421;    setp.ne.u32 p, %r1419, 0;
    vote.ballot.sync.b32 %r1419, p, 0xffffffff;
    @!p not.b32 %r1419, %r1419;
}

	// end inline asm
	and.b32  	%r1432, %r1419, %r1431;
	clz.b32 	%r1433, %r1432;
	sub.s32 	%r315, 31, %r1433;
	and.b32  	%r1434, %r1203, %r1432;
	popc.b32 	%r316, %r1434;
	setp.ne.s32 	%p198, %r644, %r315;
	mov.b32 	%r3165, 0;
	@%p198 bra 	$L__BB5_239;
	shl.b32 	%r1435, %r1420, 2;
	add.s32 	%r1436, %r108, %r1435;
	atom.shared.add.u32 	%r3165, [%r1436], %r316;
$L__BB5_239:
	shfl.sync.idx.b32	%r1462|%p199, %r3165, %r315, 31, -1;
	add.s32 	%r319, %r316, %r1462;
	setp.eq.s32 	%p200, %r3153, 2147483647;
	selp.b32 	%r1463, -2147483648, %r3153, %p200;
	shr.u32 	%r1464, %r1463, %r642;
	and.b32  	%r1459, %r1464, %r107;
	mov.b32 	%r1439, 1;
	// begin inline asm
	{
    .reg .pred p;
    and.b32 %r1437, %r1459, %r1439;    setp.ne.u32 p, %r1437, 0;
    vote.ballot.sync.b32 %r1437, p, 0xffffffff;
    @!p not.b32 %r1437, %r1437;
}

	// end inline asm
	mov.b32 	%r1442, 2;
	// begin inline asm
	{
    .reg .pred p;
    and.b32 %r1440, %r1459, %r1442;    setp.ne.u32 p, %r1440, 0;
    vote.ballot.sync.b32 %r1440, p, 0xffffffff;
    @!p not.b32 %r1440, %r1440;
}

	// end inline asm
	and.b32  	%r1465, %r1440, %r1437;
	mov.b32 	%r1445, 4;
	// begin inline asm
	{
    .reg .pred p;
    and.b32 %r1443, %r1459, %r1445;    setp.ne.u32 p, %r1443, 0;
    vote.ballot.sync.b32 %r1443, p, 0xffffffff;
    @!p not.b32 %r1443, %r1443;
}

	// end inline asm
	and.b32  	%r1466, %r1443, %r1465;
	mov.b32 	%r1448, 8;
	// begin inline asm
	{
    .reg .pred p;
    and.b32 %r1446, %r1459, %r1448;    setp.ne.u32 p, %r1446, 0;
    vote.ballot.sync.b32 %r1446, p, 0xffffffff;
    @!p not.b32 %r1446, %r1446;
}

	// end inline asm
	and.b32  	%r1467, %r1446, %r1466;
	mov.b32 	%r1451, 16;
	// begin inline asm
	{
    .reg .pred p;
    and.b32 %r1449, %r1459, %r1451;    setp.ne.u32 p, %r1449, 0;
    vote.ballot.sync.b32 %r1449, p, 0xffffffff;
    @!p not.b32 %r1449, %r1449;
}

	// end inline asm
	and.b32  	%r1468, %r1449, %r1467;
	mov.b32 	%r1454, 32;
	// begin inline asm
	{
    .reg .pred p;
    and.b32 %r1452, %r1459, %r1454;    setp.ne.u32 p, %r1452, 0;
    vote.ballot.sync.b32 %r1452, p, 0xffffffff;
    @!p not.b32 %r1452, %r1452;
}

	// end inline asm
	and.b32  	%r1469, %r1452, %r1468;
	mov.b32 	%r1457, 64;
	// begin inline asm
	{
    .reg .pred p;
    and.b32 %r1455, %r1459, %r1457;    setp.ne.u32 p, %r1455, 0;
    vote.ballot.sync.b32 %r1455, p, 0xffffffff;
    @!p not.b32 %r1455, %r1455;
}

	// end inline asm
	and.b32  	%r1470, %r1455, %r1469;
	mov.b32 	%r1460, 128;
	// begin inline asm
	{
    .reg .pred p;
    and.b32 %r1458, %r1459, %r1460;    setp.ne.u32 p, %r1458, 0;
    vote.ballot.sync.b32 %r1458, p, 0xffffffff;
    @!p not.b32 %r1458, %r1458;
}

	// end inline asm
	and.b32  	%r1471, %r1458, %r1470;
	clz.b32 	%r1472, %r1471;
	sub.s32 	%r321, 31, %r1472;
	and.b32  	%r1473, %r1203, %r1471;
	popc.b32 	%r322, %r1473;
	setp.ne.s32 	%p201, %r644, %r321;
	mov.b32 	%r3166, 0;
	@%p201 bra 	$L__BB5_241;
	shl.b32 	%r1474, %r1459, 2;
	add.s32 	%r1475, %r108, %r1474;
	atom.shared.add.u32 	%r3166, [%r1475], %r322;
$L__BB5_241:
	shfl.sync.idx.b32	%r1501|%p202, %r3166, %r321, 31, -1;
	add.s32 	%r325, %r322, %r1501;
	setp.eq.s32 	%p203, %r3152, 2147483647;
	selp.b32 	%r1502, -2147483648, %r3152, %p203;
	shr.u32 	%r1503, %r1502, %r642;
	and.b32  	%r1498, %r1503, %r107;
	mov.b32 	%r1478, 1;
	// begin inline asm
	{
    .reg .pred p;
    and.b32 %r1476, %r1498, %r1478;    setp.ne.u32 p, %r1476, 0;
    vote.ballot.sync.b32 %r1476, p, 0xffffffff;
    @!p not.b32 %r1476, %r1476;
}

	// end inline asm
	mov.b32 	%r1481, 2;
	// begin inline asm
	{
    .reg .pred p;
    and.b32 %r1479, %r1498, %r1481;    setp.ne.u32 p, %r1479, 0;
    vote.ballot.sync.b32 %r1479, p, 0xffffffff;
    @!p not.b32 %r1479, %r1479;
}

	// end inline asm
	and.b32  	%r1504, %r1479, %r1476;
	mov.b32 	%r1484, 4;
	// begin inline asm
	{
    .reg .pred p;
    and.b32 %r1482, %r1498, %r1484;    setp.ne.u32 p, %r1482, 0;
    vote.ballot.sync.b32 %r1482, p, 0xffffffff;
    @!p not.b32 %r1482, %r1482;
}

	// end inline asm
	and.b32  	%r1505, %r1482, %r1504;
	mov.b32 	%r1487, 8;
	// begin inline asm
	{
    .reg .pred p;
    and.b32 %r1485, %r1498, %r1487;    setp.ne.u32 p, %r1485, 0;
    vote.ballot.sync.b32 %r1485, p, 0xffffffff;
    @!p not.b32 %r1485, %r1485;
}

	// end inline asm
	and.b32  	%r1506, %r1485, %r1505;
	mov.b32 	%r1490, 16;
	// begin inline asm
	{
    .reg .pred p;
    and.b32 %r1488, %r1498, %r1490;    setp.ne.u32 p, %r1488, 0;
    vote.ballot.sync.b32 %r1488, p, 0xffffffff;
    @!p not.b32 %r1488, %r1488;
}

	// end inline asm
	and.b32  	%r1507, %r1488, %r1506;
	mov.b32 	%r1493, 32;
	// begin inline asm
	{
    .reg .pred p;
    and.b32 %r1491, %r1498, %r1493;    setp.ne.u32 p, %r1491, 0;
    vote.ballot.sync.b32 %r1491, p, 0xffffffff;
    @!p not.b32 %r1491, %r1491;
}

	// end inline asm
	and.b32  	%r1508, %r1491, %r1507;
	mov.b32 	%r1496, 64;
	// begin inline asm
	{
    .reg .pred p;
    and.b32 %r1494, %r1498, %r1496;    setp.ne.u32 p, %r1494, 0;
    vote.ballot.sync.b32 %r1494, p, 0xffffffff;
    @!p not.b32 %r1494, %r1494;
}

	// end inline asm
	and.b32  	%r1509, %r1494, %r1508;
	mov.b32 	%r1499, 128;
	// begin inline asm
	{
    .reg .pred p;
    and.b32 %r1497, %r1498, %r1499;    setp.ne.u32 p, %r1497, 0;
    vote.ballot.sync.b32 %r1497, p, 0xffffffff;
    @!p not.b32 %r1497, %r1497;
}

	// end inline asm
	and.b32  	%r1510, %r1497, %r1509;
	clz.b32 	%r1511, %r1510;
	sub.s32 	%r327, 31, %r1511;
	and.b32  	%r1512, %r1203, %r1510;
	popc.b32 	%r328, %r1512;
	setp.ne.s32 	%p204, %r644, %r327;
	mov.b32 	%r3167, 0;
	@%p204 bra 	$L__BB5_243;
	shl.b32 	%r1513, %r1498, 2;
	add.s32 	%r1514, %r108, %r1513;
	atom.shared.add.u32 	%r3167, [%r1514], %r328;
$L__BB5_243:
	shfl.sync.idx.b32	%r1540|%p205, %r3167, %r327, 31, -1;
	add.s32 	%r331, %r328, %r1540;
	setp.eq.s32 	%p206, %r3151, 2147483647;
	selp.b32 	%r1541, -2147483648, %r3151, %p206;
	shr.u32 	%r1542, %r1541, %r642;
	and.b32  	%r1537, %r1542, %r107;
	mov.b32 	%r1517, 1;
	// begin inline asm
	{
    .reg .pred p;
    and.b32 %r1515, %r1537, %r1517;    setp.ne.u32 p, %r1515, 0;
    vote.ballot.sync.b32 %r1515, p, 0xffffffff;
    @!p not.b32 %r1515, %r1515;
}

	// end inline asm
	mov.b32 	%r1520, 2;
	// begin inline asm
	{
    .reg .pred p;
    and.b32 %r1518, %r1537, %r1520;    setp.ne.u32 p, %r1518, 0;
    vote.ballot.sync.b32 %r1518, p, 0xffffffff;
    @!p not.b32 %r1518, %r1518;
}

	// end inline asm
	and.b32  	%r1543, %r1518, %r1515;
	mov.b32 	%r1523, 4;
	// begin inline asm
	{
    .reg .pred p;
    and.b32 %r1521, %r1537, %r1523;    setp.ne.u32 p, %r1521, 0;
    vote.ballot.sync.b32 %r1521, p, 0xffffffff;
    @!p not.b32 %r1521, %r1521;
}

	// end inline asm
	and.b32  	%r1544, %r1521, %r1543;
	mov.b32 	%r1526, 8;
	// begin inline asm
	{
    .reg .pred p;
    and.b32 %r1524, %r1537, %r1526;    setp.ne.u32 p, %r1524, 0;
    vote.ballot.sync.b32 %r1524, p, 0xffffffff;
    @!p not.b32 %r1524, %r1524;
}

	// end inline asm
	and.b32  	%r1545, %r1524, %r1544;
	mov.b32 	%r1529, 16;
	// begin inline asm
	{
    .reg .pred p;
    and.b32 %r1527, %r1537, %r1529;    setp.ne.u32 p, %r1527, 0;
    vote.ballot.sync.b32 %r1527, p, 0xffffffff;
    @!p not.b32 %r1527, %r1527;
}

	// end inline asm
	and.b32  	%r1546, %r1527, %r1545;
	mov.b32 	%r1532, 32;
	// begin inline asm
	{
    .reg .pred p;
    and.b32 %r1530, %r1537, %r1532;    setp.ne.u32 p, %r1530, 0;
    vote.ballot.sync.b32 %r1530, p, 0xffffffff;
    @!p not.b32 %r1530, %r1530;
}

	// end inline asm
	and.b32  	%r1547, %r1530, %r1546;
	mov.b32 	%r1535, 64;
	// begin inline asm
	{
    .reg .pred p;
    and.b32 %r1533, %r1537, %r1535;    setp.ne.u32 p, %r1533, 0;
    vote.ballot.sync.b32 %r1533, p, 0xffffffff;
    @!p not.b32 %r1533, %r1533;
}

	// end inline asm
	and.b32  	%r1548, %r1533, %r1547;
	mov.b32 	%r1538, 128;
	// begin inline asm
	{
    .reg .pred p;
    and.b32 %r1536, %r1537, %r1538;    setp.ne.u32 p, %r1536, 0;
    vote.ballot.sync.b32 %r1536, p, 0xffffffff;
    @!p not.b32 %r1536, %r1536;
}

	// end inline asm
	and.b32  	%r1549, %r1536, %r1548;
	clz.b32 	%r1550, %r1549;
	sub.s32 	%r333, 31, %r1550;
	and.b32  	%r1551, %r1203, %r1549;
	popc.b32 	%r334, %r1551;
	setp.ne.s32 	%p207, %r644, %r333;
	mov.b32 	%r3168, 0;
	@%p207 bra 	$L__BB5_245;
	shl.b32 	%r1552, %r1537, 2;
	add.s32 	%r1553, %r108, %r1552;
	atom.shared.add.u32 	%r3168, [%r1553], %r334;
$L__BB5_245:
	shfl.sync.idx.b32	%r1579|%p208, %r3168, %r333, 31, -1;
	add.s32 	%r337, %r334, %r1579;
	setp.eq.s32 	%p209, %r3150, 2147483647;
	selp.b32 	%r1580, -2147483648, %r3150, %p209;
	shr.u32 	%r1581, %r1580, %r642;
	and.b32  	%r1576, %r1581, %r107;
	mov.b32 	%r1556, 1;
	// begin inline asm
	{
    .reg .pred p;
    and.b32 %r1554, %r1576, %r1556;    setp.ne.u32 p, %r1554, 0;
    vote.ballot.sync.b32 %r1554, p, 0xffffffff;
    @!p not.b32 %r1554, %r1554;
}

	// end inline asm
	mov.b32 	%r1559, 2;
	// begin inline asm
	{
    .reg .pred p;
    and.b32 %r1557, %r1576, %r1559;    setp.ne.u32 p, %r1557, 0;
    vote.ballot.sync.b32 %r1557, p, 0xffffffff;
    @!p not.b32 %r1557, %r1557;
}

	// end inline asm
	and.b32  	%r1582, %r1557, %r1554;
	mov.b32 	%r1562, 4;
	// begin inline asm
	{
    .reg .pred p;
    and.b32 %r1560, %r1576, %r1562;    setp.ne.u32 p, %r1560, 0;
    vote.ballot.sync.b32 %r1560, p, 0xffffffff;
    @!p not.b32 %r1560, %r1560;
}

	// end inline asm
	and.b32  	%r1583, %r1560, %r1582;
	mov.b32 	%r1565, 8;
	// begin inline asm
	{
    .reg .pred p;
    and.b32 %r1563, %r1576, %r1565;    setp.ne.u32 p, %r1563, 0;
    vote.ballot.sync.b32 %r1563, p, 0xffffffff;
    @!p not.b32 %r1563, %r1563;
}

	// end inline asm
	and.b32  	%r1584, %r1563, %r1583;
	mov.b32 	%r1568, 16;
	// begin inline asm
	{
    .reg .pred p;
    and.b32 %r1566, %r1576, %r1568;    setp.ne.u32 p, %r1566, 0;
    vote.ballot.sync.b32 %r1566, p, 0xffffffff;
    @!p not.b32 %r1566, %r1566;
}

	// end inline asm
	and.b32  	%r1585, %r1566, %r1584;
	mov.b32 	%r1571, 32;
	// begin inline asm
	{
    .reg .pred p;
    and.b32 %r1569, %r1576, %r1571;    setp.ne.u32 p, %r1569, 0;
    vote.ballot.sync.b32 %r1569, p, 0xffffffff;
    @!p not.b32 %r1569, %r1569;
}

	// end inline asm
	and.b32  	%r1586, %r1569, %r1585;
	mov.b32 	%r1574, 64;
	// begin inline asm
	{
    .reg .pred p;
    and.b32 %r1572, %r1576, %r1574;    setp.ne.u32 p, %r1572, 0;
    vote.ballot.sync.b32 %r1572, p, 0xffffffff;
    @!p not.b32 %r1572, %r1572;
}

	// end inline asm
	and.b32  	%r1587, %r1572, %r1586;
	mov.b32 	%r1577, 128;
	// begin inline asm
	{
    .reg .pred p;
    and.b32 %r1575, %r1576, %r1577;    setp.ne.u32 p, %r1575, 0;
    vote.ballot.sync.b32 %r1575, p, 0xffffffff;
    @!p not.b32 %r1575, %r1575;
}

	// end inline asm
	and.b32  	%r1588, %r1575, %r1587;
	clz.b32 	%r1589, %r1588;
	sub.s32 	%r339, 31, %r1589;
	and.b32  	%r1590, %r1203, %r1588;
	popc.b32 	%r340, %r1590;
	setp.ne.s32 	%p210, %r644, %r339;
	mov.b32 	%r3169, 0;
	@%p210 bra 	$L__BB5_247;
	shl.b32 	%r1591, %r1576, 2;
	add.s32 	%r1592, %r108, %r1591;
	atom.shared.add.u32 	%r3169, [%r1592], %r340;
$L__BB5_247:
	shfl.sync.idx.b32	%r1618|%p211, %r3169, %r339, 31, -1;
	add.s32 	%r343, %r340, %r1618;
	setp.eq.s32 	%p212, %r3149, 2147483647;
	selp.b32 	%r1619, -2147483648, %r3149, %p212;
	shr.u32 	%r1620, %r1619, %r642;
	and.b32  	%r1615, %r1620, %r107;
	mov.b32 	%r1595, 1;
	// begin inline asm
	{
    .reg .pred p;
    and.b32 %r1593, %r1615, %r1595;    setp.ne.u32 p, %r1593, 0;
    vote.ballot.sync.b32 %r1593, p, 0xffffffff;
    @!p not.b32 %r1593, %r1593;
}

	// end inline asm
	mov.b32 	%r1598, 2;
	// begin inline asm
	{
    .reg .pred p;
    and.b32 %r1596, %r1615, %r1598;    setp.ne.u32 p, %r1596, 0;
    vote.ballot.sync.b32 %r1596, p, 0xffffffff;
    @!p not.b32 %r1596, %r1596;
}

	// end inline asm
	and.b32  	%r1621, %r1596, %r1593;
	mov.b32 	%r1601, 4;
	// begin inline asm
	{
    .reg .pred p;
    and.b32 %r1599, %r1615, %r1601;    setp.ne.u32 p, %r1599, 0;
    vote.ballot.sync.b32 %r1599, p, 0xffffffff;
    @!p not.b32 %r1599, %r1599;
}

	// end inline asm
	and.b32  	%r1622, %r1599, %r1621;
	mov.b32 	%r1604, 8;
	// begin inline asm
	{
    .reg .pred p;
    and.b32 %r1602, %r1615, %r1604;    setp.ne.u32 p, %r1602, 0;
    vote.ballot.sync.b32 %r1602, p, 0xffffffff;
    @!p not.b32 %r1602, %r1602;
}

	// end inline asm
	and.b32  	%r1623, %r1602, %r1622;
	mov.b32 	%r1607, 16;
	// begin inline asm
	{
    .reg .pred p;
    and.b32 %r1605, %r1615, %r1607;    setp.ne.u32 p, %r1605, 0;
    vote.ballot.sync.b32 %r1605, p, 0xffffffff;
    @!p not.b32 %r1605, %r1605;
}

	// end inline asm
	and.b32  	%r1624, %r1605, %r1623;
	mov.b32 	%r1610, 32;
	// begin inline asm
	{
    .reg .pred p;
    and.b32 %r1608, %r1615, %r1610;    setp.ne.u32 p, %r1608, 0;
    vote.ballot.sync.b32 %r1608, p, 0xffffffff;
    @!p not.b32 %r1608, %r1608;
}

	// end inline asm
	and.b32  	%r1625, %r1608, %r1624;
	mov.b32 	%r1613, 64;
	// begin inline asm
	{
    .reg .pred p;
    and.b32 %r1611, %r1615, %r1613;    setp.ne.u32 p, %r1611, 0;
    vote.ballot.sync.b32 %r1611, p, 0xffffffff;
    @!p not.b32 %r1611, %r1611;
}

	// end inline asm
	and.b32  	%r1626, %r1611, %r1625;
	mov.b32 	%r1616, 128;
	// begin inline asm
	{
    .reg .pred p;
    and.b32 %r1614, %r1615, %r1616;    setp.ne.u32 p, %r1614, 0;
    vote.ballot.sync.b32 %r1614, p, 0xffffffff;
    @!p not.b32 %r1614, %r1614;
}

	// end inline asm
	and.b32  	%r1627, %r1614, %r1626;
	clz.b32 	%r1628, %r1627;
	sub.s32 	%r345, 31, %r1628;
	and.b32  	%r1629, %r1203, %r1627;
	popc.b32 	%r346, %r1629;
	setp.ne.s32 	%p213, %r644, %r345;
	mov.b32 	%r3170, 0;
	@%p213 bra 	$L__BB5_249;
	shl.b32 	%r1630, %r1615, 2;
	add.s32 	%r1631, %r108, %r1630;
	atom.shared.add.u32 	%r3170, [%r1631], %r346;
$L__BB5_249:
	shfl.sync.idx.b32	%r1657|%p214, %r3170, %r345, 31, -1;
	add.s32 	%r349, %r346, %r1657;
	setp.eq.s32 	%p215, %r3148, 2147483647;
	selp.b32 	%r1658, -2147483648, %r3148, %p215;
	shr.u32 	%r1659, %r1658, %r642;
	and.b32  	%r1654, %r1659, %r107;
	mov.b32 	%r1634, 1;
	// begin inline asm
	{
    .reg .pred p;
    and.b32 %r1632, %r1654, %r1634;    setp.ne.u32 p, %r1632, 0;
    vote.ballot.sync.b32 %r1632, p, 0xffffffff;
    @!p not.b32 %r1632, %r1632;
}

	// end inline asm
	mov.b32 	%r1637, 2;
	// begin inline asm
	{
    .reg .pred p;
    and.b32 %r1635, %r1654, %r1637;    setp.ne.u32 p, %r1635, 0;
    vote.ballot.sync.b32 %r1635, p, 0xffffffff;
    @!p not.b32 %r1635, %r1635;
}

	// end inline asm
	and.b32  	%r1660, %r1635, %r1632;
	mov.b32 	%r1640, 4;
	// begin inline asm
	{
    .reg .pred p;
    and.b32 %r1638, %r1654, %r1640;    setp.ne.u32 p, %r1638, 0;
    vote.ballot.sync.b32 %r1638, p, 0xffffffff;
    @!p not.b32 %r1638, %r1638;
}

	// end inline asm
	and.b32  	%r1661, %r1638, %r1660;
	mov.b32 	%r1643, 8;
	// begin inline asm
	{
    .reg .pred p;
    and.b32 %r1641, %r1654, %r1643;    setp.ne.u32 p, %r1641, 0;
    vote.ballot.sync.b32 %r1641, p, 0xffffffff;
    @!p not.b32 %r1641, %r1641;
}

	// end inline asm
	and.b32  	%r1662, %r1641, %r1661;
	mov.b32 	%r1646, 16;
	// begin inline asm
	{
    .reg .pred p;
    and.b32 %r1644, %r1654, %r1646;    setp.ne.u32 p, %r1644, 0;
    vote.ballot.sync.b32 %r1644, p, 0xffffffff;
    @!p not.b32 %r1644, %r1644;
}

	// end inline asm
	and.b32  	%r1663, %r1644, %r1662;
	mov.b32 	%r1649, 32;
	// begin inline asm
	{
    .reg .pred p;
    and.b32 %r1647, %r1654, %r1649;    setp.ne.u32 p, %r1647, 0;
    vote.ballot.sync.b32 %r1647, p, 0xffffffff;
    @!p not.b32 %r1647, %r1647;
}

	// end inline asm
	and.b32  	%r1664, %r1647, %r1663;
	mov.b32 	%r1652, 64;
	// begin inline asm
	{
    .reg .pred p;
    and.b32 %r1650, %r1654, %r1652;    setp.ne.u32 p, %r1650, 0;
    vote.ballot.sync.b32 %r1650, p, 0xffffffff;
    @!p not.b32 %r1650, %r1650;
}

	// end inline asm
	and.b32  	%r1665, %r1650, %r1664;
	mov.b32 	%r1655, 128;
	// begin inline asm
	{
    .reg .pred p;
    and.b32 %r1653, %r1654, %r1655;    setp.ne.u32 p, %r1653, 0;
    vote.ballot.sync.b32 %r1653, p, 0xffffffff;
    @!p not.b32 %r1653, %r1653;
}

	// end inline asm
	and.b32  	%r1666, %r1653, %r1665;
	clz.b32 	%r1667, %r1666;
	sub.s32 	%r351, 31, %r1667;
	and.b32  	%r1668, %r1203, %r1666;
	popc.b32 	%r352, %r1668;
	setp.ne.s32 	%p216, %r644, %r351;
	mov.b32 	%r3171, 0;
	@%p216 bra 	$L__BB5_251;
	shl.b32 	%r1669, %r1654, 2;
	add.s32 	%r1670, %r108, %r1669;
	atom.shared.add.u32 	%r3171, [%r1670], %r352;
$L__BB5_251:
	shfl.sync.idx.b32	%r1696|%p217, %r3171, %r351, 31, -1;
	add.s32 	%r355, %r352, %r1696;
	setp.eq.s32 	%p218, %r3147, 2147483647;
	selp.b32 	%r1697, -2147483648, %r3147, %p218;
	shr.u32 	%r1698, %r1697, %r642;
	and.b32  	%r1693, %r1698, %r107;
	mov.b32 	%r1673, 1;
	// begin inline asm
	{
    .reg .pred p;
    and.b32 %r1671, %r1693, %r1673;    setp.ne.u32 p, %r1671, 0;
    vote.ballot.sync.b32 %r1671, p, 0xffffffff;
    @!p not.b32 %r1671, %r1671;
}

	// end inline asm
	mov.b32 	%r1676, 2;
	// begin inline asm
	{
    .reg .pred p;
    and.b32 %r1674, %r1693, %r1676;    setp.ne.u32 p, %r1674, 0;
    vote.ballot.sync.b32 %r1674, p, 0xffffffff;
    @!p not.b32 %r1674, %r1674;
}

	// end inline asm
	and.b32  	%r1699, %r1674, %r1671;
	mov.b32 	%r1679, 4;
	// begin inline asm
	{
    .reg .pred p;
    and.b32 %r1677, %r1693, %r1679;    setp.ne.u32 p, %r1677, 0;
    vote.ballot.sync.b32 %r1677, p, 0xffffffff;
    @!p not.b32 %r1677, %r1677;
}

	// end inline asm
	and.b32  	%r1700, %r1677, %r1699;
	mov.b32 	%r1682, 8;
	// begin inline asm
	{
    .reg .pred p;
    and.b32 %r1680, %r1693, %r1682;    setp.ne.u32 p, %r1680, 0;
    vote.ballot.sync.b32 %r1680, p, 0xffffffff;
    @!p not.b32 %r1680, %r1680;
}

	// end inline asm
	and.b32  	%r1701, %r1680, %r1700;
	mov.b32 	%r1685, 16;
	// begin inline asm
	{
    .reg .pred p;
    and.b32 %r1683, %r1693, %r1685;    setp.ne.u32 p, %r1683, 0;
    vote.ballot.sync.b32 %r1683, p, 0xffffffff;
    @!p not.b32 %r1683, %r1683;
}

	// end inline asm
	and.b32  	%r1702, %r1683, %r1701;
	mov.b32 	%r1688, 32;
	// begin inline asm
	{
    .reg .pred p;
    and.b32 %r1686, %r1693, %r1688;    setp.ne.u32 p, %r1686, 0;
    vote.ballot.sync.b32 %r1686, p, 0xffffffff;
    @!p not.b32 %r1686, %r1686;
}

	// end inline asm
	and.b32  	%r1703, %r1686, %r1702;
	mov.b32 	%r1691, 64;
	// begin inline asm
	{
    .reg .pred p;
    and.b32 %r1689, %r1693, %r1691;    setp.ne.u32 p, %r1689, 0;
    vote.ballot.sync.b32 %r1689, p, 0xffffffff;
    @!p not.b32 %r1689, %r1689;
}

	// end inline asm
	and.b32  	%r1704, %r1689, %r1703;
	mov.b32 	%r1694, 128;
	// begin inline asm
	{
    .reg .pred p;
    and.b32 %r1692, %r1693, %r1694;    setp.ne.u32 p, %r1692, 0;
    vote.ballot.sync.b32 %r1692, p, 0xffffffff;
    @!p not.b32 %r1692, %r1692;
}

	// end inline asm
	and.b32  	%r1705, %r1692, %r1704;
	clz.b32 	%r1706, %r1705;
	sub.s32 	%r357, 31, %r1706;
	and.b32  	%r1707, %r1203, %r1705;
	popc.b32 	%r358, %r1707;
	setp.ne.s32 	%p219, %r644, %r357;
	mov.b32 	%r3172, 0;
	@%p219 bra 	$L__BB5_253;
	shl.b32 	%r1708, %r1693, 2;
	add.s32 	%r1709, %r108, %r1708;
	atom.shared.add.u32 	%r3172, [%r1709], %r358;
$L__BB5_253:
	shfl.sync.idx.b32	%r1735|%p220, %r3172, %r357, 31, -1;
	add.s32 	%r361, %r358, %r1735;
	setp.eq.s32 	%p221, %r3146, 2147483647;
	selp.b32 	%r1736, -2147483648, %r3146, %p221;
	shr.u32 	%r1737, %r1736, %r642;
	and.b32  	%r1732, %r1737, %r107;
	mov.b32 	%r1712, 1;
	// begin inline asm
	{
    .reg .pred p;
    and.b32 %r1710, %r1732, %r1712;    setp.ne.u32 p, %r1710, 0;
    vote.ballot.sync.b32 %r1710, p, 0xffffffff;
    @!p not.b32 %r1710, %r1710;
}

	// end inline asm
	mov.b32 	%r1715, 2;
	// begin inline asm
	{
    .reg .pred p;
    and.b32 %r1713, %r1732, %r1715;    setp.ne.u32 p, %r1713, 0;
    vote.ballot.sync.b32 %r1713, p, 0xffffffff;
    @!p not.b32 %r1713, %r1713;
}

	// end inline asm
	and.b32  	%r1738, %r1713, %r1710;
	mov.b32 	%r1718, 4;
	// begin inline asm
	{
    .reg .pred p;
    and.b32 %r1716, %r1732, %r1718;    setp.ne.u32 p, %r1716, 0;
    vote.ballot.sync.b32 %r1716, p, 0xffffffff;
    @!p not.b32 %r1716, %r1716;
}

	// end inline asm
	and.b32  	%r1739, %r1716, %r1738;
	mov.b32 	%r1721, 8;
	// begin inline asm
	{
    .reg .pred p;
    and.b32 %r1719, %r1732, %r1721;    setp.ne.u32 p, %r1719, 0;
    vote.ballot.sync.b32 %r1719, p, 0xffffffff;
    @!p not.b32 %r1719, %r1719;
}

	// end inline asm
	and.b32  	%r1740, %r1719, %r1739;
	mov.b32 	%r1724, 16;
	// begin inline asm
	{
    .reg .pred p;
    and.b32 %r1722, %r1732, %r1724;    setp.ne.u32 p, %r1722, 0;
    vote.ballot.sync.b32 %r1722, p, 0xffffffff;
    @!p not.b32 %r1722, %r1722;
}

	// end inline asm
	and.b32  	%r1741, %r1722, %r1740;
	mov.b32 	%r1727, 32;
	// begin inline asm
	{
    .reg .pred p;
    and.b32 %r1725, %r1732, %r1727;    setp.ne.u32 p, %r1725, 0;
    vote.ballot.sync.b32 %r1725, p, 0xffffffff;
    @!p not.b32 %r1725, %r1725;
}

	// end inline asm
	and.b32  	%r1742, %r1725, %r1741;
	mov.b32 	%r1730, 64;
	// begin inline asm
	{
    .reg .pred p;
    and.b32 %r1728, %r1732, %r1730;    setp.ne.u32 p, %r1728, 0;
    vote.ballot.sync.b32 %r1728, p, 0xffffffff;
    @!p not.b32 %r1728, %r1728;
}

	// end inline asm
	and.b32  	%r1743, %r1728, %r1742;
	mov.b32 	%r1733, 128;
	// begin inline asm
	{
    .reg .pred p;
    and.b32 %r1731, %r1732, %r1733;    setp.ne.u32 p, %r1731, 0;
    vote.ballot.sync.b32 %r1731, p, 0xffffffff;
    @!p not.b32 %r1731, %r1731;
}

	// end inline asm
	and.b32  	%r1744, %r1731, %r1743;
	clz.b32 	%r1745, %r1744;
	sub.s32 	%r363, 31, %r1745;
	and.b32  	%r1746, %r1203, %r1744;
	popc.b32 	%r364, %r1746;
	setp.ne.s32 	%p222, %r644, %r363;
	mov.b32 	%r3173, 0;
	@%p222 bra 	$L__BB5_255;
	shl.b32 	%r1747, %r1732, 2;
	add.s32 	%r1748, %r108, %r1747;
	atom.shared.add.u32 	%r3173, [%r1748], %r364;
$L__BB5_255:
	shfl.sync.idx.b32	%r1774|%p223, %r3173, %r363, 31, -1;
	add.s32 	%r367, %r364, %r1774;
	setp.eq.s32 	%p224, %r3145, 2147483647;
	selp.b32 	%r1775, -2147483648, %r3145, %p224;
	shr.u32 	%r1776, %r1775, %r642;
	and.b32  	%r1771, %r1776, %r107;
	mov.b32 	%r1751, 1;
	// begin inline asm
	{
    .reg .pred p;
    and.b32 %r1749, %r1771, %r1751;    setp.ne.u32 p, %r1749, 0;
    vote.ballot.sync.b32 %r1749, p, 0xffffffff;
    @!p not.b32 %r1749, %r1749;
}

	// end inline asm
	mov.b32 	%r1754, 2;
	// begin inline asm
	{
    .reg .pred p;
    and.b32 %r1752, %r1771, %r1754;    setp.ne.u32 p, %r1752, 0;
    vote.ballot.sync.b32 %r1752, p, 0xffffffff;
    @!p not.b32 %r1752, %r1752;
}

	// end inline asm
	and.b32  	%r1777, %r1752, %r1749;
	mov.b32 	%r1757, 4;
	// begin inline asm
	{
    .reg .pred p;
    and.b32 %r1755, %r1771, %r1757;    setp.ne.u32 p, %r1755, 0;
    vote.ballot.sync.b32 %r1755, p, 0xffffffff;
    @!p not.b32 %r1755, %r1755;
}

	// end inline asm
	and.b32  	%r1778, %r1755, %r1777;
	mov.b32 	%r1760, 8;
	// begin inline asm
	{
    .reg .pred p;
    and.b32 %r1758, %r1771, %r1760;    setp.ne.u32 p, %r1758, 0;
    vote.ballot.sync.b32 %r1758, p, 0xffffffff;
    @!p not.b32 %r1758, %r1758;
}

	// end inline asm
	and.b32  	%r1779, %r1758, %r1778;
	mov.b32 	%r1763, 16;
	// begin inline asm
	{
    .reg .pred p;
    and.b32 %r1761, %r1771, %r1763;    setp.ne.u32 p, %r1761, 0;
    vote.ballot.sync.b32 %r1761, p, 0xffffffff;
    @!p not.b32 %r1761, %r1761;
}

	// end inline asm
	and.b32  	%r1780, %r1761, %r1779;
	mov.b32 	%r1766, 32;
	// begin inline asm
	{
    .reg .pred p;
    and.b32 %r1764, %r1771, %r1766;    setp.ne.u32 p, %r1764, 0;
    vote.ballot.sync.b32 %r1764, p, 0xffffffff;
    @!p not.b32 %r1764, %r1764;
}

	// end inline asm
	and.b32  	%r1781, %r1764, %r1780;
	mov.b32 	%r1769, 64;
	// begin inline asm
	{
    .reg .pred p;
    and.b32 %r1767, %r1771, %r1769;    setp.ne.u32 p, %r1767, 0;
    vote.ballot.sync.b32 %r1767, p, 0xffffffff;
    @!p not.b32 %r1767, %r1767;
}

	// end inline asm
	and.b32  	%r1782, %r1767, %r1781;
	mov.b32 	%r1772, 128;
	// begin inline asm
	{
    .reg .pred p;
    and.b32 %r1770, %r1771, %r1772;    setp.ne.u32 p, %r1770, 0;
    vote.ballot.sync.b32 %r1770, p, 0xffffffff;
    @!p not.b32 %r1770, %r1770;
}

	// end inline asm
	and.b32  	%r1783, %r1770, %r1782;
	clz.b32 	%r1784, %r1783;
	sub.s32 	%r369, 31, %r1784;
	and.b32  	%r1785, %r1203, %r1783;
	popc.b32 	%r370, %r1785;
	setp.ne.s32 	%p225, %r644, %r369;
	mov.b32 	%r3174, 0;
	@%p225 bra 	$L__BB5_257;
	shl.b32 	%r1786, %r1771, 2;
	add.s32 	%r1787, %r108, %r1786;
	atom.shared.add.u32 	%r3174, [%r1787], %r370;
$L__BB5_257:
	shfl.sync.idx.b32	%r1813|%p226, %r3174, %r369, 31, -1;
	add.s32 	%r373, %r370, %r1813;
	setp.eq.s32 	%p227, %r3144, 2147483647;
	selp.b32 	%r1814, -2147483648, %r3144, %p227;
	shr.u32 	%r1815, %r1814, %r642;
	and.b32  	%r1810, %r1815, %r107;
	mov.b32 	%r1790, 1;
	// begin inline asm
	{
    .reg .pred p;
    and.b32 %r1788, %r1810, %r1790;    setp.ne.u32 p, %r1788, 0;
    vote.ballot.sync.b32 %r1788, p, 0xffffffff;
    @!p not.b32 %r1788, %r1788;
}

	// end inline asm
	mov.b32 	%r1793, 2;
	// begin inline asm
	{
    .reg .pred p;
    and.b32 %r1791, %r1810, %r1793;    setp.ne.u32 p, %r1791, 0;
    vote.ballot.sync.b32 %r1791, p, 0xffffffff;
    @!p not.b32 %r1791, %r1791;
}

	// end inline asm
	and.b32  	%r1816, %r1791, %r1788;
	mov.b32 	%r1796, 4;
	// begin inline asm
	{
    .reg .pred p;
    and.b32 %r1794, %r1810, %r1796;    setp.ne.u32 p, %r1794, 0;
    vote.ballot.sync.b32 %r1794, p, 0xffffffff;
    @!p not.b32 %r1794, %r1794;
}

	// end inline asm
	and.b32  	%r1817, %r1794, %r1816;
	mov.b32 	%r1799, 8;
	// begin inline asm
	{
    .reg .pred p;
    and.b32 %r1797, %r1810, %r1799;    setp.ne.u32 p, %r1797, 0;
    vote.ballot.sync.b32 %r1797, p, 0xffffffff;
    @!p not.b32 %r1797, %r1797;
}

	// end inline asm
	and.b32  	%r1818, %r1797, %r1817;
	mov.b32 	%r1802, 16;
	// begin inline asm
	{
    .reg .pred p;
    and.b32 %r1800, %r1810, %r1802;    setp.ne.u32 p, %r1800, 0;
    vote.ballot.sync.b32 %r1800, p, 0xffffffff;
    @!p not.b32 %r1800, %r1800;
}

	// end inline asm
	and.b32  	%r1819, %r1800, %r1818;
	mov.b32 	%r1805, 32;
	// begin inline asm
	{
    .reg .pred p;
    and.b32 %r1803, %r1810, %r1805;    setp.ne.u32 p, %r1803, 0;
    vote.ballot.sync.b32 %r1803, p, 0xffffffff;
    @!p not.b32 %r1803, %r1803;
}

	// end inline asm
	and.b32  	%r1820, %r1803, %r1819;
	mov.b32 	%r1808, 64;
	// begin inline asm
	{
    .reg .pred p;
    and.b32 %r1806, %r1810, %r1808;    setp.ne.u32 p, %r1806, 0;
    vote.ballot.sync.b32 %r1806, p, 0xffffffff;
    @!p not.b32 %r1806, %r1806;
}

	// end inline asm
	and.b32  	%r1821, %r1806, %r1820;
	mov.b32 	%r1811, 128;
	// begin inline asm
	{
    .reg .pred p;
    and.b32 %r1809, %r1810, %r1811;    setp.ne.u32 p, %r1809, 0;
    vote.ballot.sync.b32 %r1809, p, 0xffffffff;
    @!p not.b32 %r1809, %r1809;
}

	// end inline asm
	and.b32  	%r1822, %r1809, %r1821;
	clz.b32 	%r1823, %r1822;
	sub.s32 	%r375, 31, %r1823;
	and.b32  	%r1824, %r1203, %r1822;
	popc.b32 	%r376, %r1824;
	setp.ne.s32 	%p228, %r644, %r375;
	mov.b32 	%r3175, 0;
	@%p228 bra 	$L__BB5_259;
	shl.b32 	%r1825, %r1810, 2;
	add.s32 	%r1826, %r108, %r1825;
	atom.shared.add.u32 	%r3175, [%r1826], %r376;
$L__BB5_259:
	shfl.sync.idx.b32	%r1852|%p229, %r3175, %r375, 31, -1;
	add.s32 	%r379, %r376, %r1852;
	setp.eq.s32 	%p230, %r3143, 2147483647;
	selp.b32 	%r1853, -2147483648, %r3143, %p230;
	shr.u32 	%r1854, %r1853, %r642;
	and.b32  	%r1849, %r1854, %r107;
	mov.b32 	%r1829, 1;
	// begin inline asm
	{
    .reg .pred p;
    and.b32 %r1827, %r1849, %r1829;    setp.ne.u32 p, %r1827, 0;
    vote.ballot.sync.b32 %r1827, p, 0xffffffff;
    @!p not.b32 %r1827, %r1827;
}

	// end inline asm
	mov.b32 	%r1832, 2;
	// begin inline asm
	{
    .reg .pred p;
    and.b32 %r1830, %r1849, %r1832;    setp.ne.u32 p, %r1830, 0;
    vote.ballot.sync.b32 %r1830, p, 0xffffffff;
    @!p not.b32 %r1830, %r1830;
}

	// end inline asm
	and.b32  	%r1855, %r1830, %r1827;
	mov.b32 	%r1835, 4;
	// begin inline asm
	{
    .reg .pred p;
    and.b32 %r1833, %r1849, %r1835;    setp.ne.u32 p, %r1833, 0;
    vote.ballot.sync.b32 %r1833, p, 0xffffffff;
    @!p not.b32 %r1833, %r1833;
}

	// end inline asm
	and.b32  	%r1856, %r1833, %r1855;
	mov.b32 	%r1838, 8;
	// begin inline asm
	{
    .reg .pred p;
    and.b32 %r1836, %r1849, %r1838;    setp.ne.u32 p, %r1836, 0;
    vote.ballot.sync.b32 %r1836, p, 0xffffffff;
    @!p not.b32 %r1836, %r1836;
}

	// end inline asm
	and.b32  	%r1857, %r1836, %r1856;
	mov.b32 	%r1841, 16;
	// begin inline asm
	{
    .reg .pred p;
    and.b32 %r1839, %r1849, %r1841;    setp.ne.u32 p, %r1839, 0;
    vote.ballot.sync.b32 %r1839, p, 0xffffffff;
    @!p not.b32 %r1839, %r1839;
}

	// end inline asm
	and.b32  	%r1858, %r1839, %r1857;
	mov.b32 	%r1844, 32;
	// begin inline asm
	{
    .reg .pred p;
    and.b32 %r1842, %r1849, %r1844;    setp.ne.u32 p, %r1842, 0;
    vote.ballot.sync.b32 %r1842, p, 0xffffffff;
    @!p not.b32 %r1842, %r1842;
}

	// end inline asm
	and.b32  	%r1859, %r1842, %r1858;
	mov.b32 	%r1847, 64;
	// begin inline asm
	{
    .reg .pred p;
    and.b32 %r1845, %r1849, %r1847;    setp.ne.u32 p, %r1845, 0;
    vote.ballot.sync.b32 %r1845, p, 0xffffffff;
    @!p not.b32 %r1845, %r1845;
}

	// end inline asm
	and.b32  	%r1860, %r1845, %r1859;
	mov.b32 	%r1850, 128;
	// begin inline asm
	{
    .reg .pred p;
    and.b32 %r1848, %r1849, %r1850;    setp.ne.u32 p, %r1848, 0;
    vote.ballot.sync.b32 %r1848, p, 0xffffffff;
    @!p not.b32 %r1848, %r1848;
}

	// end inline asm
	and.b32  	%r1861, %r1848, %r1860;
	clz.b32 	%r1862, %r1861;
	sub.s32 	%r381, 31, %r1862;
	and.b32  	%r1863, %r1203, %r1861;
	popc.b32 	%r382, %r1863;
	setp.ne.s32 	%p231, %r644, %r381;
	mov.b32 	%r3176, 0;
	@%p231 bra 	$L__BB5_261;
	shl.b32 	%r1864, %r1849, 2;
	add.s32 	%r1865, %r108, %r1864;
	atom.shared.add.u32 	%r3176, [%r1865], %r382;
$L__BB5_261:
	shfl.sync.idx.b32	%r1891|%p232, %r3176, %r381, 31, -1;
	add.s32 	%r385, %r382, %r1891;
	setp.eq.s32 	%p233, %r3142, 2147483647;
	selp.b32 	%r1892, -2147483648, %r3142, %p233;
	shr.u32 	%r1893, %r1892, %r642;
	and.b32  	%r1888, %r1893, %r107;
	mov.b32 	%r1868, 1;
	// begin inline asm
	{
    .reg .pred p;
    and.b32 %r1866, %r1888, %r1868;    setp.ne.u32 p, %r1866, 0;
    vote.ballot.sync.b32 %r1866, p, 0xffffffff;
    @!p not.b32 %r1866, %r1866;
}

	// end inline asm
	mov.b32 	%r1871, 2;
	// begin inline asm
	{
    .reg .pred p;
    and.b32 %r1869, %r1888, %r1871;    setp.ne.u32 p, %r1869, 0;
    vote.ballot.sync.b32 %r1869, p, 0xffffffff;
    @!p not.b32 %r1869, %r1869;
}

	// end inline asm
	and.b32  	%r1894, %r1869, %r1866;
	mov.b32 	%r1874, 4;
	// begin inline asm
	{
    .reg .pred p;
    and.b32 %r1872, %r1888, %r1874;    setp.ne.u32 p, %r1872, 0;
    vote.ballot.sync.b32 %r1872, p, 0xffffffff;
    @!p not.b32 %r1872, %r1872;
}

	// end inline asm
	and.b32  	%r1895, %r1872, %r1894;
	mov.b32 	%r1877, 8;
	// begin inline asm
	{
    .reg .pred p;
    and.b32 %r1875, %r1888, %r1877;    setp.ne.u32 p, %r1875, 0;
    vote.ballot.sync.b32 %r1875, p, 0xffffffff;
    @!p not.b32 %r1875, %r1875;
}

	// end inline asm
	and.b32  	%r1896, %r1875, %r1895;
	mov.b32 	%r1880, 16;
	// begin inline asm
	{
    .reg .pred p;
    and.b32 %r1878, %r1888, %r1880;    setp.ne.u32 p, %r1878, 0;
    vote.ballot.sync.b32 %r1878, p, 0xffffffff;
    @!p not.b32 %r1878, %r1878;
}

	// end inline asm
	and.b32  	%r1897, %r1878, %r1896;
	mov.b32 	%r1883, 32;
	// begin inline asm
	{
    .reg .pred p;
    and.b32 %r1881, %r1888, %r1883;    setp.ne.u32 p, %r1881, 0;
    vote.ballot.sync.b32 %r1881, p, 0xffffffff;
    @!p not.b32 %r1881, %r1881;
}

	// end inline asm
	and.b32  	%r1898, %r1881, %r1897;
	mov.b32 	%r1886, 64;
	// begin inline asm
	{
    .reg .pred p;
    and.b32 %r1884, %r1888, %r1886;    setp.ne.u32 p, %r1884, 0;
    vote.ballot.sync.b32 %r1884, p, 0xffffffff;
    @!p not.b32 %r1884, %r1884;
}

	// end inline asm
	and.b32  	%r1899, %r1884, %r1898;
	mov.b32 	%r1889, 128;
	// begin inline asm
	{
    .reg .pred p;
    and.b32 %r1887, %r1888, %r1889;    setp.ne.u32 p, %r1887, 0;
    vote.ballot.sync.b32 %r1887, p, 0xffffffff;
    @!p not.b32 %r1887, %r1887;
}

	// end inline asm
	and.b32  	%r1900, %r1887, %r1899;
	clz.b32 	%r1901, %r1900;
	sub.s32 	%r387, 31, %r1901;
	and.b32  	%r1902, %r1203, %r1900;
	popc.b32 	%r388, %r1902;
	setp.ne.s32 	%p234, %r644, %r387;
	mov.b32 	%r3177, 0;
	@%p234 bra 	$L__BB5_263;
	shl.b32 	%r1903, %r1888, 2;
	add.s32 	%r1904, %r108, %r1903;
	atom.shared.add.u32 	%r3177, [%r1904], %r388;
$L__BB5_263:
	shfl.sync.idx.b32	%r1930|%p235, %r3177, %r387, 31, -1;
	add.s32 	%r391, %r388, %r1930;
	setp.eq.s32 	%p236, %r3141, 2147483647;
	selp.b32 	%r1931, -2147483648, %r3141, %p236;
	shr.u32 	%r1932, %r1931, %r642;
	and.b32  	%r1927, %r1932, %r107;
	mov.b32 	%r1907, 1;
	// begin inline asm
	{
    .reg .pred p;
    and.b32 %r1905, %r1927, %r1907;    setp.ne.u32 p, %r1905, 0;
    vote.ballot.sync.b32 %r1905, p, 0xffffffff;
    @!p not.b32 %r1905, %r1905;
}

	// end inline asm
	mov.b32 	%r1910, 2;
	// begin inline asm
	{
    .reg .pred p;
    and.b32 %r1908, %r1927, %r1910;    setp.ne.u32 p, %r1908, 0;
    vote.ballot.sync.b32 %r1908, p, 0xffffffff;
    @!p not.b32 %r1908, %r1908;
}

	// end inline asm
	and.b32  	%r1933, %r1908, %r1905;
	mov.b32 	%r1913, 4;
	// begin inline asm
	{
    .reg .pred p;
    and.b32 %r1911, %r1927, %r1913;    setp.ne.u32 p, %r1911, 0;
    vote.ballot.sync.b32 %r1911, p, 0xffffffff;
    @!p not.b32 %r1911, %r1911;
}

	// end inline asm
	and.b32  	%r1934, %r1911, %r1933;
	mov.b32 	%r1916, 8;
	// begin inline asm
	{
    .reg .pred p;
    and.b32 %r1914, %r1927, %r1916;    setp.ne.u32 p, %r1914, 0;
    vote.ballot.sync.b32 %r1914, p, 0xffffffff;
    @!p not.b32 %r1914, %r1914;
}

	// end inline asm
	and.b32  	%r1935, %r1914, %r1934;
	mov.b32 	%r1919, 16;
	// begin inline asm
	{
    .reg .pred p;
    and.b32 %r1917, %r1927, %r1919;    setp.ne.u32 p, %r1917, 0;
    vote.ballot.sync.b32 %r1917, p, 0xffffffff;
    @!p not.b32 %r1917, %r1917;
}

	// end inline asm
	and.b32  	%r1936, %r1917, %r1935;
	mov.b32 	%r1922, 32;
	// begin inline asm
	{
    .reg .pred p;
    and.b32 %r1920, %r1927, %r1922;    setp.ne.u32 p, %r1920, 0;
    vote.ballot.sync.b32 %r1920, p, 0xffffffff;
    @!p not.b32 %r1920, %r1920;
}

	// end inline asm
	and.b32  	%r1937, %r1920, %r1936;
	mov.b32 	%r1925, 64;
	// begin inline asm
	{
    .reg .pred p;
    and.b32 %r1923, %r1927, %r1925;    setp.ne.u32 p, %r1923, 0;
    vote.ballot.sync.b32 %r1923, p, 0xffffffff;
    @!p not.b32 %r1923, %r1923;
}

	// end inline asm
	and.b32  	%r1938, %r1923, %r1937;
	mov.b32 	%r1928, 128;
	// begin inline asm
	{
    .reg .pred p;
    and.b32 %r1926, %r1927, %r1928;    setp.ne.u32 p, %r1926, 0;
    vote.ballot.sync.b32 %r1926, p, 0xffffffff;
    @!p not.b32 %r1926, %r1926;
}

	// end inline asm
	and.b32  	%r1939, %r1926, %r1938;
	clz.b32 	%r1940, %r1939;
	sub.s32 	%r393, 31, %r1940;
	and.b32  	%r1941, %r1203, %r1939;
	popc.b32 	%r394, %r1941;
	setp.ne.s32 	%p237, %r644, %r393;
	mov.b32 	%r3178, 0;
	@%p237 bra 	$L__BB5_265;
	shl.b32 	%r1942, %r1927, 2;
	add.s32 	%r1943, %r108, %r1942;
	atom.shared.add.u32 	%r3178, [%r1943], %r394;
$L__BB5_265:
	shfl.sync.idx.b32	%r1969|%p238, %r3178, %r393, 31, -1;
	add.s32 	%r397, %r394, %r1969;
	setp.eq.s32 	%p239, %r3140, 2147483647;
	selp.b32 	%r1970, -2147483648, %r3140, %p239;
	shr.u32 	%r1971, %r1970, %r642;
	and.b32  	%r1966, %r1971, %r107;
	mov.b32 	%r1946, 1;
	// begin inline asm
	{
    .reg .pred p;
    and.b32 %r1944, %r1966, %r1946;    setp.ne.u32 p, %r1944, 0;
    vote.ballot.sync.b32 %r1944, p, 0xffffffff;
    @!p not.b32 %r1944, %r1944;
}

	// end inline asm
	mov.b32 	%r1949, 2;
	// begin inline asm
	{
    .reg .pred p;
    and.b32 %r1947, %r1966, %r1949;    setp.ne.u32 p, %r1947, 0;
    vote.ballot.sync.b32 %r1947, p, 0xffffffff;
    @!p not.b32 %r1947, %r1947;
}

	// end inline asm
	and.b32  	%r1972, %r1947, %r1944;
	mov.b32 	%r1952, 4;
	// begin inline asm
	{
    .reg .pred p;
    and.b32 %r1950, %r1966, %r1952;    setp.ne.u32 p, %r1950, 0;
    vote.ballot.sync.b32 %r1950, p, 0xffffffff;
    @!p not.b32 %r1950, %r1950;
}

	// end inline asm
	and.b32  	%r1973, %r1950, %r1972;
	mov.b32 	%r1955, 8;
	// begin inline asm
	{
    .reg .pred p;
    and.b32 %r1953, %r1966, %r1955;    setp.ne.u32 p, %r1953, 0;
    vote.ballot.sync.b32 %r1953, p, 0xffffffff;
    @!p not.b32 %r1953, %r1953;
}

	// end inline asm
	and.b32  	%r1974, %r1953, %r1973;
	mov.b32 	%r1958, 16;
	// begin inline asm
	{
    .reg .pred p;
    and.b32 %r1956, %r1966, %r1958;    setp.ne.u32 p, %r1956, 0;
    vote.ballot.sync.b32 %r1956, p, 0xffffffff;
    @!p not.b32 %r1956, %r1956;
}

	// end inline asm
	and.b32  	%r1975, %r1956, %r1974;
	mov.b32 	%r1961, 32;
	// begin inline asm
	{
    .reg .pred p;
    and.b32 %r1959, %r1966, %r1961;    setp.ne.u32 p, %r1959, 0;
    vote.ballot.sync.b32 %r1959, p, 0xffffffff;
    @!p not.b32 %r1959, %r1959;
}

	// end inline asm
	and.b32  	%r1976, %r1959, %r1975;
	mov.b32 	%r1964, 64;
	// begin inline asm
	{
    .reg .pred p;
    and.b32 %r1962, %r1966, %r1964;    setp.ne.u32 p, %r1962, 0;
    vote.ballot.sync.b32 %r1962, p, 0xffffffff;
    @!p not.b32 %r1962, %r1962;
}

	// end inline asm
	and.b32  	%r1977, %r1962, %r1976;
	mov.b32 	%r1967, 128;
	// begin inline asm
	{
    .reg .pred p;
    and.b32 %r1965, %r1966, %r1967;    setp.ne.u32 p, %r1965, 0;
    vote.ballot.sync.b32 %r1965, p, 0xffffffff;
    @!p not.b32 %r1965, %r1965;
}

	// end inline asm
	and.b32  	%r1978, %r1965, %r1977;
	clz.b32 	%r1979, %r1978;
	sub.s32 	%r399, 31, %r1979;
	and.b32  	%r1980, %r1203, %r1978;
	popc.b32 	%r400, %r1980;
	setp.ne.s32 	%p240, %r644, %r399;
	mov.b32 	%r3179, 0;
	@%p240 bra 	$L__BB5_267;
	shl.b32 	%r1981, %r1966, 2;
	add.s32 	%r1982, %r108, %r1981;
	atom.shared.add.u32 	%r3179, [%r1982], %r400;
$L__BB5_267:
	shfl.sync.idx.b32	%r2008|%p241, %r3179, %r399, 31, -1;
	add.s32 	%r403, %r400, %r2008;
	setp.eq.s32 	%p242, %r3139, 2147483647;
	selp.b32 	%r2009, -2147483648, %r3139, %p242;
	shr.u32 	%r2010, %r2009, %r642;
	and.b32  	%r2005, %r2010, %r107;
	mov.b32 	%r1985, 1;
	// begin inline asm
	{
    .reg .pred p;
    and.b32 %r1983, %r2005, %r1985;    setp.ne.u32 p, %r1983, 0;
    vote.ballot.sync.b32 %r1983, p, 0xffffffff;
    @!p not.b32 %r1983, %r1983;
}

	// end inline asm
	mov.b32 	%r1988, 2;
	// begin inline asm
	{
    .reg .pred p;
    and.b32 %r1986, %r2005, %r1988;    setp.ne.u32 p, %r1986, 0;
    vote.ballot.sync.b32 %r1986, p, 0xffffffff;
    @!p not.b32 %r1986, %r1986;
}

	// end inline asm
	and.b32  	%r2011, %r1986, %r1983;
	mov.b32 	%r1991, 4;
	// begin inline asm
	{
    .reg .pred p;
    and.b32 %r1989, %r2005, %r1991;    setp.ne.u32 p, %r1989, 0;
    vote.ballot.sync.b32 %r1989, p, 0xffffffff;
    @!p not.b32 %r1989, %r1989;
}

	// end inline asm
	and.b32  	%r2012, %r1989, %r2011;
	mov.b32 	%r1994, 8;
	// begin inline asm
	{
    .reg .pred p;
    and.b32 %r1992, %r2005, %r1994;    setp.ne.u32 p, %r1992, 0;
    vote.ballot.sync.b32 %r1992, p, 0xffffffff;
    @!p not.b32 %r1992, %r1992;
}

	// end inline asm
	and.b32  	%r2013, %r1992, %r2012;
	mov.b32 	%r1997, 16;
	// begin inline asm
	{
    .reg .pred p;
    and.b32 %r1995, %r2005, %r1997;    setp.ne.u32 p, %r1995, 0;
    vote.ballot.sync.b32 %r1995, p, 0xffffffff;
    @!p not.b32 %r1995, %r1995;
}

	// end inline asm
	and.b32  	%r2014, %r1995, %r2013;
	mov.b32 	%r2000, 32;
	// begin inline asm
	{
    .reg .pred p;
    and.b32 %r1998, %r2005, %r2000;    setp.ne.u32 p, %r1998, 0;
    vote.ballot.sync.b32 %r1998, p, 0xffffffff;
    @!p not.b32 %r1998, %r1998;
}

	// end inline asm
	and.b32  	%r2015, %r1998, %r2014;
	mov.b32 	%r2003, 64;
	// begin inline asm
	{
    .reg .pred p;
    and.b32 %r2001, %r2005, %r2003;    setp.ne.u32 p, %r2001, 0;
    vote.ballot.sync.b32 %r2001, p, 0xffffffff;
    @!p not.b32 %r2001, %r2001;
}

	// end inline asm
	and.b32  	%r2016, %r2001, %r2015;
	mov.b32 	%r2006, 128;
	// begin inline asm
	{
    .reg .pred p;
    and.b32 %r2004, %r2005, %r2006;    setp.ne.u32 p, %r2004, 0;
    vote.ballot.sync.b32 %r2004, p, 0xffffffff;
    @!p not.b32 %r2004, %r2004;
}

	// end inline asm
	and.b32  	%r2017, %r2004, %r2016;
	clz.b32 	%r2018, %r2017;
	sub.s32 	%r405, 31, %r2018;
	and.b32  	%r2019, %r1203, %r2017;
	popc.b32 	%r406, %r2019;
	setp.ne.s32 	%p243, %r644, %r405;
	mov.b32 	%r3180, 0;
	@%p243 bra 	$L__BB5_269;
	shl.b32 	%r2020, %r2005, 2;
	add.s32 	%r2021, %r108, %r2020;
	atom.shared.add.u32 	%r3180, [%r2021], %r406;
$L__BB5_269:
	shfl.sync.idx.b32	%r2047|%p244, %r3180, %r405, 31, -1;
	add.s32 	%r409, %r406, %r2047;
	setp.eq.s32 	%p245, %r3138, 2147483647;
	selp.b32 	%r2048, -2147483648, %r3138, %p245;
	shr.u32 	%r2049, %r2048, %r642;
	and.b32  	%r2044, %r2049, %r107;
	mov.b32 	%r2024, 1;
	// begin inline asm
	{
    .reg .pred p;
    and.b32 %r2022, %r2044, %r2024;    setp.ne.u32 p, %r2022, 0;
    vote.ballot.sync.b32 %r2022, p, 0xffffffff;
    @!p not.b32 %r2022, %r2022;
}

	// end inline asm
	mov.b32 	%r2027, 2;
	// begin inline asm
	{
    .reg .pred p;
    and.b32 %r2025, %r2044, %r2027;    setp.ne.u32 p, %r2025, 0;
    vote.ballot.sync.b32 %r2025, p, 0xffffffff;
    @!p not.b32 %r2025, %r2025;
}

	// end inline asm
	and.b32  	%r2050, %r2025, %r2022;
	mov.b32 	%r2030, 4;
	// begin inline asm
	{
    .reg .pred p;
    and.b32 %r2028, %r2044, %r2030;    setp.ne.u32 p, %r2028, 0;
    vote.ballot.sync.b32 %r2028, p, 0xffffffff;
    @!p not.b32 %r2028, %r2028;
}

	// end inline asm
	and.b32  	%r2051, %r2028, %r2050;
	mov.b32 	%r2033, 8;
	// begin inline asm
	{
    .reg .pred p;
    and.b32 %r2031, %r2044, %r2033;    setp.ne.u32 p, %r2031, 0;
    vote.ballot.sync.b32 %r2031, p, 0xffffffff;
    @!p not.b32 %r2031, %r2031;
}

	// end inline asm
	and.b32  	%r2052, %r2031, %r2051;
	mov.b32 	%r2036, 16;
	// begin inline asm
	{
    .reg .pred p;
    and.b32 %r2034, %r2044, %r2036;    setp.ne.u32 p, %r2034, 0;
    vote.ballot.sync.b32 %r2034, p, 0xffffffff;
    @!p not.b32 %r2034, %r2034;
}

	// end inline asm
	and.b32  	%r2053, %r2034, %r2052;
	mov.b32 	%r2039, 32;
	// begin inline asm
	{
    .reg .pred p;
    and.b32 %r2037, %r2044, %r2039;    setp.ne.u32 p, %r2037, 0;
    vote.ballot.sync.b32 %r2037, p, 0xffffffff;
    @!p not.b32 %r2037, %r2037;
}

	// end inline asm
	and.b32  	%r2054, %r2037, %r2053;
	mov.b32 	%r2042, 64;
	// begin inline asm
	{
    .reg .pred p;
    and.b32 %r2040, %r2044, %r2042;    setp.ne.u32 p, %r2040, 0;
    vote.ballot.sync.b32 %r2040, p, 0xffffffff;
    @!p not.b32 %r2040, %r2040;
}

	// end inline asm
	and.b32  	%r2055, %r2040, %r2054;
	mov.b32 	%r2045, 128;
	// begin inline asm
	{
    .reg .pred p;
    and.b32 %r2043, %r2044, %r2045;    setp.ne.u32 p, %r2043, 0;
    vote.ballot.sync.b32 %r2043, p, 0xffffffff;
    @!p not.b32 %r2043, %r2043;
}

	// end inline asm
	and.b32  	%r2056, %r2043, %r2055;
	clz.b32 	%r2057, %r2056;
	sub.s32 	%r411, 31, %r2057;
	and.b32  	%r2058, %r1203, %r2056;
	popc.b32 	%r412, %r2058;
	setp.ne.s32 	%p246, %r644, %r411;
	mov.b32 	%r3181, 0;
	@%p246 bra 	$L__BB5_271;
	shl.b32 	%r2059, %r2044, 2;
	add.s32 	%r2060, %r108, %r2059;
	atom.shared.add.u32 	%r3181, [%r2060], %r412;
$L__BB5_271:
	shfl.sync.idx.b32	%r2086|%p247, %r3181, %r411, 31, -1;
	add.s32 	%r415, %r412, %r2086;
	setp.eq.s32 	%p248, %r3137, 2147483647;
	selp.b32 	%r2087, -2147483648, %r3137, %p248;
	shr.u32 	%r2088, %r2087, %r642;
	and.b32  	%r2083, %r2088, %r107;
	mov.b32 	%r2063, 1;
	// begin inline asm
	{
    .reg .pred p;
    and.b32 %r2061, %r2083, %r2063;    setp.ne.u32 p, %r2061, 0;
    vote.ballot.sync.b32 %r2061, p, 0xffffffff;
    @!p not.b32 %r2061, %r2061;
}

	// end inline asm
	mov.b32 	%r2066, 2;
	// begin inline asm
	{
    .reg .pred p;
    and.b32 %r2064, %r2083, %r2066;    setp.ne.u32 p, %r2064, 0;
    vote.ballot.sync.b32 %r2064, p, 0xffffffff;
    @!p not.b32 %r2064, %r2064;
}

	// end inline asm
	and.b32  	%r2089, %r2064, %r2061;
	mov.b32 	%r2069, 4;
	// begin inline asm
	{
    .reg .pred p;
    and.b32 %r2067, %r2083, %r2069;    setp.ne.u32 p, %r2067, 0;
    vote.ballot.sync.b32 %r2067, p, 0xffffffff;
    @!p not.b32 %r2067, %r2067;
}

	// end inline asm
	and.b32  	%r2090, %r2067, %r2089;
	mov.b32 	%r2072, 8;
	// begin inline asm
	{
    .reg .pred p;
    and.b32 %r2070, %r2083, %r2072;    setp.ne.u32 p, %r2070, 0;
    vote.ballot.sync.b32 %r2070, p, 0xffffffff;
    @!p not.b32 %r2070, %r2070;
}

	// end inline asm
	and.b32  	%r2091, %r2070, %r2090;
	mov.b32 	%r2075, 16;
	// begin inline asm
	{
    .reg .pred p;
    and.b32 %r2073, %r2083, %r2075;    setp.ne.u32 p, %r2073, 0;
    vote.ballot.sync.b32 %r2073, p, 0xffffffff;
    @!p not.b32 %r2073, %r2073;
}

	// end inline asm
	and.b32  	%r2092, %r2073, %r2091;
	mov.b32 	%r2078, 32;
	// begin inline asm
	{
    .reg .pred p;
    and.b32 %r2076, %r2083, %r2078;    setp.ne.u32 p, %r2076, 0;
    vote.ballot.sync.b32 %r2076, p, 0xffffffff;
    @!p not.b32 %r2076, %r2076;
}

	// end inline asm
	and.b32  	%r2093, %r2076, %r2092;
	mov.b32 	%r2081, 64;
	// begin inline asm
	{
    .reg .pred p;
    and.b32 %r2079, %r2083, %r2081;    setp.ne.u32 p, %r2079, 0;
    vote.ballot.sync.b32 %r2079, p, 0xffffffff;
    @!p not.b32 %r2079, %r2079;
}

	// end inline asm
	and.b32  	%r2094, %r2079, %r2093;
	mov.b32 	%r2084, 128;
	// begin inline asm
	{
    .reg .pred p;
    and.b32 %r2082, %r2083, %r2084;    setp.ne.u32 p, %r2082, 0;
    vote.ballot.sync.b32 %r2082, p, 0xffffffff;
    @!p not.b32 %r2082, %r2082;
}

	// end inline asm
	and.b32  	%r2095, %r2082, %r2094;
	clz.b32 	%r2096, %r2095;
	sub.s32 	%r417, 31, %r2096;
	and.b32  	%r2097, %r1203, %r2095;
	popc.b32 	%r418, %r2097;
	setp.ne.s32 	%p249, %r644, %r417;
	mov.b32 	%r3182, 0;
	@%p249 bra 	$L__BB5_273;
	shl.b32 	%r2098, %r2083, 2;
	add.s32 	%r2099, %r108, %r2098;
	atom.shared.add.u32 	%r3182, [%r2099], %r418;
$L__BB5_273:
	setp.gt.u32 	%p250, %r1, 255;
	shfl.sync.idx.b32	%r2100|%p251, %r3182, %r417, 31, -1;
	add.s32 	%r2101, %r418, %r2100;
	bar.sync 	0;
	shl.b32 	%r2102, %r289, 2;
	add.s32 	%r421, %r708, %r2102;
	st.shared.u32 	[%r421+-4], %r3159;
	shl.b32 	%r2104, %r295, 2;
	add.s32 	%r422, %r708, %r2104;
	st.shared.u32 	[%r422+-4], %r3158;
	shl.b32 	%r2105, %r301, 2;
	add.s32 	%r423, %r708, %r2105;
	st.shared.u32 	[%r423+-4], %r3157;
	shl.b32 	%r2106, %r307, 2;
	add.s32 	%r424, %r708, %r2106;
	st.shared.u32 	[%r424+-4], %r3156;
	shl.b32 	%r2107, %r313, 2;
	add.s32 	%r425, %r708, %r2107;
	st.shared.u32 	[%r425+-4], %r3155;
	shl.b32 	%r2108, %r319, 2;
	add.s32 	%r426, %r708, %r2108;
	st.shared.u32 	[%r426+-4], %r3154;
	shl.b32 	%r2109, %r325, 2;
	add.s32 	%r427, %r708, %r2109;
	st.shared.u32 	[%r427+-4], %r3153;
	shl.b32 	%r2110, %r331, 2;
	add.s32 	%r428, %r708, %r2110;
	st.shared.u32 	[%r428+-4], %r3152;
	shl.b32 	%r2111, %r337, 2;
	add.s32 	%r429, %r708, %r2111;
	st.shared.u32 	[%r429+-4], %r3151;
	shl.b32 	%r2112, %r343, 2;
	add.s32 	%r430, %r708, %r2112;
	st.shared.u32 	[%r430+-4], %r3150;
	shl.b32 	%r2113, %r349, 2;
	add.s32 	%r431, %r708, %r2113;
	st.shared.u32 	[%r431+-4], %r3149;
	shl.b32 	%r2114, %r355, 2;
	add.s32 	%r432, %r708, %r2114;
	st.shared.u32 	[%r432+-4], %r3148;
	shl.b32 	%r2115, %r361, 2;
	add.s32 	%r433, %r708, %r2115;
	st.shared.u32 	[%r433+-4], %r3147;
	shl.b32 	%r2116, %r367, 2;
	add.s32 	%r434, %r708, %r2116;
	st.shared.u32 	[%r434+-4], %r3146;
	shl.b32 	%r2117, %r373, 2;
	add.s32 	%r435, %r708, %r2117;
	st.shared.u32 	[%r435+-4], %r3145;
	shl.b32 	%r2118, %r379, 2;
	add.s32 	%r436, %r708, %r2118;
	st.shared.u32 	[%r436+-4], %r3144;
	shl.b32 	%r2119, %r385, 2;
	add.s32 	%r437, %r708, %r2119;
	st.shared.u32 	[%r437+-4], %r3143;
	shl.b32 	%r2120, %r391, 2;
	add.s32 	%r438, %r708, %r2120;
	st.shared.u32 	[%r438+-4], %r3142;
	shl.b32 	%r2121, %r397, 2;
	add.s32 	%r439, %r708, %r2121;
	st.shared.u32 	[%r439+-4], %r3141;
	shl.b32 	%r2122, %r403, 2;
	add.s32 	%r440, %r708, %r2122;
	st.shared.u32 	[%r440+-4], %r3140;
	shl.b32 	%r2123, %r409, 2;
	add.s32 	%r441, %r708, %r2123;
	st.shared.u32 	[%r441+-4], %r3139;
	shl.b32 	%r2124, %r415, 2;
	add.s32 	%r442, %r708, %r2124;
	st.shared.u32 	[%r442+-4], %r3138;
	shl.b32 	%r2125, %r2101, 2;
	add.s32 	%r443, %r708, %r2125;
	st.shared.u32 	[%r443+-4], %r3137;
	@%p250 bra 	$L__BB5_281;
	ld.global.u32 	%r2126, [%rd10];
	sub.s32 	%r3186, %r2126, %r282;
	st.shared.u32 	[%r141+35328], %r3186;
	setp.lt.s32 	%p252, %r4, 1;
	mov.u32 	%r3187, %r3086;
	@%p252 bra 	$L__BB5_280;
	mov.b32 	%r3184, -1;
	mov.u32 	%r3183, %r4;
	mov.u32 	%r3187, %r3086;
$L__BB5_276:
	ld.param.u64 	%rd243, [_ZN3cub18CUB_300001_SM_10006detail10radix_sort29DeviceRadixSortOnesweepKernelINS1_5radix10policy_hubIfijE10Policy1000ELNS0_9SortOrderE1EfijiiNS1_21identity_decomposer_tEEEvPT5_SB_PT3_PKSC_PT1_PKSG_PT2_PKSK_T4_iiT6__param_0];
	add.s32 	%r448, %r3183, -1;
	shl.b32 	%r2128, %r448, 8;
	add.s32 	%r2129, %r2128, %r1;
	cvta.to.global.u64 	%rd54, %rd243;
	mul.wide.s32 	%rd55, %r2129, 4;
	add.s64 	%rd16, %rd54, %rd55;
$L__BB5_277:
	membar.cta;
	ld.volatile.global.u32 	%r449, [%rd16];
	setp.eq.s32 	%p253, %r449, 0;
	@%p253 bra 	$L__BB5_277;
	and.b32  	%r2130, %r449, 1073741823;
	add.s32 	%r3187, %r2130, %r3187;
	setp.gt.s32 	%p254, %r449, -1;
	vote.sync.ballot.b32 	%r3184, %p254, %r3184;
	setp.gt.u32 	%p256, %r3183, 1;
	and.pred  	%p257, %p254, %p256;
	mov.u32 	%r3183, %r448;
	@%p257 bra 	$L__BB5_276;
	ld.shared.u32 	%r3186, [%r141+35328];
$L__BB5_280:
	ld.param.u64 	%rd244, [_ZN3cub18CUB_300001_SM_10006detail10radix_sort29DeviceRadixSortOnesweepKernelINS1_5radix10policy_hubIfijE10Policy1000ELNS0_9SortOrderE1EfijiiNS1_21identity_decomposer_tEEEvPT5_SB_PT3_PKSC_PT1_PKSG_PT2_PKSK_T4_iiT6__param_0];
	or.b32  	%r2131, %r3187, -2147483648;
	cvta.to.global.u64 	%rd56, %rd244;
	mul.wide.s32 	%rd57, %r919, 4;
	add.s64 	%rd58, %rd56, %rd57;
	st.volatile.global.u32 	[%rd58], %r2131;
	sub.s32 	%r2134, %r3187, %r3086;
	add.s32 	%r2135, %r2134, %r3186;
	st.shared.u32 	[%r141+35328], %r2135;
$L__BB5_281:
	ld.param.u32 	%r3026, [_ZN3cub18CUB_300001_SM_10006detail10radix_sort29DeviceRadixSortOnesweepKernelINS1_5radix10policy_hubIfijE10Policy1000ELNS0_9SortOrderE1EfijiiNS1_21identity_decomposer_tEEEvPT5_SB_PT3_PKSC_PT1_PKSG_PT2_PKSK_T4_iiT6__param_8];
	ld.param.u64 	%rd247, [_ZN3cub18CUB_300001_SM_10006detail10radix_sort29DeviceRadixSortOnesweepKernelINS1_5radix10policy_hubIfijE10Policy1000ELNS0_9SortOrderE1EfijiiNS1_21identity_decomposer_tEEEvPT5_SB_PT3_PKSC_PT1_PKSG_PT2_PKSK_T4_iiT6__param_2];
	setp.gt.u32 	%p258, %r1, 255;
	setp.lt.s32 	%p259, %r6, %r3026;
	setp.eq.s64 	%p260, %rd247, 0;
	or.pred  	%p261, %p260, %p259;
	or.pred  	%p262, %p258, %p261;
	@%p262 bra 	$L__BB5_283;
	ld.shared.u32 	%r2136, [%r141+35328];
	add.s32 	%r2137, %r282, %r3086;
	add.s32 	%r2138, %r2137, %r2136;
	st.global.u32 	[%rd9], %r2138;
$L__BB5_283:
	ld.param.u32 	%r3027, [_ZN3cub18CUB_300001_SM_10006detail10radix_sort29DeviceRadixSortOnesweepKernelINS1_5radix10policy_hubIfijE10Policy1000ELNS0_9SortOrderE1EfijiiNS1_21identity_decomposer_tEEEvPT5_SB_PT3_PKSC_PT1_PKSG_PT2_PKSK_T4_iiT6__param_8];
	setp.gt.s32 	%p263, %r6, %r3027;
	bar.sync 	0;
	@%p263 bra 	$L__BB5_285;
	ld.shared.u32 	%r2139, [%r141];
	setp.eq.s32 	%p264, %r2139, 2147483647;
	selp.b32 	%r2140, -2147483648, %r2139, %p264;
	shr.u32 	%r2141, %r2140, %r642;
	and.b32  	%r2142, %r2141, %r107;
	shl.b32 	%r2143, %r2142, 2;
	add.s32 	%r2145, %r708, 35328;
	add.s32 	%r2146, %r2145, %r2143;
	ld.shared.u32 	%r2147, [%r2146];
	add.s32 	%r2148, %r2147, %r1;
	setp.lt.s32 	%p265, %r2139, 0;
	selp.b32 	%r2149, 0, 2147483647, %p265;
	xor.b32  	%r2150, %r2149, %r2139;
	mul.wide.u32 	%rd59, %r2148, 4;
	add.s64 	%rd60, %rd2, %rd59;
	st.global.u32 	[%rd60], %r2150;
	bar.warp.sync 	-1;
	ld.shared.u32 	%r2151, [%r141+1536];
	setp.eq.s32 	%p266, %r2151, 2147483647;
	selp.b32 	%r2152, -2147483648, %r2151, %p266;
	shr.u32 	%r2153, %r2152, %r642;
	and.b32  	%r2154, %r2153, %r107;
	shl.b32 	%r2155, %r2154, 2;
	add.s32 	%r2156, %r2145, %r2155;
	ld.shared.u32 	%r2157, [%r2156];
	add.s32 	%r2158, %r1, %r2157;
	add.s32 	%r2159, %r2158, 384;
	setp.lt.s32 	%p267, %r2151, 0;
	selp.b32 	%r2160, 0, 2147483647, %p267;
	xor.b32  	%r2161, %r2160, %r2151;
	mul.wide.u32 	%rd61, %r2159, 4;
	add.s64 	%rd62, %rd2, %rd61;
	st.global.u32 	[%rd62], %r2161;
	bar.warp.sync 	-1;
	ld.shared.u32 	%r2162, [%r141+3072];
	setp.eq.s32 	%p268, %r2162, 2147483647;
	selp.b32 	%r2163, -2147483648, %r2162, %p268;
	shr.u32 	%r2164, %r2163, %r642;
	and.b32  	%r2165, %r2164, %r107;
	shl.b32 	%r2166, %r2165, 2;
	add.s32 	%r2167, %r2145, %r2166;
	ld.shared.u32 	%r2168, [%r2167];
	add.s32 	%r2169, %r1, %r2168;
	add.s32 	%r2170, %r2169, 768;
	setp.lt.s32 	%p269, %r2162, 0;
	selp.b32 	%r2171, 0, 2147483647, %p269;
	xor.b32  	%r2172, %r2171, %r2162;
	mul.wide.u32 	%rd63, %r2170, 4;
	add.s64 	%rd64, %rd2, %rd63;
	st.global.u32 	[%rd64], %r2172;
	bar.warp.sync 	-1;
	ld.shared.u32 	%r2173, [%r141+4608];
	setp.eq.s32 	%p270, %r2173, 2147483647;
	selp.b32 	%r2174, -2147483648, %r2173, %p270;
	shr.u32 	%r2175, %r2174, %r642;
	and.b32  	%r2176, %r2175, %r107;
	shl.b32 	%r2177, %r2176, 2;
	add.s32 	%r2178, %r2145, %r2177;
	ld.shared.u32 	%r2179, [%r2178];
	add.s32 	%r2180, %r1, %r2179;
	add.s32 	%r2181, %r2180, 1152;
	setp.lt.s32 	%p271, %r2173, 0;
	selp.b32 	%r2182, 0, 2147483647, %p271;
	xor.b32  	%r2183, %r2182, %r2173;
	mul.wide.u32 	%rd65, %r2181, 4;
	add.s64 	%rd66, %rd2, %rd65;
	st.global.u32 	[%rd66], %r2183;
	bar.warp.sync 	-1;
	ld.shared.u32 	%r2184, [%r141+6144];
	setp.eq.s32 	%p272, %r2184, 2147483647;
	selp.b32 	%r2185, -2147483648, %r2184, %p272;
	shr.u32 	%r2186, %r2185, %r642;
	and.b32  	%r2187, %r2186, %r107;
	shl.b32 	%r2188, %r2187, 2;
	add.s32 	%r2189, %r2145, %r2188;
	ld.shared.u32 	%r2190, [%r2189];
	add.s32 	%r2191, %r1, %r2190;
	add.s32 	%r2192, %r2191, 1536;
	setp.lt.s32 	%p273, %r2184, 0;
	selp.b32 	%r2193, 0, 2147483647, %p273;
	xor.b32  	%r2194, %r2193, %r2184;
	mul.wide.u32 	%rd67, %r2192, 4;
	add.s64 	%rd68, %rd2, %rd67;
	st.global.u32 	[%rd68], %r2194;
	bar.warp.sync 	-1;
	ld.shared.u32 	%r2195, [%r141+7680];
	setp.eq.s32 	%p274, %r2195, 2147483647;
	selp.b32 	%r2196, -2147483648, %r2195, %p274;
	shr.u32 	%r2197, %r2196, %r642;
	and.b32  	%r2198, %r2197, %r107;
	shl.b32 	%r2199, %r2198, 2;
	add.s32 	%r2200, %r2145, %r2199;
	ld.shared.u32 	%r2201, [%r2200];
	add.s32 	%r2202, %r1, %r2201;
	add.s32 	%r2203, %r2202, 1920;
	setp.lt.s32 	%p275, %r2195, 0;
	selp.b32 	%r2204, 0, 2147483647, %p275;
	xor.b32  	%r2205, %r2204, %r2195;
	mul.wide.u32 	%rd69, %r2203, 4;
	add.s64 	%rd70, %rd2, %rd69;
	st.global.u32 	[%rd70], %r2205;
	bar.warp.sync 	-1;
	ld.shared.u32 	%r2206, [%r141+9216];
	setp.eq.s32 	%p276, %r2206, 2147483647;
	selp.b32 	%r2207, -2147483648, %r2206, %p276;
	shr.u32 	%r2208, %r2207, %r642;
	and.b32  	%r2209, %r2208, %r107;
	shl.b32 	%r2210, %r2209, 2;
	add.s32 	%r2211, %r2145, %r2210;
	ld.shared.u32 	%r2212, [%r2211];
	add.s32 	%r2213, %r1, %r2212;
	add.s32 	%r2214, %r2213, 2304;
	setp.lt.s32 	%p277, %r2206, 0;
	selp.b32 	%r2215, 0, 2147483647, %p277;
	xor.b32  	%r2216, %r2215, %r2206;
	mul.wide.u32 	%rd71, %r2214, 4;
	add.s64 	%rd72, %rd2, %rd71;
	st.global.u32 	[%rd72], %r2216;
	bar.warp.sync 	-1;
	ld.shared.u32 	%r2217, [%r141+10752];
	setp.eq.s32 	%p278, %r2217, 2147483647;
	selp.b32 	%r2218, -2147483648, %r2217, %p278;
	shr.u32 	%r2219, %r2218, %r642;
	and.b32  	%r2220, %r2219, %r107;
	shl.b32 	%r2221, %r2220, 2;
	add.s32 	%r2222, %r2145, %r2221;
	ld.shared.u32 	%r2223, [%r2222];
	add.s32 	%r2224, %r1, %r2223;
	add.s32 	%r2225, %r2224, 2688;
	setp.lt.s32 	%p279, %r2217, 0;
	selp.b32 	%r2226, 0, 2147483647, %p279;
	xor.b32  	%r2227, %r2226, %r2217;
	mul.wide.u32 	%rd73, %r2225, 4;
	add.s64 	%rd74, %rd2, %rd73;
	st.global.u32 	[%rd74], %r2227;
	bar.warp.sync 	-1;
	ld.shared.u32 	%r2228, [%r141+12288];
	setp.eq.s32 	%p280, %r2228, 2147483647;
	selp.b32 	%r2229, -2147483648, %r2228, %p280;
	shr.u32 	%r2230, %r2229, %r642;
	and.b32  	%r2231, %r2230, %r107;
	shl.b32 	%r2232, %r2231, 2;
	add.s32 	%r2233, %r2145, %r2232;
	ld.shared.u32 	%r2234, [%r2233];
	add.s32 	%r2235, %r1, %r2234;
	add.s32 	%r2236, %r2235, 3072;
	setp.lt.s32 	%p281, %r2228, 0;
	selp.b32 	%r2237, 0, 2147483647, %p281;
	xor.b32  	%r2238, %r2237, %r2228;
	mul.wide.u32 	%rd75, %r2236, 4;
	add.s64 	%rd76, %rd2, %rd75;
	st.global.u32 	[%rd76], %r2238;
	bar.warp.sync 	-1;
	ld.shared.u32 	%r2239, [%r141+13824];
	setp.eq.s32 	%p282, %r2239, 2147483647;
	selp.b32 	%r2240, -2147483648, %r2239, %p282;
	shr.u32 	%r2241, %r2240, %r642;
	and.b32  	%r2242, %r2241, %r107;
	shl.b32 	%r2243, %r2242, 2;
	add.s32 	%r2244, %r2145, %r2243;
	ld.shared.u32 	%r2245, [%r2244];
	add.s32 	%r2246, %r1, %r2245;
	add.s32 	%r2247, %r2246, 3456;
	setp.lt.s32 	%p283, %r2239, 0;
	selp.b32 	%r2248, 0, 2147483647, %p283;
	xor.b32  	%r2249, %r2248, %r2239;
	mul.wide.u32 	%rd77, %r2247, 4;
	add.s64 	%rd78, %rd2, %rd77;
	st.global.u32 	[%rd78], %r2249;
	bar.warp.sync 	-1;
	ld.shared.u32 	%r2250, [%r141+15360];
	setp.eq.s32 	%p284, %r2250, 2147483647;
	selp.b32 	%r2251, -2147483648, %r2250, %p284;
	shr.u32 	%r2252, %r2251, %r642;
	and.b32  	%r2253, %r2252, %r107;
	shl.b32 	%r2254, %r2253, 2;
	add.s32 	%r2255, %r2145, %r2254;
	ld.shared.u32 	%r2256, [%r2255];
	add.s32 	%r2257, %r1, %r2256;
	add.s32 	%r2258, %r2257, 3840;
	setp.lt.s32 	%p285, %r2250, 0;
	selp.b32 	%r2259, 0, 2147483647, %p285;
	xor.b32  	%r2260, %r2259, %r2250;
	mul.wide.u32 	%rd79, %r2258, 4;
	add.s64 	%rd80, %rd2, %rd79;
	st.global.u32 	[%rd80], %r2260;
	bar.warp.sync 	-1;
	ld.shared.u32 	%r2261, [%r141+16896];
	setp.eq.s32 	%p286, %r2261, 2147483647;
	selp.b32 	%r2262, -2147483648, %r2261, %p286;
	shr.u32 	%r2263, %r2262, %r642;
	and.b32  	%r2264, %r2263, %r107;
	shl.b32 	%r2265, %r2264, 2;
	add.s32 	%r2266, %r2145, %r2265;
	ld.shared.u32 	%r2267, [%r2266];
	add.s32 	%r2268, %r1, %r2267;
	add.s32 	%r2269, %r2268, 4224;
	setp.lt.s32 	%p287, %r2261, 0;
	selp.b32 	%r2270, 0, 2147483647, %p287;
	xor.b32  	%r2271, %r2270, %r2261;
	mul.wide.u32 	%rd81, %r2269, 4;
	add.s64 	%rd82, %rd2, %rd81;
	st.global.u32 	[%rd82], %r2271;
	bar.warp.sync 	-1;
	ld.shared.u32 	%r2272, [%r141+18432];
	setp.eq.s32 	%p288, %r2272, 2147483647;
	selp.b32 	%r2273, -2147483648, %r2272, %p288;
	shr.u32 	%r2274, %r2273, %r642;
	and.b32  	%r2275, %r2274, %r107;
	shl.b32 	%r2276, %r2275, 2;
	add.s32 	%r2277, %r2145, %r2276;
	ld.shared.u32 	%r2278, [%r2277];
	add.s32 	%r2279, %r1, %r2278;
	add.s32 	%r2280, %r2279, 4608;
	setp.lt.s32 	%p289, %r2272, 0;
	selp.b32 	%r2281, 0, 2147483647, %p289;
	xor.b32  	%r2282, %r2281, %r2272;
	mul.wide.u32 	%rd83, %r2280, 4;
	add.s64 	%rd84, %rd2, %rd83;
	st.global.u32 	[%rd84], %r2282;
	bar.warp.sync 	-1;
	ld.shared.u32 	%r2283, [%r141+19968];
	setp.eq.s32 	%p290, %r2283, 2147483647;
	selp.b32 	%r2284, -2147483648, %r2283, %p290;
	shr.u32 	%r2285, %r2284, %r642;
	and.b32  	%r2286, %r2285, %r107;
	shl.b32 	%r2287, %r2286, 2;
	add.s32 	%r2288, %r2145, %r2287;
	ld.shared.u32 	%r2289, [%r2288];
	add.s32 	%r2290, %r1, %r2289;
	add.s32 	%r2291, %r2290, 4992;
	setp.lt.s32 	%p291, %r2283, 0;
	selp.b32 	%r2292, 0, 2147483647, %p291;
	xor.b32  	%r2293, %r2292, %r2283;
	mul.wide.u32 	%rd85, %r2291, 4;
	add.s64 	%rd86, %rd2, %rd85;
	st.global.u32 	[%rd86], %r2293;
	bar.warp.sync 	-1;
	ld.shared.u32 	%r2294, [%r141+21504];
	setp.eq.s32 	%p292, %r2294, 2147483647;
	selp.b32 	%r2295, -2147483648, %r2294, %p292;
	shr.u32 	%r2296, %r2295, %r642;
	and.b32  	%r2297, %r2296, %r107;
	shl.b32 	%r2298, %r2297, 2;
	add.s32 	%r2299, %r2145, %r2298;
	ld.shared.u32 	%r2300, [%r2299];
	add.s32 	%r2301, %r1, %r2300;
	add.s32 	%r2302, %r2301, 5376;
	setp.lt.s32 	%p293, %r2294, 0;
	selp.b32 	%r2303, 0, 2147483647, %p293;
	xor.b32  	%r2304, %r2303, %r2294;
	mul.wide.u32 	%rd87, %r2302, 4;
	add.s64 	%rd88, %rd2, %rd87;
	st.global.u32 	[%rd88], %r2304;
	bar.warp.sync 	-1;
	ld.shared.u32 	%r2305, [%r141+23040];
	setp.eq.s32 	%p294, %r2305, 2147483647;
	selp.b32 	%r2306, -2147483648, %r2305, %p294;
	shr.u32 	%r2307, %r2306, %r642;
	and.b32  	%r2308, %r2307, %r107;
	shl.b32 	%r2309, %r2308, 2;
	add.s32 	%r2310, %r2145, %r2309;
	ld.shared.u32 	%r2311, [%r2310];
	add.s32 	%r2312, %r1, %r2311;
	add.s32 	%r2313, %r2312, 5760;
	setp.lt.s32 	%p295, %r2305, 0;
	selp.b32 	%r2314, 0, 2147483647, %p295;
	xor.b32  	%r2315, %r2314, %r2305;
	mul.wide.u32 	%rd89, %r2313, 4;
	add.s64 	%rd90, %rd2, %rd89;
	st.global.u32 	[%rd90], %r2315;
	bar.warp.sync 	-1;
	ld.shared.u32 	%r2316, [%r141+24576];
	setp.eq.s32 	%p296, %r2316, 2147483647;
	selp.b32 	%r2317, -2147483648, %r2316, %p296;
	shr.u32 	%r2318, %r2317, %r642;
	and.b32  	%r2319, %r2318, %r107;
	shl.b32 	%r2320, %r2319, 2;
	add.s32 	%r2321, %r2145, %r2320;
	ld.shared.u32 	%r2322, [%r2321];
	add.s32 	%r2323, %r1, %r2322;
	add.s32 	%r2324, %r2323, 6144;
	setp.lt.s32 	%p297, %r2316, 0;
	selp.b32 	%r2325, 0, 2147483647, %p297;
	xor.b32  	%r2326, %r2325, %r2316;
	mul.wide.u32 	%rd91, %r2324, 4;
	add.s64 	%rd92, %rd2, %rd91;
	st.global.u32 	[%rd92], %r2326;
	bar.warp.sync 	-1;
	ld.shared.u32 	%r2327, [%r141+26112];
	setp.eq.s32 	%p298, %r2327, 2147483647;
	selp.b32 	%r2328, -2147483648, %r2327, %p298;
	shr.u32 	%r2329, %r2328, %r642;
	and.b32  	%r2330, %r2329, %r107;
	shl.b32 	%r2331, %r2330, 2;
	add.s32 	%r2332, %r2145, %r2331;
	ld.shared.u32 	%r2333, [%r2332];
	add.s32 	%r2334, %r1, %r2333;
	add.s32 	%r2335, %r2334, 6528;
	setp.lt.s32 	%p299, %r2327, 0;
	selp.b32 	%r2336, 0, 2147483647, %p299;
	xor.b32  	%r2337, %r2336, %r2327;
	mul.wide.u32 	%rd93, %r2335, 4;
	add.s64 	%rd94, %rd2, %rd93;
	st.global.u32 	[%rd94], %r2337;
	bar.warp.sync 	-1;
	ld.shared.u32 	%r2338, [%r141+27648];
	setp.eq.s32 	%p300, %r2338, 2147483647;
	selp.b32 	%r2339, -2147483648, %r2338, %p300;
	shr.u32 	%r2340, %r2339, %r642;
	and.b32  	%r2341, %r2340, %r107;
	shl.b32 	%r2342, %r2341, 2;
	add.s32 	%r2343, %r2145, %r2342;
	ld.shared.u32 	%r2344, [%r2343];
	add.s32 	%r2345, %r1, %r2344;
	add.s32 	%r2346, %r2345, 6912;
	setp.lt.s32 	%p301, %r2338, 0;
	selp.b32 	%r2347, 0, 2147483647, %p301;
	xor.b32  	%r2348, %r2347, %r2338;
	mul.wide.u32 	%rd95, %r2346, 4;
	add.s64 	%rd96, %rd2, %rd95;
	st.global.u32 	[%rd96], %r2348;
	bar.warp.sync 	-1;
	ld.shared.u32 	%r2349, [%r141+29184];
	setp.eq.s32 	%p302, %r2349, 2147483647;
	selp.b32 	%r2350, -2147483648, %r2349, %p302;
	shr.u32 	%r2351, %r2350, %r642;
	and.b32  	%r2352, %r2351, %r107;
	shl.b32 	%r2353, %r2352, 2;
	add.s32 	%r2354, %r2145, %r2353;
	ld.shared.u32 	%r2355, [%r2354];
	add.s32 	%r2356, %r1, %r2355;
	add.s32 	%r2357, %r2356, 7296;
	setp.lt.s32 	%p303, %r2349, 0;
	selp.b32 	%r2358, 0, 2147483647, %p303;
	xor.b32  	%r2359, %r2358, %r2349;
	mul.wide.u32 	%rd97, %r2357, 4;
	add.s64 	%rd98, %rd2, %rd97;
	st.global.u32 	[%rd98], %r2359;
	bar.warp.sync 	-1;
	ld.shared.u32 	%r2360, [%r141+30720];
	setp.eq.s32 	%p304, %r2360, 2147483647;
	selp.b32 	%r2361, -2147483648, %r2360, %p304;
	shr.u32 	%r2362, %r2361, %r642;
	and.b32  	%r2363, %r2362, %r107;
	shl.b32 	%r2364, %r2363, 2;
	add.s32 	%r2365, %r2145, %r2364;
	ld.shared.u32 	%r2366, [%r2365];
	add.s32 	%r2367, %r1, %r2366;
	add.s32 	%r2368, %r2367, 7680;
	setp.lt.s32 	%p305, %r2360, 0;
	selp.b32 	%r2369, 0, 2147483647, %p305;
	xor.b32  	%r2370, %r2369, %r2360;
	mul.wide.u32 	%rd99, %r2368, 4;
	add.s64 	%rd100, %rd2, %rd99;
	st.global.u32 	[%rd100], %r2370;
	bar.warp.sync 	-1;
	ld.shared.u32 	%r2371, [%r141+32256];
	setp.eq.s32 	%p306, %r2371, 2147483647;
	selp.b32 	%r2372, -2147483648, %r2371, %p306;
	shr.u32 	%r2373, %r2372, %r642;
	and.b32  	%r2374, %r2373, %r107;
	shl.b32 	%r2375, %r2374, 2;
	add.s32 	%r2376, %r2145, %r2375;
	ld.shared.u32 	%r2377, [%r2376];
	add.s32 	%r2378, %r1, %r2377;
	add.s32 	%r2379, %r2378, 8064;
	setp.lt.s32 	%p307, %r2371, 0;
	selp.b32 	%r2380, 0, 2147483647, %p307;
	xor.b32  	%r2381, %r2380, %r2371;
	mul.wide.u32 	%rd101, %r2379, 4;
	add.s64 	%rd102, %rd2, %rd101;
	st.global.u32 	[%rd102], %r2381;
	bar.warp.sync 	-1;
	ld.shared.u32 	%r2382, [%r141+33792];
	setp.eq.s32 	%p308, %r2382, 2147483647;
	selp.b32 	%r2383, -2147483648, %r2382, %p308;
	shr.u32 	%r2384, %r2383, %r642;
	and.b32  	%r2385, %r2384, %r107;
	shl.b32 	%r2386, %r2385, 2;
	add.s32 	%r2387, %r2145, %r2386;
	ld.shared.u32 	%r2388, [%r2387];
	add.s32 	%r2389, %r1, %r2388;
	add.s32 	%r2390, %r2389, 8448;
	setp.lt.s32 	%p309, %r2382, 0;
	selp.b32 	%r2391, 0, 2147483647, %p309;
	xor.b32  	%r2392, %r2391, %r2382;
	mul.wide.u32 	%rd103, %r2390, 4;
	add.s64 	%rd104, %rd2, %rd103;
	st.global.u32 	[%rd104], %r2392;
	bar.warp.sync 	-1;
	bra.uni 	$L__BB5_332;
$L__BB5_285:
	ld.param.u32 	%r3028, [_ZN3cub18CUB_300001_SM_10006detail10radix_sort29DeviceRadixSortOnesweepKernelINS1_5radix10policy_hubIfijE10Policy1000ELNS0_9SortOrderE1EfijiiNS1_21identity_decomposer_tEEEvPT5_SB_PT3_PKSC_PT1_PKSG_PT2_PKSK_T4_iiT6__param_8];
	mad.lo.s32 	%r456, %r4, -8832, %r3028;
	setp.ge.s32 	%p310, %r1, %r456;
	@%p310 bra 	$L__BB5_287;
	ld.shared.u32 	%r2393, [%r141];
	setp.eq.s32 	%p311, %r2393, 2147483647;
	selp.b32 	%r2394, -2147483648, %r2393, %p311;
	shr.u32 	%r2395, %r2394, %r642;
	and.b32  	%r2396, %r2395, %r107;
	shl.b32 	%r2397, %r2396, 2;
	add.s32 	%r2399, %r708, %r2397;
	ld.shared.u32 	%r2400, [%r2399+35328];
	setp.lt.s32 	%p312, %r2393, 0;
	selp.b32 	%r2401, 0, 2147483647, %p312;
	xor.b32  	%r2402, %r2401, %r2393;
	add.s32 	%r2403, %r2400, %r1;
	mul.wide.u32 	%rd105, %r2403, 4;
	add.s64 	%rd106, %rd2, %rd105;
	st.global.u32 	[%rd106], %r2402;
$L__BB5_287:
	bar.warp.sync 	-1;
	add.s32 	%r457, %r1, 384;
	setp.ge.s32 	%p313, %r457, %r456;
	@%p313 bra 	$L__BB5_289;
	ld.shared.u32 	%r2404, [%r141+1536];
	setp.eq.s32 	%p314, %r2404, 2147483647;
	selp.b32 	%r2405, -2147483648, %r2404, %p314;
	shr.u32 	%r2406, %r2405, %r642;
	and.b32  	%r2407, %r2406, %r107;
	shl.b32 	%r2408, %r2407, 2;
	add.s32 	%r2410, %r708, %r2408;
	ld.shared.u32 	%r2411, [%r2410+35328];
	setp.lt.s32 	%p315, %r2404, 0;
	selp.b32 	%r2412, 0, 2147483647, %p315;
	xor.b32  	%r2413, %r2412, %r2404;
	add.s32 	%r2414, %r2411, %r457;
	mul.wide.u32 	%rd107, %r2414, 4;
	add.s64 	%rd108, %rd2, %rd107;
	st.global.u32 	[%rd108], %r2413;
$L__BB5_289:
	bar.warp.sync 	-1;
	add.s32 	%r458, %r1, 768;
	setp.ge.s32 	%p316, %r458, %r456;
	@%p316 bra 	$L__BB5_291;
	ld.shared.u32 	%r2415, [%r141+3072];
	setp.eq.s32 	%p317, %r2415, 2147483647;
	selp.b32 	%r2416, -2147483648, %r2415, %p317;
	shr.u32 	%r2417, %r2416, %r642;
	and.b32  	%r2418, %r2417, %r107;
	shl.b32 	%r2419, %r2418, 2;
	add.s32 	%r2421, %r708, %r2419;
	ld.shared.u32 	%r2422, [%r2421+35328];
	setp.lt.s32 	%p318, %r2415, 0;
	selp.b32 	%r2423, 0, 2147483647, %p318;
	xor.b32  	%r2424, %r2423, %r2415;
	add.s32 	%r2425, %r2422, %r458;
	mul.wide.u32 	%rd109, %r2425, 4;
	add.s64 	%rd110, %rd2, %rd109;
	st.global.u32 	[%rd110], %r2424;
$L__BB5_291:
	bar.warp.sync 	-1;
	add.s32 	%r459, %r1, 1152;
	setp.ge.s32 	%p319, %r459, %r456;
	@%p319 bra 	$L__BB5_293;
	ld.shared.u32 	%r2426, [%r141+4608];
	setp.eq.s32 	%p320, %r2426, 2147483647;
	selp.b32 	%r2427, -2147483648, %r2426, %p320;
	shr.u32 	%r2428, %r2427, %r642;
	and.b32  	%r2429, %r2428, %r107;
	shl.b32 	%r2430, %r2429, 2;
	add.s32 	%r2432, %r708, %r2430;
	ld.shared.u32 	%r2433, [%r2432+35328];
	setp.lt.s32 	%p321, %r2426, 0;
	selp.b32 	%r2434, 0, 2147483647, %p321;
	xor.b32  	%r2435, %r2434, %r2426;
	add.s32 	%r2436, %r2433, %r459;
	mul.wide.u32 	%rd111, %r2436, 4;
	add.s64 	%rd112, %rd2, %rd111;
	st.global.u32 	[%rd112], %r2435;
$L__BB5_293:
	bar.warp.sync 	-1;
	add.s32 	%r460, %r1, 1536;
	setp.ge.s32 	%p322, %r460, %r456;
	@%p322 bra 	$L__BB5_295;
	ld.shared.u32 	%r2437, [%r141+6144];
	setp.eq.s32 	%p323, %r2437, 2147483647;
	selp.b32 	%r2438, -2147483648, %r2437, %p323;
	shr.u32 	%r2439, %r2438, %r642;
	and.b32  	%r2440, %r2439, %r107;
	shl.b32 	%r2441, %r2440, 2;
	add.s32 	%r2443, %r708, %r2441;
	ld.shared.u32 	%r2444, [%r2443+35328];
	setp.lt.s32 	%p324, %r2437, 0;
	selp.b32 	%r2445, 0, 2147483647, %p324;
	xor.b32  	%r2446, %r2445, %r2437;
	add.s32 	%r2447, %r2444, %r460;
	mul.wide.u32 	%rd113, %r2447, 4;
	add.s64 	%rd114, %rd2, %rd113;
	st.global.u32 	[%rd114], %r2446;
$L__BB5_295:
	bar.warp.sync 	-1;
	add.s32 	%r461, %r1, 1920;
	setp.ge.s32 	%p325, %r461, %r456;
	@%p325 bra 	$L__BB5_297;
	ld.shared.u32 	%r2448, [%r141+7680];
	setp.eq.s32 	%p326, %r2448, 2147483647;
	selp.b32 	%r2449, -2147483648, %r2448, %p326;
	shr.u32 	%r2450, %r2449, %r642;
	and.b32  	%r2451, %r2450, %r107;
	shl.b32 	%r2452, %r2451, 2;
	add.s32 	%r2454, %r708, %r2452;
	ld.shared.u32 	%r2455, [%r2454+35328];
	setp.lt.s32 	%p327, %r2448, 0;
	selp.b32 	%r2456, 0, 2147483647, %p327;
	xor.b32  	%r2457, %r2456, %r2448;
	add.s32 	%r2458, %r2455, %r461;
	mul.wide.u32 	%rd115, %r2458, 4;
	add.s64 	%rd116, %rd2, %rd115;
	st.global.u32 	[%rd116], %r2457;
$L__BB5_297:
	bar.warp.sync 	-1;
	add.s32 	%r462, %r1, 2304;
	setp.ge.s32 	%p328, %r462, %r456;
	@%p328 bra 	$L__BB5_299;
	ld.shared.u32 	%r2459, [%r141+9216];
	setp.eq.s32 	%p329, %r2459, 2147483647;
	selp.b32 	%r2460, -2147483648, %r2459, %p329;
	shr.u32 	%r2461, %r2460, %r642;
	and.b32  	%r2462, %r2461, %r107;
	shl.b32 	%r2463, %r2462, 2;
	add.s32 	%r2465, %r708, %r2463;
	ld.shared.u32 	%r2466, [%r2465+35328];
	setp.lt.s32 	%p330, %r2459, 0;
	selp.b32 	%r2467, 0, 2147483647, %p330;
	xor.b32  	%r2468, %r2467, %r2459;
	add.s32 	%r2469, %r2466, %r462;
	mul.wide.u32 	%rd117, %r2469, 4;
	add.s64 	%rd118, %rd2, %rd117;
	st.global.u32 	[%rd118], %r2468;
$L__BB5_299:
	bar.warp.sync 	-1;
	add.s32 	%r463, %r1, 2688;
	setp.ge.s32 	%p331, %r463, %r456;
	@%p331 bra 	$L__BB5_301;
	ld.shared.u32 	%r2470, [%r141+10752];
	setp.eq.s32 	%p332, %r2470, 2147483647;
	selp.b32 	%r2471, -2147483648, %r2470, %p332;
	shr.u32 	%r2472, %r2471, %r642;
	and.b32  	%r2473, %r2472, %r107;
	shl.b32 	%r2474, %r2473, 2;
	add.s32 	%r2476, %r708, %r2474;
	ld.shared.u32 	%r2477, [%r2476+35328];
	setp.lt.s32 	%p333, %r2470, 0;
	selp.b32 	%r2478, 0, 2147483647, %p333;
	xor.b32  	%r2479, %r2478, %r2470;
	add.s32 	%r2480, %r2477, %r463;
	mul.wide.u32 	%rd119, %r2480, 4;
	add.s64 	%rd120, %rd2, %rd119;
	st.global.u32 	[%rd120], %r2479;
$L__BB5_301:
	bar.warp.sync 	-1;
	or.b32  	%r464, %r1, 3072;
	setp.ge.s32 	%p334, %r464, %r456;
	@%p334 bra 	$L__BB5_303;
	ld.shared.u32 	%r2481, [%r141+12288];
	setp.eq.s32 	%p335, %r2481, 2147483647;
	selp.b32 	%r2482, -2147483648, %r2481, %p335;
	shr.u32 	%r2483, %r2482, %r642;
	and.b32  	%r2484, %r2483, %r107;
	shl.b32 	%r2485, %r2484, 2;
	add.s32 	%r2487, %r708, %r2485;
	ld.shared.u32 	%r2488, [%r2487+35328];
	setp.lt.s32 	%p336, %r2481, 0;
	selp.b32 	%r2489, 0, 2147483647, %p336;
	xor.b32  	%r2490, %r2489, %r2481;
	add.s32 	%r2491, %r2488, %r464;
	mul.wide.u32 	%rd121, %r2491, 4;
	add.s64 	%rd122, %rd2, %rd121;
	st.global.u32 	[%rd122], %r2490;
$L__BB5_303:
	bar.warp.sync 	-1;
	add.s32 	%r465, %r1, 3456;
	setp.ge.s32 	%p337, %r465, %r456;
	@%p337 bra 	$L__BB5_305;
	ld.shared.u32 	%r2492, [%r141+13824];
	setp.eq.s32 	%p338, %r2492, 2147483647;
	selp.b32 	%r2493, -2147483648, %r2492, %p338;
	shr.u32 	%r2494, %r2493, %r642;
	and.b32  	%r2495, %r2494, %r107;
	shl.b32 	%r2496, %r2495, 2;
	add.s32 	%r2498, %r708, %r2496;
	ld.shared.u32 	%r2499, [%r2498+35328];
	setp.lt.s32 	%p339, %r2492, 0;
	selp.b32 	%r2500, 0, 2147483647, %p339;
	xor.b32  	%r2501, %r2500, %r2492;
	add.s32 	%r2502, %r2499, %r465;
	mul.wide.u32 	%rd123, %r2502, 4;
	add.s64 	%rd124, %rd2, %rd123;
	st.global.u32 	[%rd124], %r2501;
$L__BB5_305:
	bar.warp.sync 	-1;
	add.s32 	%r466, %r1, 3840;
	setp.ge.s32 	%p340, %r466, %r456;
	@%p340 bra 	$L__BB5_307;
	ld.shared.u32 	%r2503, [%r141+15360];
	setp.eq.s32 	%p341, %r2503, 2147483647;
	selp.b32 	%r2504, -2147483648, %r2503, %p341;
	shr.u32 	%r2505, %r2504, %r642;
	and.b32  	%r2506, %r2505, %r107;
	shl.b32 	%r2507, %r2506, 2;
	add.s32 	%r2509, %r708, %r2507;
	ld.shared.u32 	%r2510, [%r2509+35328];
	setp.lt.s32 	%p342, %r2503, 0;
	selp.b32 	%r2511, 0, 2147483647, %p342;
	xor.b32  	%r2512, %r2511, %r2503;
	add.s32 	%r2513, %r2510, %r466;
	mul.wide.u32 	%rd125, %r2513, 4;
	add.s64 	%rd126, %rd2, %rd125;
	st.global.u32 	[%rd126], %r2512;
$L__BB5_307:
	bar.warp.sync 	-1;
	add.s32 	%r467, %r1, 4224;
	setp.ge.s32 	%p343, %r467, %r456;
	@%p343 bra 	$L__BB5_309;
	ld.shared.u32 	%r2514, [%r141+16896];
	setp.eq.s32 	%p344, %r2514, 2147483647;
	selp.b32 	%r2515, -2147483648, %r2514, %p344;
	shr.u32 	%r2516, %r2515, %r642;
	and.b32  	%r2517, %r2516, %r107;
	shl.b32 	%r2518, %r2517, 2;
	add.s32 	%r2520, %r708, %r2518;
	ld.shared.u32 	%r2521, [%r2520+35328];
	setp.lt.s32 	%p345, %r2514, 0;
	selp.b32 	%r2522, 0, 2147483647, %p345;
	xor.b32  	%r2523, %r2522, %r2514;
	add.s32 	%r2524, %r2521, %r467;
	mul.wide.u32 	%rd127, %r2524, 4;
	add.s64 	%rd128, %rd2, %rd127;
	st.global.u32 	[%rd128], %r2523;
$L__BB5_309:
	bar.warp.sync 	-1;
	add.s32 	%r468, %r1, 4608;
	setp.ge.s32 	%p346, %r468, %r456;
	@%p346 bra 	$L__BB5_311;
	ld.shared.u32 	%r2525, [%r141+18432];
	setp.eq.s32 	%p347, %r2525, 2147483647;
	selp.b32 	%r2526, -2147483648, %r2525, %p347;
	shr.u32 	%r2527, %r2526, %r642;
	and.b32  	%r2528, %r2527, %r107;
	shl.b32 	%r2529, %r2528, 2;
	add.s32 	%r2531, %r708, %r2529;
	ld.shared.u32 	%r2532, [%r2531+35328];
	setp.lt.s32 	%p348, %r2525, 0;
	selp.b32 	%r2533, 0, 2147483647, %p348;
	xor.b32  	%r2534, %r2533, %r2525;
	add.s32 	%r2535, %r2532, %r468;
	mul.wide.u32 	%rd129, %r2535, 4;
	add.s64 	%rd130, %rd2, %rd129;
	st.global.u32 	[%rd130], %r2534;
$L__BB5_311:
	bar.warp.sync 	-1;
	add.s32 	%r469, %r1, 4992;
	setp.ge.s32 	%p349, %r469, %r456;
	@%p349 bra 	$L__BB5_313;
	ld.shared.u32 	%r2536, [%r141+19968];
	setp.eq.s32 	%p350, %r2536, 2147483647;
	selp.b32 	%r2537, -2147483648, %r2536, %p350;
	shr.u32 	%r2538, %r2537, %r642;
	and.b32  	%r2539, %r2538, %r107;
	shl.b32 	%r2540, %r2539, 2;
	add.s32 	%r2542, %r708, %r2540;
	ld.shared.u32 	%r2543, [%r2542+35328];
	setp.lt.s32 	%p351, %r2536, 0;
	selp.b32 	%r2544, 0, 2147483647, %p351;
	xor.b32  	%r2545, %r2544, %r2536;
	add.s32 	%r2546, %r2543, %r469;
	mul.wide.u32 	%rd131, %r2546, 4;
	add.s64 	%rd132, %rd2, %rd131;
	st.global.u32 	[%rd132], %r2545;
$L__BB5_313:
	bar.warp.sync 	-1;
	add.s32 	%r470, %r1, 5376;
	setp.ge.s32 	%p352, %r470, %r456;
	@%p352 bra 	$L__BB5_315;
	ld.shared.u32 	%r2547, [%r141+21504];
	setp.eq.s32 	%p353, %r2547, 2147483647;
	selp.b32 	%r2548, -2147483648, %r2547, %p353;
	shr.u32 	%r2549, %r2548, %r642;
	and.b32  	%r2550, %r2549, %r107;
	shl.b32 	%r2551, %r2550, 2;
	add.s32 	%r2553, %r708, %r2551;
	ld.shared.u32 	%r2554, [%r2553+35328];
	setp.lt.s32 	%p354, %r2547, 0;
	selp.b32 	%r2555, 0, 2147483647, %p354;
	xor.b32  	%r2556, %r2555, %r2547;
	add.s32 	%r2557, %r2554, %r470;
	mul.wide.u32 	%rd133, %r2557, 4;
	add.s64 	%rd134, %rd2, %rd133;
	st.global.u32 	[%rd134], %r2556;
$L__BB5_315:
	bar.warp.sync 	-1;
	add.s32 	%r471, %r1, 5760;
	setp.ge.s32 	%p355, %r471, %r456;
	@%p355 bra 	$L__BB5_317;
	ld.shared.u32 	%r2558, [%r141+23040];
	setp.eq.s32 	%p356, %r2558, 2147483647;
	selp.b32 	%r2559, -2147483648, %r2558, %p356;
	shr.u32 	%r2560, %r2559, %r642;
	and.b32  	%r2561, %r2560, %r107;
	shl.b32 	%r2562, %r2561, 2;
	add.s32 	%r2564, %r708, %r2562;
	ld.shared.u32 	%r2565, [%r2564+35328];
	setp.lt.s32 	%p357, %r2558, 0;
	selp.b32 	%r2566, 0, 2147483647, %p357;
	xor.b32  	%r2567, %r2566, %r2558;
	add.s32 	%r2568, %r2565, %r471;
	mul.wide.u32 	%rd135, %r2568, 4;
	add.s64 	%rd136, %rd2, %rd135;
	st.global.u32 	[%rd136], %r2567;
$L__BB5_317:
	bar.warp.sync 	-1;
	or.b32  	%r472, %r1, 6144;
	setp.ge.s32 	%p358, %r472, %r456;
	@%p358 bra 	$L__BB5_319;
	ld.shared.u32 	%r2569, [%r141+24576];
	setp.eq.s32 	%p359, %r2569, 2147483647;
	selp.b32 	%r2570, -2147483648, %r2569, %p359;
	shr.u32 	%r2571, %r2570, %r642;
	and.b32  	%r2572, %r2571, %r107;
	shl.b32 	%r2573, %r2572, 2;
	add.s32 	%r2575, %r708, %r2573;
	ld.shared.u32 	%r2576, [%r2575+35328];
	setp.lt.s32 	%p360, %r2569, 0;
	selp.b32 	%r2577, 0, 2147483647, %p360;
	xor.b32  	%r2578, %r2577, %r2569;
	add.s32 	%r2579, %r2576, %r472;
	mul.wide.u32 	%rd137, %r2579, 4;
	add.s64 	%rd138, %rd2, %rd137;
	st.global.u32 	[%rd138], %r2578;
$L__BB5_319:
	bar.warp.sync 	-1;
	add.s32 	%r473, %r1, 6528;
	setp.ge.s32 	%p361, %r473, %r456;
	@%p361 bra 	$L__BB5_321;
	ld.shared.u32 	%r2580, [%r141+26112];
	setp.eq.s32 	%p362, %r2580, 2147483647;
	selp.b32 	%r2581, -2147483648, %r2580, %p362;
	shr.u32 	%r2582, %r2581, %r642;
	and.b32  	%r2583, %r2582, %r107;
	shl.b32 	%r2584, %r2583, 2;
	add.s32 	%r2586, %r708, %r2584;
	ld.shared.u32 	%r2587, [%r2586+35328];
	setp.lt.s32 	%p363, %r2580, 0;
	selp.b32 	%r2588, 0, 2147483647, %p363;
	xor.b32  	%r2589, %r2588, %r2580;
	add.s32 	%r2590, %r2587, %r473;
	mul.wide.u32 	%rd139, %r2590, 4;
	add.s64 	%rd140, %rd2, %rd139;
	st.global.u32 	[%rd140], %r2589;
$L__BB5_321:
	bar.warp.sync 	-1;
	add.s32 	%r474, %r1, 6912;
	setp.ge.s32 	%p364, %r474, %r456;
	@%p364 bra 	$L__BB5_323;
	ld.shared.u32 	%r2591, [%r141+27648];
	setp.eq.s32 	%p365, %r2591, 2147483647;
	selp.b32 	%r2592, -2147483648, %r2591, %p365;
	shr.u32 	%r2593, %r2592, %r642;
	and.b32  	%r2594, %r2593, %r107;
	shl.b32 	%r2595, %r2594, 2;
	add.s32 	%r2597, %r708, %r2595;
	ld.shared.u32 	%r2598, [%r2597+35328];
	setp.lt.s32 	%p366, %r2591, 0;
	selp.b32 	%r2599, 0, 2147483647, %p366;
	xor.b32  	%r2600, %r2599, %r2591;
	add.s32 	%r2601, %r2598, %r474;
	mul.wide.u32 	%rd141, %r2601, 4;
	add.s64 	%rd142, %rd2, %rd141;
	st.global.u32 	[%rd142], %r2600;
$L__BB5_323:
	bar.warp.sync 	-1;
	add.s32 	%r475, %r1, 7296;
	setp.ge.s32 	%p367, %r475, %r456;
	@%p367 bra 	$L__BB5_325;
	ld.shared.u32 	%r2602, [%r141+29184];
	setp.eq.s32 	%p368, %r2602, 2147483647;
	selp.b32 	%r2603, -2147483648, %r2602, %p368;
	shr.u32 	%r2604, %r2603, %r642;
	and.b32  	%r2605, %r2604, %r107;
	shl.b32 	%r2606, %r2605, 2;
	add.s32 	%r2608, %r708, %r2606;
	ld.shared.u32 	%r2609, [%r2608+35328];
	setp.lt.s32 	%p369, %r2602, 0;
	selp.b32 	%r2610, 0, 2147483647, %p369;
	xor.b32  	%r2611, %r2610, %r2602;
	add.s32 	%r2612, %r2609, %r475;
	mul.wide.u32 	%rd143, %r2612, 4;
	add.s64 	%rd144, %rd2, %rd143;
	st.global.u32 	[%rd144], %r2611;
$L__BB5_325:
	bar.warp.sync 	-1;
	add.s32 	%r476, %r1, 7680;
	setp.ge.s32 	%p370, %r476, %r456;
	@%p370 bra 	$L__BB5_327;
	ld.shared.u32 	%r2613, [%r141+30720];
	setp.eq.s32 	%p371, %r2613, 2147483647;
	selp.b32 	%r2614, -2147483648, %r2613, %p371;
	shr.u32 	%r2615, %r2614, %r642;
	and.b32  	%r2616, %r2615, %r107;
	shl.b32 	%r2617, %r2616, 2;
	add.s32 	%r2619, %r708, %r2617;
	ld.shared.u32 	%r2620, [%r2619+35328];
	setp.lt.s32 	%p372, %r2613, 0;
	selp.b32 	%r2621, 0, 2147483647, %p372;
	xor.b32  	%r2622, %r2621, %r2613;
	add.s32 	%r2623, %r2620, %r476;
	mul.wide.u32 	%rd145, %r2623, 4;
	add.s64 	%rd146, %rd2, %rd145;
	st.global.u32 	[%rd146], %r2622;
$L__BB5_327:
	bar.warp.sync 	-1;
	add.s32 	%r477, %r1, 8064;
	setp.ge.s32 	%p373, %r477, %r456;
	@%p373 bra 	$L__BB5_329;
	ld.shared.u32 	%r2624, [%r141+32256];
	setp.eq.s32 	%p374, %r2624, 2147483647;
	selp.b32 	%r2625, -2147483648, %r2624, %p374;
	shr.u32 	%r2626, %r2625, %r642;
	and.b32  	%r2627, %r2626, %r107;
	shl.b32 	%r2628, %r2627, 2;
	add.s32 	%r2630, %r708, %r2628;
	ld.shared.u32 	%r2631, [%r2630+35328];
	setp.lt.s32 	%p375, %r2624, 0;
	selp.b32 	%r2632, 0, 2147483647, %p375;
	xor.b32  	%r2633, %r2632, %r2624;
	add.s32 	%r2634, %r2631, %r477;
	mul.wide.u32 	%rd147, %r2634, 4;
	add.s64 	%rd148, %rd2, %rd147;
	st.global.u32 	[%rd148], %r2633;
$L__BB5_329:
	bar.warp.sync 	-1;
	add.s32 	%r478, %r1, 8448;
	setp.ge.s32 	%p376, %r478, %r456;
	@%p376 bra 	$L__BB5_331;
	ld.shared.u32 	%r2635, [%r141+33792];
	setp.eq.s32 	%p377, %r2635, 2147483647;
	selp.b32 	%r2636, -2147483648, %r2635, %p377;
	shr.u32 	%r2637, %r2636, %r642;
	and.b32  	%r2638, %r2637, %r107;
	shl.b32 	%r2639, %r2638, 2;
	add.s32 	%r2641, %r708, %r2639;
	ld.shared.u32 	%r2642, [%r2641+35328];
	setp.lt.s32 	%p378, %r2635, 0;
	selp.b32 	%r2643, 0, 2147483647, %p378;
	xor.b32  	%r2644, %r2643, %r2635;
	add.s32 	%r2645, %r2642, %r478;
	mul.wide.u32 	%rd149, %r2645, 4;
	add.s64 	%rd150, %rd2, %rd149;
	st.global.u32 	[%rd150], %r2644;
$L__BB5_331:
	bar.warp.sync 	-1;
$L__BB5_332:
	ld.param.u32 	%r3029, [_ZN3cub18CUB_300001_SM_10006detail10radix_sort29DeviceRadixSortOnesweepKernelINS1_5radix10policy_hubIfijE10Policy1000ELNS0_9SortOrderE1EfijiiNS1_21identity_decomposer_tEEEvPT5_SB_PT3_PKSC_PT1_PKSG_PT2_PKSK_T4_iiT6__param_8];
	add.s32 	%r2646, %r5, 8832;
	setp.gt.s32 	%p379, %r2646, %r3029;
	ld.shared.u32 	%r2647, [%r141];
	setp.eq.s32 	%p380, %r2647, 2147483647;
	selp.b32 	%r2648, -2147483648, %r2647, %p380;
	shr.u32 	%r2649, %r2648, %r642;
	and.b32  	%r480, %r2649, %r107;
	ld.shared.u32 	%r2650, [%r141+1536];
	setp.eq.s32 	%p381, %r2650, 2147483647;
	selp.b32 	%r2651, -2147483648, %r2650, %p381;
	shr.u32 	%r2652, %r2651, %r642;
	and.b32  	%r481, %r2652, %r107;
	ld.shared.u32 	%r2653, [%r141+3072];
	setp.eq.s32 	%p382, %r2653, 2147483647;
	selp.b32 	%r2654, -2147483648, %r2653, %p382;
	shr.u32 	%r2655, %r2654, %r642;
	and.b32  	%r482, %r2655, %r107;
	ld.shared.u32 	%r2656, [%r141+4608];
	setp.eq.s32 	%p383, %r2656, 2147483647;
	selp.b32 	%r2657, -2147483648, %r2656, %p383;
	shr.u32 	%r2658, %r2657, %r642;
	and.b32  	%r483, %r2658, %r107;
	ld.shared.u32 	%r2659, [%r141+6144];
	setp.eq.s32 	%p384, %r2659, 2147483647;
	selp.b32 	%r2660, -2147483648, %r2659, %p384;
	shr.u32 	%r2661, %r2660, %r642;
	and.b32  	%r484, %r2661, %r107;
	ld.shared.u32 	%r2662, [%r141+7680];
	setp.eq.s32 	%p385, %r2662, 2147483647;
	selp.b32 	%r2663, -2147483648, %r2662, %p385;
	shr.u32 	%r2664, %r2663, %r642;
	and.b32  	%r485, %r2664, %r107;
	ld.shared.u32 	%r2665, [%r141+9216];
	setp.eq.s32 	%p386, %r2665, 2147483647;
	selp.b32 	%r2666, -2147483648, %r2665, %p386;
	shr.u32 	%r2667, %r2666, %r642;
	and.b32  	%r486, %r2667, %r107;
	ld.shared.u32 	%r2668, [%r141+10752];
	setp.eq.s32 	%p387, %r2668, 2147483647;
	selp.b32 	%r2669, -2147483648, %r2668, %p387;
	shr.u32 	%r2670, %r2669, %r642;
	and.b32  	%r487, %r2670, %r107;
	ld.shared.u32 	%r2671, [%r141+12288];
	setp.eq.s32 	%p388, %r2671, 2147483647;
	selp.b32 	%r2672, -2147483648, %r2671, %p388;
	shr.u32 	%r2673, %r2672, %r642;
	and.b32  	%r488, %r2673, %r107;
	ld.shared.u32 	%r2674, [%r141+13824];
	setp.eq.s32 	%p389, %r2674, 2147483647;
	selp.b32 	%r2675, -2147483648, %r2674, %p389;
	shr.u32 	%r2676, %r2675, %r642;
	and.b32  	%r489, %r2676, %r107;
	ld.shared.u32 	%r2677, [%r141+15360];
	setp.eq.s32 	%p390, %r2677, 2147483647;
	selp.b32 	%r2678, -2147483648, %r2677, %p390;
	shr.u32 	%r2679, %r2678, %r642;
	and.b32  	%r490, %r2679, %r107;
	ld.shared.u32 	%r2680, [%r141+16896];
	setp.eq.s32 	%p391, %r2680, 2147483647;
	selp.b32 	%r2681, -2147483648, %r2680, %p391;
	shr.u32 	%r2682, %r2681, %r642;
	and.b32  	%r491, %r2682, %r107;
	ld.shared.u32 	%r2683, [%r141+18432];
	setp.eq.s32 	%p392, %r2683, 2147483647;
	selp.b32 	%r2684, -2147483648, %r2683, %p392;
	shr.u32 	%r2685, %r2684, %r642;
	and.b32  	%r492, %r2685, %r107;
	ld.shared.u32 	%r2686, [%r141+19968];
	setp.eq.s32 	%p393, %r2686, 2147483647;
	selp.b32 	%r2687, -2147483648, %r2686, %p393;
	shr.u32 	%r2688, %r2687, %r642;
	and.b32  	%r493, %r2688, %r107;
	ld.shared.u32 	%r2689, [%r141+21504];
	setp.eq.s32 	%p394, %r2689, 2147483647;
	selp.b32 	%r2690, -2147483648, %r2689, %p394;
	shr.u32 	%r2691, %r2690, %r642;
	and.b32  	%r494, %r2691, %r107;
	ld.shared.u32 	%r2692, [%r141+23040];
	setp.eq.s32 	%p395, %r2692, 2147483647;
	selp.b32 	%r2693, -2147483648, %r2692, %p395;
	shr.u32 	%r2694, %r2693, %r642;
	and.b32  	%r495, %r2694, %r107;
	ld.shared.u32 	%r2695, [%r141+24576];
	setp.eq.s32 	%p396, %r2695, 2147483647;
	selp.b32 	%r2696, -2147483648, %r2695, %p396;
	shr.u32 	%r2697, %r2696, %r642;
	and.b32  	%r496, %r2697, %r107;
	ld.shared.u32 	%r2698, [%r141+26112];
	setp.eq.s32 	%p397, %r2698, 2147483647;
	selp.b32 	%r2699, -2147483648, %r2698, %p397;
	shr.u32 	%r2700, %r2699, %r642;
	and.b32  	%r497, %r2700, %r107;
	ld.shared.u32 	%r2701, [%r141+27648];
	setp.eq.s32 	%p398, %r2701, 2147483647;
	selp.b32 	%r2702, -2147483648, %r2701, %p398;
	shr.u32 	%r2703, %r2702, %r642;
	and.b32  	%r498, %r2703, %r107;
	ld.shared.u32 	%r2704, [%r141+29184];
	setp.eq.s32 	%p399, %r2704, 2147483647;
	selp.b32 	%r2705, -2147483648, %r2704, %p399;
	shr.u32 	%r2706, %r2705, %r642;
	and.b32  	%r499, %r2706, %r107;
	ld.shared.u32 	%r2707, [%r141+30720];
	setp.eq.s32 	%p400, %r2707, 2147483647;
	selp.b32 	%r2708, -2147483648, %r2707, %p400;
	shr.u32 	%r2709, %r2708, %r642;
	and.b32  	%r500, %r2709, %r107;
	ld.shared.u32 	%r2710, [%r141+32256];
	setp.eq.s32 	%p401, %r2710, 2147483647;
	selp.b32 	%r2711, -2147483648, %r2710, %p401;
	shr.u32 	%r2712, %r2711, %r642;
	and.b32  	%r501, %r2712, %r107;
	ld.shared.u32 	%r2713, [%r141+33792];
	setp.eq.s32 	%p402, %r2713, 2147483647;
	selp.b32 	%r2714, -2147483648, %r2713, %p402;
	shr.u32 	%r2715, %r2714, %r642;
	and.b32  	%r502, %r2715, %r107;
	@%p379 bra 	$L__BB5_334;
	ld.global.u32 	%r3210, [%rd8];
	ld.global.u32 	%r3211, [%rd8+128];
	ld.global.u32 	%r3212, [%rd8+256];
	ld.global.u32 	%r3213, [%rd8+384];
	ld.global.u32 	%r3214, [%rd8+512];
	ld.global.u32 	%r3215, [%rd8+640];
	ld.global.u32 	%r3216, [%rd8+768];
	ld.global.u32 	%r3217, [%rd8+896];
	ld.global.u32 	%r3218, [%rd8+1024];
	ld.global.u32 	%r3219, [%rd8+1152];
	ld.global.u32 	%r3220, [%rd8+1280];
	ld.global.u32 	%r3221, [%rd8+1408];
	ld.global.u32 	%r3222, [%rd8+1536];
	ld.global.u32 	%r3223, [%rd8+1664];
	ld.global.u32 	%r3224, [%rd8+1792];
	ld.global.u32 	%r3225, [%rd8+1920];
	ld.global.u32 	%r3226, [%rd8+2048];
	ld.global.u32 	%r3227, [%rd8+2176];
	ld.global.u32 	%r3228, [%rd8+2304];
	ld.global.u32 	%r3229, [%rd8+2432];
	ld.global.u32 	%r3230, [%rd8+2560];
	ld.global.u32 	%r3231, [%rd8+2688];
	ld.global.u32 	%r3232, [%rd8+2816];
	bra.uni 	$L__BB5_380;
$L__BB5_334:
	ld.param.u32 	%r3030, [_ZN3cub18CUB_300001_SM_10006detail10radix_sort29DeviceRadixSortOnesweepKernelINS1_5radix10policy_hubIfijE10Policy1000ELNS0_9SortOrderE1EfijiiNS1_21identity_decomposer_tEEEvPT5_SB_PT3_PKSC_PT1_PKSG_PT2_PKSK_T4_iiT6__param_8];
	cvt.u32.u64 	%r2717, %rd7;
	sub.s32 	%r526, %r3030, %r5;
	setp.ge.s32 	%p403, %r2717, %r526;
	@%p403 bra 	$L__BB5_336;
	ld.global.u32 	%r3210, [%rd8];
$L__BB5_336:
	add.s32 	%r2720, %r2717, 32;
	setp.ge.s32 	%p404, %r2720, %r526;
	@%p404 bra 	$L__BB5_338;
	ld.global.u32 	%r3211, [%rd8+128];
$L__BB5_338:
	add.s32 	%r2723, %r2717, 64;
	setp.ge.s32 	%p405, %r2723, %r526;
	@%p405 bra 	$L__BB5_340;
	ld.global.u32 	%r3212, [%rd8+256];
$L__BB5_340:
	add.s32 	%r2726, %r2717, 96;
	setp.ge.s32 	%p406, %r2726, %r526;
	@%p406 bra 	$L__BB5_342;
	ld.global.u32 	%r3213, [%rd8+384];
$L__BB5_342:
	add.s32 	%r2729, %r2717, 128;
	setp.ge.s32 	%p407, %r2729, %r526;
	@%p407 bra 	$L__BB5_344;
	ld.global.u32 	%r3214, [%rd8+512];
$L__BB5_344:
	add.s32 	%r2732, %r2717, 160;
	setp.ge.s32 	%p408, %r2732, %r526;
	@%p408 bra 	$L__BB5_346;
	ld.global.u32 	%r3215, [%rd8+640];
$L__BB5_346:
	add.s32 	%r2735, %r2717, 192;
	setp.ge.s32 	%p409, %r2735, %r526;
	@%p409 bra 	$L__BB5_348;
	ld.global.u32 	%r3216, [%rd8+768];
$L__BB5_348:
	add.s32 	%r2738, %r2717, 224;
	setp.ge.s32 	%p410, %r2738, %r526;
	@%p410 bra 	$L__BB5_350;
	ld.global.u32 	%r3217, [%rd8+896];
$L__BB5_350:
	add.s32 	%r2741, %r2717, 256;
	setp.ge.s32 	%p411, %r2741, %r526;
	@%p411 bra 	$L__BB5_352;
	ld.global.u32 	%r3218, [%rd8+1024];
$L__BB5_352:
	add.s32 	%r2744, %r2717, 288;
	setp.ge.s32 	%p412, %r2744, %r526;
	@%p412 bra 	$L__BB5_354;
	ld.global.u32 	%r3219, [%rd8+1152];
$L__BB5_354:
	add.s32 	%r2747, %r2717, 320;
	setp.ge.s32 	%p413, %r2747, %r526;
	@%p413 bra 	$L__BB5_356;
	ld.global.u32 	%r3220, [%rd8+1280];
$L__BB5_356:
	add.s32 	%r2750, %r2717, 352;
	setp.ge.s32 	%p414, %r2750, %r526;
	@%p414 bra 	$L__BB5_358;
	ld.global.u32 	%r3221, [%rd8+1408];
$L__BB5_358:
	add.s32 	%r2753, %r2717, 384;
	setp.ge.s32 	%p415, %r2753, %r526;
	@%p415 bra 	$L__BB5_360;
	ld.global.u32 	%r3222, [%rd8+1536];
$L__BB5_360:
	add.s32 	%r2756, %r2717, 416;
	setp.ge.s32 	%p416, %r2756, %r526;
	@%p416 bra 	$L__BB5_362;
	ld.global.u32 	%r3223, [%rd8+1664];
$L__BB5_362:
	add.s32 	%r2759, %r2717, 448;
	setp.ge.s32 	%p417, %r2759, %r526;
	@%p417 bra 	$L__BB5_364;
	ld.global.u32 	%r3224, [%rd8+1792];
$L__BB5_364:
	add.s32 	%r2762, %r2717, 480;
	setp.ge.s32 	%p418, %r2762, %r526;
	@%p418 bra 	$L__BB5_366;
	ld.global.u32 	%r3225, [%rd8+1920];
$L__BB5_366:
	add.s32 	%r2765, %r2717, 512;
	setp.ge.s32 	%p419, %r2765, %r526;
	@%p419 bra 	$L__BB5_368;
	ld.global.u32 	%r3226, [%rd8+2048];
$L__BB5_368:
	add.s32 	%r2768, %r2717, 544;
	setp.ge.s32 	%p420, %r2768, %r526;
	@%p420 bra 	$L__BB5_370;
	ld.global.u32 	%r3227, [%rd8+2176];
$L__BB5_370:
	add.s32 	%r2771, %r2717, 576;
	setp.ge.s32 	%p421, %r2771, %r526;
	@%p421 bra 	$L__BB5_372;
	ld.global.u32 	%r3228, [%rd8+2304];
$L__BB5_372:
	add.s32 	%r2774, %r2717, 608;
	setp.ge.s32 	%p422, %r2774, %r526;
	@%p422 bra 	$L__BB5_374;
	ld.global.u32 	%r3229, [%rd8+2432];
$L__BB5_374:
	add.s32 	%r2777, %r2717, 640;
	setp.ge.s32 	%p423, %r2777, %r526;
	@%p423 bra 	$L__BB5_376;
	ld.global.u32 	%r3230, [%rd8+2560];
$L__BB5_376:
	add.s32 	%r2780, %r2717, 672;
	setp.ge.s32 	%p424, %r2780, %r526;
	@%p424 bra 	$L__BB5_378;
	ld.global.u32 	%r3231, [%rd8+2688];
$L__BB5_378:
	add.s32 	%r2783, %r2717, 704;
	setp.ge.s32 	%p425, %r2783, %r526;
	@%p425 bra 	$L__BB5_380;
	ld.global.u32 	%r3232, [%rd8+2816];
$L__BB5_380:
	ld.param.u32 	%r3031, [_ZN3cub18CUB_300001_SM_10006detail10radix_sort29DeviceRadixSortOnesweepKernelINS1_5radix10policy_hubIfijE10Policy1000ELNS0_9SortOrderE1EfijiiNS1_21identity_decomposer_tEEEvPT5_SB_PT3_PKSC_PT1_PKSG_PT2_PKSK_T4_iiT6__param_8];
	add.s32 	%r595, %r1, 1152;
	add.s32 	%r596, %r1, 1920;
	add.s32 	%r597, %r1, 2688;
	add.s32 	%r598, %r1, 2304;
	add.s32 	%r599, %r1, 1536;
	add.s32 	%r600, %r1, 768;
	add.s32 	%r601, %r1, 4224;
	add.s32 	%r602, %r1, 3840;
	add.s32 	%r603, %r1, 3456;
	add.s32 	%r604, %r1, 4992;
	add.s32 	%r605, %r1, 5760;
	add.s32 	%r606, %r1, 5376;
	add.s32 	%r607, %r1, 4608;
	or.b32  	%r608, %r1, 3072;
	add.s32 	%r609, %r1, 384;
	add.s32 	%r610, %r1, 7296;
	add.s32 	%r611, %r1, 6912;
	add.s32 	%r612, %r1, 6528;
	add.s32 	%r613, %r1, 8064;
	add.s32 	%r614, %r1, 8448;
	add.s32 	%r615, %r1, 7680;
	or.b32  	%r616, %r1, 6144;
	mad.lo.s32 	%r2784, %r4, 8832, 8832;
	setp.gt.s32 	%p426, %r2784, %r3031;
	bar.sync 	0;
	st.shared.u32 	[%r421+-4], %r3210;
	st.shared.u32 	[%r422+-4], %r3211;
	st.shared.u32 	[%r423+-4], %r3212;
	st.shared.u32 	[%r424+-4], %r3213;
	st.shared.u32 	[%r425+-4], %r3214;
	st.shared.u32 	[%r426+-4], %r3215;
	st.shared.u32 	[%r427+-4], %r3216;
	st.shared.u32 	[%r428+-4], %r3217;
	st.shared.u32 	[%r429+-4], %r3218;
	st.shared.u32 	[%r430+-4], %r3219;
	st.shared.u32 	[%r431+-4], %r3220;
	st.shared.u32 	[%r432+-4], %r3221;
	st.shared.u32 	[%r433+-4], %r3222;
	st.shared.u32 	[%r434+-4], %r3223;
	st.shared.u32 	[%r435+-4], %r3224;
	st.shared.u32 	[%r436+-4], %r3225;
	st.shared.u32 	[%r437+-4], %r3226;
	st.shared.u32 	[%r438+-4], %r3227;
	st.shared.u32 	[%r439+-4], %r3228;
	st.shared.u32 	[%r440+-4], %r3229;
	st.shared.u32 	[%r441+-4], %r3230;
	st.shared.u32 	[%r442+-4], %r3231;
	st.shared.u32 	[%r443+-4], %r3232;
	bar.sync 	0;
	@%p426 bra 	$L__BB5_382;
	ld.shared.u32 	%r2785, [%r141];
	shl.b32 	%r2786, %r480, 2;
	mov.u32 	%r2787, _ZZN3cub18CUB_300001_SM_10006detail10radix_sort29DeviceRadixSortOnesweepKernelINS1_5radix10policy_hubIfijE10Policy1000ELNS0_9SortOrderE1EfijiiNS1_21identity_decomposer_tEEEvPT5_SB_PT3_PKSC_PT1_PKSG_PT2_PKSK_T4_iiT6_E1s;
	add.s32 	%r2788, %r2787, 35328;
	add.s32 	%r2789, %r2788, %r2786;
	ld.shared.u32 	%r2790, [%r2789];
	add.s32 	%r2791, %r2790, %r1;
	mul.wide.u32 	%rd151, %r2791, 4;
	add.s64 	%rd152, %rd1, %rd151;
	st.global.u32 	[%rd152], %r2785;
	bar.warp.sync 	-1;
	ld.shared.u32 	%r2792, [%r141+1536];
	shl.b32 	%r2793, %r481, 2;
	add.s32 	%r2794, %r2788, %r2793;
	ld.shared.u32 	%r2795, [%r2794];
	add.s32 	%r2796, %r2795, %r609;
	mul.wide.u32 	%rd153, %r2796, 4;
	add.s64 	%rd154, %rd1, %rd153;
	st.global.u32 	[%rd154], %r2792;
	bar.warp.sync 	-1;
	ld.shared.u32 	%r2797, [%r141+3072];
	shl.b32 	%r2798, %r482, 2;
	add.s32 	%r2799, %r2788, %r2798;
	ld.shared.u32 	%r2800, [%r2799];
	add.s32 	%r2801, %r2800, %r600;
	mul.wide.u32 	%rd155, %r2801, 4;
	add.s64 	%rd156, %rd1, %rd155;
	st.global.u32 	[%rd156], %r2797;
	bar.warp.sync 	-1;
	ld.shared.u32 	%r2802, [%r141+4608];
	shl.b32 	%r2803, %r483, 2;
	add.s32 	%r2804, %r2788, %r2803;
	ld.shared.u32 	%r2805, [%r2804];
	add.s32 	%r2806, %r2805, %r595;
	mul.wide.u32 	%rd157, %r2806, 4;
	add.s64 	%rd158, %rd1, %rd157;
	st.global.u32 	[%rd158], %r2802;
	bar.warp.sync 	-1;
	ld.shared.u32 	%r2807, [%r141+6144];
	shl.b32 	%r2808, %r484, 2;
	add.s32 	%r2809, %r2788, %r2808;
	ld.shared.u32 	%r2810, [%r2809];
	add.s32 	%r2811, %r2810, %r599;
	mul.wide.u32 	%rd159, %r2811, 4;
	add.s64 	%rd160, %rd1, %rd159;
	st.global.u32 	[%rd160], %r2807;
	bar.warp.sync 	-1;
	ld.shared.u32 	%r2812, [%r141+7680];
	shl.b32 	%r2813, %r485, 2;
	add.s32 	%r2814, %r2788, %r2813;
	ld.shared.u32 	%r2815, [%r2814];
	add.s32 	%r2816, %r2815, %r596;
	mul.wide.u32 	%rd161, %r2816, 4;
	add.s64 	%rd162, %rd1, %rd161;
	st.global.u32 	[%rd162], %r2812;
	bar.warp.sync 	-1;
	ld.shared.u32 	%r2817, [%r141+9216];
	shl.b32 	%r2818, %r486, 2;
	add.s32 	%r2819, %r2788, %r2818;
	ld.shared.u32 	%r2820, [%r2819];
	add.s32 	%r2821, %r2820, %r598;
	mul.wide.u32 	%rd163, %r2821, 4;
	add.s64 	%rd164, %rd1, %rd163;
	st.global.u32 	[%rd164], %r2817;
	bar.warp.sync 	-1;
	ld.shared.u32 	%r2822, [%r141+10752];
	shl.b32 	%r2823, %r487, 2;
	add.s32 	%r2824, %r2788, %r2823;
	ld.shared.u32 	%r2825, [%r2824];
	add.s32 	%r2826, %r2825, %r597;
	mul.wide.u32 	%rd165, %r2826, 4;
	add.s64 	%rd166, %rd1, %rd165;
	st.global.u32 	[%rd166], %r2822;
	bar.warp.sync 	-1;
	ld.shared.u32 	%r2827, [%r141+12288];
	shl.b32 	%r2828, %r488, 2;
	add.s32 	%r2829, %r2788, %r2828;
	ld.shared.u32 	%r2830, [%r2829];
	add.s32 	%r2831, %r2830, %r608;
	mul.wide.u32 	%rd167, %r2831, 4;
	add.s64 	%rd168, %rd1, %rd167;
	st.global.u32 	[%rd168], %r2827;
	bar.warp.sync 	-1;
	ld.shared.u32 	%r2832, [%r141+13824];
	shl.b32 	%r2833, %r489, 2;
	add.s32 	%r2834, %r2788, %r2833;
	ld.shared.u32 	%r2835, [%r2834];
	add.s32 	%r2836, %r2835, %r603;
	mul.wide.u32 	%rd169, %r2836, 4;
	add.s64 	%rd170, %rd1, %rd169;
	st.global.u32 	[%rd170], %r2832;
	bar.warp.sync 	-1;
	ld.shared.u32 	%r2837, [%r141+15360];
	shl.b32 	%r2838, %r490, 2;
	add.s32 	%r2839, %r2788, %r2838;
	ld.shared.u32 	%r2840, [%r2839];
	add.s32 	%r2841, %r2840, %r602;
	mul.wide.u32 	%rd171, %r2841, 4;
	add.s64 	%rd172, %rd1, %rd171;
	st.global.u32 	[%rd172], %r2837;
	bar.warp.sync 	-1;
	ld.shared.u32 	%r2842, [%r141+16896];
	shl.b32 	%r2843, %r491, 2;
	add.s32 	%r2844, %r2788, %r2843;
	ld.shared.u32 	%r2845, [%r2844];
	add.s32 	%r2846, %r2845, %r601;
	mul.wide.u32 	%rd173, %r2846, 4;
	add.s64 	%rd174, %rd1, %rd173;
	st.global.u32 	[%rd174], %r2842;
	bar.warp.sync 	-1;
	ld.shared.u32 	%r2847, [%r141+18432];
	shl.b32 	%r2848, %r492, 2;
	add.s32 	%r2849, %r2788, %r2848;
	ld.shared.u32 	%r2850, [%r2849];
	add.s32 	%r2851, %r2850, %r607;
	mul.wide.u32 	%rd175, %r2851, 4;
	add.s64 	%rd176, %rd1, %rd175;
	st.global.u32 	[%rd176], %r2847;
	bar.warp.sync 	-1;
	ld.shared.u32 	%r2852, [%r141+19968];
	shl.b32 	%r2853, %r493, 2;
	add.s32 	%r2854, %r2788, %r2853;
	ld.shared.u32 	%r2855, [%r2854];
	add.s32 	%r2856, %r2855, %r604;
	mul.wide.u32 	%rd177, %r2856, 4;
	add.s64 	%rd178, %rd1, %rd177;
	st.global.u32 	[%rd178], %r2852;
	bar.warp.sync 	-1;
	ld.shared.u32 	%r2857, [%r141+21504];
	shl.b32 	%r2858, %r494, 2;
	add.s32 	%r2859, %r2788, %r2858;
	ld.shared.u32 	%r2860, [%r2859];
	add.s32 	%r2861, %r2860, %r606;
	mul.wide.u32 	%rd179, %r2861, 4;
	add.s64 	%rd180, %rd1, %rd179;
	st.global.u32 	[%rd180], %r2857;
	bar.warp.sync 	-1;
	ld.shared.u32 	%r2862, [%r141+23040];
	shl.b32 	%r2863, %r495, 2;
	add.s32 	%r2864, %r2788, %r2863;
	ld.shared.u32 	%r2865, [%r2864];
	add.s32 	%r2866, %r2865, %r605;
	mul.wide.u32 	%rd181, %r2866, 4;
	add.s64 	%rd182, %rd1, %rd181;
	st.global.u32 	[%rd182], %r2862;
	bar.warp.sync 	-1;
	ld.shared.u32 	%r2867, [%r141+24576];
	shl.b32 	%r2868, %r496, 2;
	add.s32 	%r2869, %r2788, %r2868;
	ld.shared.u32 	%r2870, [%r2869];
	add.s32 	%r2871, %r2870, %r616;
	mul.wide.u32 	%rd183, %r2871, 4;
	add.s64 	%rd184, %rd1, %rd183;
	st.global.u32 	[%rd184], %r2867;
	bar.warp.sync 	-1;
	ld.shared.u32 	%r2872, [%r141+26112];
	shl.b32 	%r2873, %r497, 2;
	add.s32 	%r2874, %r2788, %r2873;
	ld.shared.u32 	%r2875, [%r2874];
	add.s32 	%r2876, %r2875, %r612;
	mul.wide.u32 	%rd185, %r2876, 4;
	add.s64 	%rd186, %rd1, %rd185;
	st.global.u32 	[%rd186], %r2872;
	bar.warp.sync 	-1;
	ld.shared.u32 	%r2877, [%r141+27648];
	shl.b32 	%r2878, %r498, 2;
	add.s32 	%r2879, %r2788, %r2878;
	ld.shared.u32 	%r2880, [%r2879];
	add.s32 	%r2881, %r2880, %r611;
	mul.wide.u32 	%rd187, %r2881, 4;
	add.s64 	%rd188, %rd1, %rd187;
	st.global.u32 	[%rd188], %r2877;
	bar.warp.sync 	-1;
	ld.shared.u32 	%r2882, [%r141+29184];
	shl.b32 	%r2883, %r499, 2;
	add.s32 	%r2884, %r2788, %r2883;
	ld.shared.u32 	%r2885, [%r2884];
	add.s32 	%r2886, %r2885, %r610;
	mul.wide.u32 	%rd189, %r2886, 4;
	add.s64 	%rd190, %rd1, %rd189;
	st.global.u32 	[%rd190], %r2882;
	bar.warp.sync 	-1;
	ld.shared.u32 	%r2887, [%r141+30720];
	shl.b32 	%r2888, %r500, 2;
	add.s32 	%r2889, %r2788, %r2888;
	ld.shared.u32 	%r2890, [%r2889];
	add.s32 	%r2891, %r2890, %r615;
	mul.wide.u32 	%rd191, %r2891, 4;
	add.s64 	%rd192, %rd1, %rd191;
	st.global.u32 	[%rd192], %r2887;
	bar.warp.sync 	-1;
	ld.shared.u32 	%r2892, [%r141+32256];
	shl.b32 	%r2893, %r501, 2;
	add.s32 	%r2894, %r2788, %r2893;
	ld.shared.u32 	%r2895, [%r2894];
	add.s32 	%r2896, %r2895, %r613;
	mul.wide.u32 	%rd193, %r2896, 4;
	add.s64 	%rd194, %rd1, %rd193;
	st.global.u32 	[%rd194], %r2892;
	bar.warp.sync 	-1;
	ld.shared.u32 	%r2897, [%r141+33792];
	shl.b32 	%r2898, %r502, 2;
	add.s32 	%r2899, %r2788, %r2898;
	ld.shared.u32 	%r2900, [%r2899];
	add.s32 	%r2901, %r2900, %r614;
	mul.wide.u32 	%rd195, %r2901, 4;
	add.s64 	%rd196, %rd1, %rd195;
	st.global.u32 	[%rd196], %r2897;
	bar.warp.sync 	-1;
	bra.uni 	$L__BB5_429;
$L__BB5_382:
	ld.param.u32 	%r3032, [_ZN3cub18CUB_300001_SM_10006detail10radix_sort29DeviceRadixSortOnesweepKernelINS1_5radix10policy_hubIfijE10Policy1000ELNS0_9SortOrderE1EfijiiNS1_21identity_decomposer_tEEEvPT5_SB_PT3_PKSC_PT1_PKSG_PT2_PKSK_T4_iiT6__param_8];
	mad.lo.s32 	%r617, %r4, -8832, %r3032;
	shl.b32 	%r2902, %r480, 2;
	mov.u32 	%r2903, _ZZN3cub18CUB_300001_SM_10006detail10radix_sort29DeviceRadixSortOnesweepKernelINS1_5radix10policy_hubIfijE10Policy1000ELNS0_9SortOrderE1EfijiiNS1_21identity_decomposer_tEEEvPT5_SB_PT3_PKSC_PT1_PKSG_PT2_PKSK_T4_iiT6_E1s;
	add.s32 	%r2904, %r2903, %r2902;
	ld.shared.u32 	%r2905, [%r2904+35328];
	add.s32 	%r618, %r2905, %r1;
	setp.ge.s32 	%p427, %r1, %r617;
	@%p427 bra 	$L__BB5_384;
	ld.shared.u32 	%r2906, [%r141];
	mul.wide.u32 	%rd197, %r618, 4;
	add.s64 	%rd198, %rd1, %rd197;
	st.global.u32 	[%rd198], %r2906;
$L__BB5_384:
	bar.warp.sync 	-1;
	shl.b32 	%r2907, %r481, 2;
	add.s32 	%r2909, %r2903, %r2907;
	ld.shared.u32 	%r2910, [%r2909+35328];
	add.s32 	%r619, %r2910, %r609;
	setp.ge.s32 	%p428, %r609, %r617;
	@%p428 bra 	$L__BB5_386;
	ld.shared.u32 	%r2911, [%r141+1536];
	mul.wide.u32 	%rd199, %r619, 4;
	add.s64 	%rd200, %rd1, %rd199;
	st.global.u32 	[%rd200], %r2911;
$L__BB5_386:
	bar.warp.sync 	-1;
	shl.b32 	%r2912, %r482, 2;
	add.s32 	%r2914, %r2903, %r2912;
	ld.shared.u32 	%r2915, [%r2914+35328];
	add.s32 	%r620, %r2915, %r600;
	setp.ge.s32 	%p429, %r600, %r617;
	@%p429 bra 	$L__BB5_388;
	ld.shared.u32 	%r2916, [%r141+3072];
	mul.wide.u32 	%rd201, %r620, 4;
	add.s64 	%rd202, %rd1, %rd201;
	st.global.u32 	[%rd202], %r2916;
$L__BB5_388:
	bar.warp.sync 	-1;
	shl.b32 	%r2917, %r483, 2;
	add.s32 	%r2919, %r2903, %r2917;
	ld.shared.u32 	%r2920, [%r2919+35328];
	add.s32 	%r621, %r2920, %r595;
	setp.ge.s32 	%p430, %r595, %r617;
	@%p430 bra 	$L__BB5_390;
	ld.shared.u32 	%r2921, [%r141+4608];
	mul.wide.u32 	%rd203, %r621, 4;
	add.s64 	%rd204, %rd1, %rd203;
	st.global.u32 	[%rd204], %r2921;
$L__BB5_390:
	bar.warp.sync 	-1;
	shl.b32 	%r2922, %r484, 2;
	add.s32 	%r2924, %r2903, %r2922;
	ld.shared.u32 	%r2925, [%r2924+35328];
	add.s32 	%r622, %r2925, %r599;
	setp.ge.s32 	%p431, %r599, %r617;
	@%p431 bra 	$L__BB5_392;
	ld.shared.u32 	%r2926, [%r141+6144];
	mul.wide.u32 	%rd205, %r622, 4;
	add.s64 	%rd206, %rd1, %rd205;
	st.global.u32 	[%rd206], %r2926;
$L__BB5_392:
	bar.warp.sync 	-1;
	shl.b32 	%r2927, %r485, 2;
	add.s32 	%r2929, %r2903, %r2927;
	ld.shared.u32 	%r2930, [%r2929+35328];
	add.s32 	%r623, %r2930, %r596;
	setp.ge.s32 	%p432, %r596, %r617;
	@%p432 bra 	$L__BB5_394;
	ld.shared.u32 	%r2931, [%r141+7680];
	mul.wide.u32 	%rd207, %r623, 4;
	add.s64 	%rd208, %rd1, %rd207;
	st.global.u32 	[%rd208], %r2931;
$L__BB5_394:
	bar.warp.sync 	-1;
	shl.b32 	%r2932, %r486, 2;
	add.s32 	%r2934, %r2903, %r2932;
	ld.shared.u32 	%r2935, [%r2934+35328];
	add.s32 	%r624, %r2935, %r598;
	setp.ge.s32 	%p433, %r598, %r617;
	@%p433 bra 	$L__BB5_396;
	ld.shared.u32 	%r2936, [%r141+9216];
	mul.wide.u32 	%rd209, %r624, 4;
	add.s64 	%rd210, %rd1, %rd209;
	st.global.u32 	[%rd210], %r2936;
$L__BB5_396:
	bar.warp.sync 	-1;
	shl.b32 	%r2937, %r487, 2;
	add.s32 	%r2939, %r2903, %r2937;
	ld.shared.u32 	%r2940, [%r2939+35328];
	add.s32 	%r625, %r2940, %r597;
	setp.ge.s32 	%p434, %r597, %r617;
	@%p434 bra 	$L__BB5_398;
	ld.shared.u32 	%r2941, [%r141+10752];
	mul.wide.u32 	%rd211, %r625, 4;
	add.s64 	%rd212, %rd1, %rd211;
	st.global.u32 	[%rd212], %r2941;
$L__BB5_398:
	bar.warp.sync 	-1;
	shl.b32 	%r2942, %r488, 2;
	add.s32 	%r2944, %r2903, %r2942;
	ld.shared.u32 	%r2945, [%r2944+35328];
	add.s32 	%r626, %r2945, %r608;
	setp.ge.s32 	%p435, %r608, %r617;
	@%p435 bra 	$L__BB5_400;
	ld.shared.u32 	%r2946, [%r141+12288];
	mul.wide.u32 	%rd213, %r626, 4;
	add.s64 	%rd214, %rd1, %rd213;
	st.global.u32 	[%rd214], %r2946;
$L__BB5_400:
	bar.warp.sync 	-1;
	shl.b32 	%r2947, %r489, 2;
	add.s32 	%r2949, %r2903, %r2947;
	ld.shared.u32 	%r2950, [%r2949+35328];
	add.s32 	%r627, %r2950, %r603;
	setp.ge.s32 	%p436, %r603, %r617;
	@%p436 bra 	$L__BB5_402;
	ld.shared.u32 	%r2951, [%r141+13824];
	mul.wide.u32 	%rd215, %r627, 4;
	add.s64 	%rd216, %rd1, %rd215;
	st.global.u32 	[%rd216], %r2951;
$L__BB5_402:
	bar.warp.sync 	-1;
	shl.b32 	%r2952, %r490, 2;
	add.s32 	%r2954, %r2903, %r2952;
	ld.shared.u32 	%r2955, [%r2954+35328];
	add.s32 	%r628, %r2955, %r602;
	setp.ge.s32 	%p437, %r602, %r617;
	@%p437 bra 	$L__BB5_404;
	ld.shared.u32 	%r2956, [%r141+15360];
	mul.wide.u32 	%rd217, %r628, 4;
	add.s64 	%rd218, %rd1, %rd217;
	st.global.u32 	[%rd218], %r2956;
$L__BB5_404:
	bar.warp.sync 	-1;
	shl.b32 	%r2957, %r491, 2;
	add.s32 	%r2959, %r2903, %r2957;
	ld.shared.u32 	%r2960, [%r2959+35328];
	add.s32 	%r629, %r2960, %r601;
	setp.ge.s32 	%p438, %r601, %r617;
	@%p438 bra 	$L__BB5_406;
	ld.shared.u32 	%r2961, [%r141+16896];
	mul.wide.u32 	%rd219, %r629, 4;
	add.s64 	%rd220, %rd1, %rd219;
	st.global.u32 	[%rd220], %r2961;
$L__BB5_406:
	bar.warp.sync 	-1;
	shl.b32 	%r2962, %r492, 2;
	add.s32 	%r2964, %r2903, %r2962;
	ld.shared.u32 	%r2965, [%r2964+35328];
	add.s32 	%r630, %r2965, %r607;
	setp.ge.s32 	%p439, %r607, %r617;
	@%p439 bra 	$L__BB5_408;
	ld.shared.u32 	%r2966, [%r141+18432];
	mul.wide.u32 	%rd221, %r630, 4;
	add.s64 	%rd222, %rd1, %rd221;
	st.global.u32 	[%rd222], %r2966;
$L__BB5_408:
	bar.warp.sync 	-1;
	shl.b32 	%r2967, %r493, 2;
	add.s32 	%r2969, %r2903, %r2967;
	ld.shared.u32 	%r2970, [%r2969+35328];
	add.s32 	%r631, %r2970, %r604;
	setp.ge.s32 	%p440, %r604, %r617;
	@%p440 bra 	$L__BB5_410;
	ld.shared.u32 	%r2971, [%r141+19968];
	mul.wide.u32 	%rd223, %r631, 4;
	add.s64 	%rd224, %rd1, %rd223;
	st.global.u32 	[%rd224], %r2971;
$L__BB5_410:
	bar.warp.sync 	-1;
	shl.b32 	%r2972, %r494, 2;
	add.s32 	%r2974, %r2903, %r2972;
	ld.shared.u32 	%r2975, [%r2974+35328];
	add.s32 	%r632, %r2975, %r606;
	setp.ge.s32 	%p441, %r606, %r617;
	@%p441 bra 	$L__BB5_412;
	ld.shared.u32 	%r2976, [%r141+21504];
	mul.wide.u32 	%rd225, %r632, 4;
	add.s64 	%rd226, %rd1, %rd225;
	st.global.u32 	[%rd226], %r2976;
$L__BB5_412:
	bar.warp.sync 	-1;
	shl.b32 	%r2977, %r495, 2;
	add.s32 	%r2979, %r2903, %r2977;
	ld.shared.u32 	%r2980, [%r2979+35328];
	add.s32 	%r633, %r2980, %r605;
	setp.ge.s32 	%p442, %r605, %r617;
	@%p442 bra 	$L__BB5_414;
	ld.shared.u32 	%r2981, [%r141+23040];
	mul.wide.u32 	%rd227, %r633, 4;
	add.s64 	%rd228, %rd1, %rd227;
	st.global.u32 	[%rd228], %r2981;
$L__BB5_414:
	bar.warp.sync 	-1;
	shl.b32 	%r2982, %r496, 2;
	add.s32 	%r2984, %r2903, %r2982;
	ld.shared.u32 	%r2985, [%r2984+35328];
	add.s32 	%r634, %r2985, %r616;
	setp.ge.s32 	%p443, %r616, %r617;
	@%p443 bra 	$L__BB5_416;
	ld.shared.u32 	%r2986, [%r141+24576];
	mul.wide.u32 	%rd229, %r634, 4;
	add.s64 	%rd230, %rd1, %rd229;
	st.global.u32 	[%rd230], %r2986;
$L__BB5_416:
	bar.warp.sync 	-1;
	shl.b32 	%r2987, %r497, 2;
	add.s32 	%r2989, %r2903, %r2987;
	ld.shared.u32 	%r2990, [%r2989+35328];
	add.s32 	%r635, %r2990, %r612;
	setp.ge.s32 	%p444, %r612, %r617;
	@%p444 bra 	$L__BB5_418;
	ld.shared.u32 	%r2991, [%r141+26112];
	mul.wide.u32 	%rd231, %r635, 4;
	add.s64 	%rd232, %rd1, %rd231;
	st.global.u32 	[%rd232], %r2991;
$L__BB5_418:
	bar.warp.sync 	-1;
	shl.b32 	%r2992, %r498, 2;
	add.s32 	%r2994, %r2903, %r2992;
	ld.shared.u32 	%r2995, [%r2994+35328];
	add.s32 	%r636, %r2995, %r611;
	setp.ge.s32 	%p445, %r611, %r617;
	@%p445 bra 	$L__BB5_420;
	ld.shared.u32 	%r2996, [%r141+27648];
	mul.wide.u32 	%rd233, %r636, 4;
	add.s64 	%rd234, %rd1, %rd233;
	st.global.u32 	[%rd234], %r2996;
$L__BB5_420:
	bar.warp.sync 	-1;
	shl.b32 	%r2997, %r499, 2;
	add.s32 	%r2999, %r2903, %r2997;
	ld.shared.u32 	%r3000, [%r2999+35328];
	add.s32 	%r637, %r3000, %r610;
	setp.ge.s32 	%p446, %r610, %r617;
	@%p446 bra 	$L__BB5_422;
	ld.shared.u32 	%r3001, [%r141+29184];
	mul.wide.u32 	%rd235, %r637, 4;
	add.s64 	%rd236, %rd1, %rd235;
	st.global.u32 	[%rd236], %r3001;
$L__BB5_422:
	bar.warp.sync 	-1;
	shl.b32 	%r3002, %r500, 2;
	add.s32 	%r3004, %r2903, %r3002;
	ld.shared.u32 	%r3005, [%r3004+35328];
	add.s32 	%r638, %r3005, %r615;
	setp.ge.s32 	%p447, %r615, %r617;
	@%p447 bra 	$L__BB5_424;
	ld.shared.u32 	%r3006, [%r141+30720];
	mul.wide.u32 	%rd237, %r638, 4;
	add.s64 	%rd238, %rd1, %rd237;
	st.global.u32 	[%rd238], %r3006;
$L__BB5_424:
	bar.warp.sync 	-1;
	shl.b32 	%r3007, %r501, 2;
	add.s32 	%r3009, %r2903, %r3007;
	ld.shared.u32 	%r3010, [%r3009+35328];
	add.s32 	%r639, %r3010, %r613;
	setp.ge.s32 	%p448, %r613, %r617;
	@%p448 bra 	$L__BB5_426;
	ld.shared.u32 	%r3011, [%r141+32256];
	mul.wide.u32 	%rd239, %r639, 4;
	add.s64 	%rd240, %rd1, %rd239;
	st.global.u32 	[%rd240], %r3011;
$L__BB5_426:
	bar.warp.sync 	-1;
	shl.b32 	%r3012, %r502, 2;
	add.s32 	%r3014, %r2903, %r3012;
	ld.shared.u32 	%r3015, [%r3014+35328];
	add.s32 	%r640, %r3015, %r614;
	setp.ge.s32 	%p449, %r614, %r617;
	@%p449 bra 	$L__BB5_428;
	ld.shared.u32 	%r3016, [%r141+33792];
	mul.wide.u32 	%rd241, %r640, 4;
	add.s64 	%rd242, %rd1, %rd241;
	st.global.u32 	[%rd242], %r3016;
$L__BB5_428:
	bar.warp.sync 	-1;
$L__BB5_429:
	ret;

}


// ===== COMPILED SASS (sm_100) =====

	.target	sm_100

	.elftype	@"ET_EXEC"


//--------------------- .note.nv.tkinfo           --------------------------
	.section	.note.nv.tkinfo,"",@"SHT_NOTE"
	.sectionflags	@"SHF_NOTE_NV_TKINFO"
	.tkinfo
        /*0018*/ 	.word	0x00000002
        /*0030*/ 	.string	""
        /*0030*/ 	.string	"ptxas"
        /*0030*/ 	.string	"Cuda compilation tools, release 13.0, V13.0.88"
        /*0030*/ 	.string	"Build cuda_13.0.r13.0/compiler.36424714_0"
        /*0030*/ 	.string	"-arch sm_100 -m 64 "



//--------------------- .note.nv.cuinfo           --------------------------
	.section	.note.nv.cuinfo,"",@"SHT_NOTE"
	.sectionflags	@"SHF_NOTE_NV_CUINFO"
        /*0018*/ 	.short	0x0002
        /*001a*/ 	.short	0x0064
        /*001c*/ 	.short	0x0082
	.zero		2


//--------------------- .nv.info                  --------------------------
	.section	.nv.info,"",@"SHT_CUDA_INFO"
	.align	4


	//----- nvinfo : EIATTR_REGCOUNT
	.align		4
        /*0000*/ 	.byte	0x04, 0x2f
        /*0002*/ 	.short	(.L_41 - .L_40)
	.align		4
.L_40:
        /*0004*/ 	.word	index@(_Z10sortOutputPiPfS0_S_S0_S0_j)
        /*0008*/ 	.word	0x00000016


	//----- nvinfo : EIATTR_FRAME_SIZE
	.align		4
.L_41:
        /*000c*/ 	.byte	0x04, 0x11
        /*000e*/ 	.short	(.L_43 - .L_42)
	.align		4
.L_42:
        /*0010*/ 	.word	index@(_Z10sortOutputPiPfS0_S_S0_S0_j)
        /*0014*/ 	.word	0x00000000


	//----- nvinfo : EIATTR_REGCOUNT
	.align		4
.L_43:
        /*0018*/ 	.byte	0x04, 0x2f
        /*001a*/ 	.short	(.L_45 - .L_44)
	.align		4
.L_44:
        /*001c*/ 	.word	index@(_ZN3cub18CUB_300001_SM_10006detail11EmptyKernelIvEEvv)
        /*0020*/ 	.word	0x00000004


	//----- nvinfo : EIATTR_FRAME_SIZE
	.align		4
.L_45:
        /*0024*/ 	.byte	0x04, 0x11
        /*0026*/ 	.short	(.L_47 - .L_46)
	.align		4
.L_46:
        /*0028*/ 	.word	index@(_ZN3cub18CUB_300001_SM_10006detail11EmptyKernelIvEEvv)
        /*002c*/ 	.word	0x00000000


	//----- nvinfo : EIATTR_REGCOUNT
	.align		4
.L_47:
        /*0030*/ 	.byte	0x04, 0x2f
        /*0032*/ 	.short	(.L_49 - .L_48)
	.align		4
.L_48:
        /*0034*/ 	.word	index@(_ZN3cub18CUB_300001_SM_10006detail10radix_sort31DeviceRadixSortSingleTileKernelINS1_5radix10policy_hubIfijE10Policy1000ELNS0_9SortOrderE1EfijNS1_21identity_decomposer_tEEEvPKT1_PSA_PKT2_PSE_T3_iiT4_)
        /*0038*/ 	.word	0x00000097


	//----- nvinfo : EIATTR_FRAME_SIZE
	.align		4
.L_49:
        /*003c*/ 	.byte	0x04, 0x11
        /*003e*/ 	.short	(.L_51 - .L_50)
	.align		4
.L_50:
        /*0040*/ 	.word	index@(_ZN3cub18CUB_300001_SM_10006detail10radix_sort31DeviceRadixSortSingleTileKernelINS1_5radix10policy_hubIfijE10Policy1000ELNS0_9SortOrderE1EfijNS1_21identity_decomposer_tEEEvPKT1_PSA_PKT2_PSE_T3_iiT4_)
        /*0044*/ 	.word	0x00000000


	//----- nvinfo : EIATTR_REGCOUNT
	.align		4
.L_51:
        /*0048*/ 	.byte	0x04, 0x2f
        /*004a*/ 	.short	(.L_53 - .L_52)
	.align		4
.L_52:
        /*004c*/ 	.word	index@(_ZN3cub18CUB_300001_SM_10006detail10radix_sort30DeviceRadixSortHistogramKernelINS1_5radix10policy_hubIfijE10Policy1000ELNS0_9SortOrderE1EfjNS1_21identity_decomposer_tEEEvPT2_PKT1_SA_iiT3_)
        /*0050*/ 	.word	0x00000020


	//----- nvinfo : EIATTR_FRAME_SIZE
	.align		4
.L_53:
        /*0054*/ 	.byte	0x04, 0x11
        /*0056*/ 	.short	(.L_55 - .L_54)
	.align		4
.L_54:
        /*0058*/ 	.word	index@(_ZN3cub18CUB_300001_SM_10006detail10radix_sort30DeviceRadixSortHistogramKernelINS1_5radix10policy_hubIfijE10Policy1000ELNS0_9SortOrderE1EfjNS1_21identity_decomposer_tEEEvPT2_PKT1_SA_iiT3_)
        /*005c*/ 	.word	0x00000000


	//----- nvinfo : EIATTR_REGCOUNT
	.align		4
.L_55:
        /*0060*/ 	.byte	0x04, 0x2f
        /*0062*/ 	.short	(.L_57 - .L_56)
	.align		4
.L_56:
        /*0064*/ 	.word	index@(_ZN3cub18CUB_300001_SM_10006detail10radix_sort33DeviceRadixSortExclusiveSumKernelINS1_5radix10policy_hubIfijE10Policy1000EjEEvPT0_)
        /*0068*/ 	.word	0x00000018


	//----- nvinfo : EIATTR_FRAME_SIZE
	.align		4
.L_57:
        /*006c*/ 	.byte	0x04, 0x11
        /*006e*/ 	.short	(.L_59 - .L_58)
	.align		4
.L_58:
        /*0070*/ 	.word	index@(_ZN3cub18CUB_300001_SM_10006detail10radix_sort33DeviceRadixSortExclusiveSumKernelINS1_5radix10policy_hubIfijE10Policy1000EjEEvPT0_)
        /*0074*/ 	.word	0x00000000


	//----- nvinfo : EIATTR_REGCOUNT
	.align		4
.L_59:
        /*0078*/ 	.byte	0x04, 0x2f
        /*007a*/ 	.short	(.L_61 - .L_60)
	.align		4
.L_60:
        /*007c*/ 	.word	index@(_ZN3cub18CUB_300001_SM_10006detail10radix_sort29DeviceRadixSortOnesweepKernelINS1_5radix10policy_hubIfijE10Policy1000ELNS0_9SortOrderE1EfijiiNS1_21identity_decomposer_tEEEvPT5_SB_PT3_PKSC_PT1_PKSG_PT2_PKSK_T4_iiT6_)
        /*0080*/ 	.word	0x00000050


	//----- nvinfo : EIATTR_FRAME_SIZE
	.align		4
.L_61:
        /*0084*/ 	.byte	0x04, 0x11
        /*0086*/ 	.short	(.L_63 - .L_62)
	.align		4
.L_62:
        /*0088*/ 	.word	index@(_ZN3cub18CUB_300001_SM_10006detail10radix_sort29DeviceRadixSortOnesweepKernelINS1_5radix10policy_hubIfijE10Policy1000ELNS0_9SortOrderE1EfijiiNS1_21identity_decomposer_tEEEvPT5_SB_PT3_PKSC_PT1_PKSG_PT2_PKSK_T4_iiT6_)
        /*008c*/ 	.word	0x00000000


	//----- nvinfo : EIATTR_MIN_STACK_SIZE
	.align		4
.L_63:
        /*0090*/ 	.byte	0x04, 0x12
        /*0092*/ 	.short	(.L_65 - .L_64)
	.align		4
.L_64:
        /*0094*/ 	.word	index@(_ZN3cub18CUB_300001_SM_10006detail10radix_sort29DeviceRadixSortOnesweepKernelINS1_5radix10policy_hubIfijE10Policy1000ELNS0_9SortOrderE1EfijiiNS1_21identity_decomposer_tEEEvPT5_SB_PT3_PKSC_PT1_PKSG_PT2_PKSK_T4_iiT6_)
        /*0098*/ 	.word	0x00000000


	//----- nvinfo : EIATTR_MIN_STACK_SIZE
	.align		4
.L_65:
        /*009c*/ 	.byte	0x04, 0x12
        /*009e*/ 	.short	(.L_67 - .L_66)
	.align		4
.L_66:
        /*00a0*/ 	.word	index@(_ZN3cub18CUB_300001_SM_10006detail10radix_sort33DeviceRadixSortExclusiveSumKernelINS1_5radix10policy_hubIfijE10Policy1000EjEEvPT0_)
        /*00a4*/ 	.word	0x00000000


	//----- nvinfo : EIATTR_MIN_STACK_SIZE
	.align		4
.L_67:
        /*00a8*/ 	.byte	0x04, 0x12
        /*00aa*/ 	.short	(.L_69 - .L_68)
	.align		4
.L_68:
        /*00ac*/ 	.word	index@(_ZN3cub18CUB_300001_SM_10006detail10radix_sort30DeviceRadixSortHistogramKernelINS1_5radix10policy_hubIfijE10Policy1000ELNS0_9SortOrderE1EfjNS1_21identity_decomposer_tEEEvPT2_PKT1_SA_iiT3_)
        /*00b0*/ 	.word	0x00000000


	//----- nvinfo : EIATTR_MIN_STACK_SIZE
	.align		4
.L_69:
        /*00b4*/ 	.byte	0x04, 0x12
        /*00b6*/ 	.short	(.L_71 - .L_70)
	.align		4
.L_70:
        /*00b8*/ 	.word	index@(_ZN3cub18CUB_300001_SM_10006detail10radix_sort31DeviceRadixSortSingleTileKernelINS1_5radix10policy_hubIfijE10Policy1000ELNS0_9SortOrderE1EfijNS1_21identity_decomposer_tEEEvPKT1_PSA_PKT2_PSE_T3_iiT4_)
        /*00bc*/ 	.word	0x00000000


	//----- nvinfo : EIATTR_MIN_STACK_SIZE
	.align		4
.L_71:
        /*00c0*/ 	.byte	0x04, 0x12
        /*00c2*/ 	.short	(.L_73 - .L_72)
	.align		4
.L_72:
        /*00c4*/ 	.word	index@(_ZN3cub18CUB_300001_SM_10006detail11EmptyKernelIvEEvv)
        /*00c8*/ 	.word	0x00000000


	//----- nvinfo : EIATTR_MIN_STACK_SIZE
	.align		4
.L_73:
        /*00cc*/ 	.byte	0x04, 0x12
        /*00ce*/ 	.short	(.L_75 - .L_74)
	.align		4
.L_74:
        /*00d0*/ 	.word	index@(_Z10sortOutputPiPfS0_S_S0_S0_j)
        /*00d4*/ 	.word	0x00000000
.L_75:


//--------------------- .nv.compat                --------------------------
	.section	.nv.compat,"",@"SHT_CUDA_COMPAT_INFO"
	.align	4
        /*0000*/ 	.byte	0x02, 0x09, 0x00, 0x00, 0x02, 0x02, 0x01, 0x00, 0x02, 0x05, 0x05, 0x00, 0x03, 0x07, 0x01, 0x01
        /*0010*/ 	.byte	0x02, 0x03, 0x00, 0x00, 0x02, 0x06, 0x01, 0x00, 0x04, 0x0b, 0x08, 0x00, 0x09, 0x00, 0x00, 0x00
        /*0020*/ 	.byte	0x00, 0x00, 0x00, 0x00


//--------------------- .nv.info._ZN3cub18CUB_300001_SM_10006detail10radix_sort29DeviceRadixSortOnesweepKernelINS1_5radix10policy_hubIfijE10Policy1000ELNS0_9SortOrderE1EfijiiNS1_21identity_decomposer_tEEEvPT5_SB_PT3_PKSC_PT1_PKSG_PT2_PKSK_T4_iiT6_ --------------------------
	.section	.nv.info._ZN3cub18CUB_300001_SM_10006detail10radix_sort29DeviceRadixSortOnesweepKernelINS1_5radix10policy_hubIfijE10Policy1000ELNS0_9SortOrderE1EfijiiNS1_21identity_decomposer_tEEEvPT5_SB_PT3_PKSC_PT1_PKSG_PT2_PKSK_T4_iiT6_,"",@"SHT_CUDA_INFO"
	.sectionflags	@""
	.align	4


	//----- nvinfo : EIATTR_CUDA_API_VERSION
	.align		4
        /*0000*/ 	.byte	0x04, 0x37
        /*0002*/ 	.short	(.L_77 - .L_76)
.L_76:
        /*0004*/ 	.word	0x00000082


	//----- nvinfo : EIATTR_KPARAM_INFO
	.align		4
.L_77:
        /*0008*/ 	.byte	0x04, 0x17
        /*000a*/ 	.short	(.L_79 - .L_78)
.L_78:
        /*000c*/ 	.word	0x00000000
        /*0010*/ 	.short	0x000b
        /*0012*/ 	.short	0x004c
        /*0014*/ 	.byte	0x00, 0xf0, 0x05, 0x00


	//----- nvinfo : EIATTR_KPARAM_INFO
	.align		4
.L_79:
        /*0018*/ 	.byte	0x04, 0x17
        /*001a*/ 	.short	(.L_81 - .L_80)
.L_80:
        /*001c*/ 	.word	0x00000000
        /*0020*/ 	.short	0x000a
        /*0022*/ 	.short	0x0048
        /*0024*/ 	.byte	0x00, 0xf0, 0x11, 0x00


	//----- nvinfo : EIATTR_KPARAM_INFO
	.align		4
.L_81:
        /*0028*/ 	.byte	0x04, 0x17
        /*002a*/ 	.short	(.L_83 - .L_82)
.L_82:
        /*002c*/ 	.word	0x00000000
        /*0030*/ 	.short	0x0009
        /*0032*/ 	.short	0x0044
        /*0034*/ 	.byte	0x00, 0xf0, 0x11, 0x00


	//----- nvinfo : EIATTR_KPARAM_INFO
	.align		4
.L_83:
        /*0038*/ 	.byte	0x04, 0x17
        /*003a*/ 	.short	(.L_85 - .L_84)
.L_84:
        /*003c*/ 	.word	0x00000000
        /*0040*/ 	.short	0x0008
        /*0042*/ 	.short	0x0040
        /*0044*/ 	.byte	0x00, 0xf0, 0x11, 0x00


	//----- nvinfo : EIATTR_KPARAM_INFO
	.align		4
.L_85:
        /*0048*/ 	.byte	0x04, 0x17
        /*004a*/ 	.short	(.L_87 - .L_86)
.L_86:
        /*004c*/ 	.word	0x00000000
        /*0050*/ 	.short	0x0007
        /*0052*/ 	.short	0x0038
        /*0054*/ 	.byte	0x00, 0xf5, 0x21, 0x00


	//----- nvinfo : EIATTR_KPARAM_INFO
	.align		4
.L_87:
        /*0058*/ 	.byte	0x04, 0x17
        /*005a*/ 	.short	(.L_89 - .L_88)
.L_88:
        /*005c*/ 	.word	0x00000000
        /*0060*/ 	.short	0x0006
        /*0062*/ 	.short	0x0030
        /*0064*/ 	.byte	0x00, 0xf5, 0x21, 0x00


	//----- nvinfo : EIATTR_KPARAM_INFO
	.align		4
.L_89:
        /*0068*/ 	.byte	0x04, 0x17
        /*006a*/ 	.short	(.L_91 - .L_90)
.L_90:
        /*006c*/ 	.word	0x00000000
        /*0070*/ 	.short	0x0005
        /*0072*/ 	.short	0x0028
        /*0074*/ 	.byte	0x00, 0xf5, 0x21, 0x00


	//----- nvinfo : EIATTR_KPARAM_INFO
	.align		4
.L_91:
        /*0078*/ 	.byte	0x04, 0x17
        /*007a*/ 	.short	(.L_93 - .L_92)
.L_92:
        /*007c*/ 	.word	0x00000000
        /*0080*/ 	.short	0x0004
        /*0082*/ 	.short	0x0020
        /*0084*/ 	.byte	0x00, 0xf5, 0x21, 0x00


	//----- nvinfo : EIATTR_KPARAM_INFO
	.align		4
.L_93:
        /*0088*/ 	.byte	0x04, 0x17
        /*008a*/ 	.short	(.L_95 - .L_94)
.L_94:
        /*008c*/ 	.word	0x00000000
        /*0090*/ 	.short	0x0003
        /*0092*/ 	.short	0x0018
        /*0094*/ 	.byte	0x00, 0xf5, 0x21, 0x00


	//----- nvinfo : EIATTR_KPARAM_INFO
	.align		4
.L_95:
        /*0098*/ 	.byte	0x04, 0x17
        /*009a*/ 	.short	(.L_97 - .L_96)
.L_96:
        /*009c*/ 	.word	0x00000000
        /*00a0*/ 	.short	0x0002
        /*00a2*/ 	.short	0x0010
        /*00a4*/ 	.byte	0x00, 0xf5, 0x21, 0x00


	//----- nvinfo : EIATTR_KPARAM_INFO
	.align		4
.L_97:
        /*00a8*/ 	.byte	0x04, 0x17
        /*00aa*/ 	.short	(.L_99 - .L_98)
.L_98:
        /*00ac*/ 	.word	0x00000000
        /*00b0*/ 	.short	0x0001
        /*00b2*/ 	.short	0x0008
        /*00b4*/ 	.byte	0x00, 0xf5, 0x21, 0x00


	//----- nvinfo : EIATTR_KPARAM_INFO
	.align		4
.L_99:
        /*00b8*/ 	.byte	0x04, 0x17
        /*00ba*/ 	.short	(.L_101 - .L_100)
.L_100:
        /*00bc*/ 	.word	0x00000000
        /*00c0*/ 	.short	0x0000
        /*00c2*/ 	.short	0x0000
        /*00c4*/ 	.byte	0x00, 0xf5, 0x21, 0x00


	//----- nvinfo : EIATTR_SPARSE_MMA_MASK
	.align		4
.L_101:
        /*00c8*/ 	.byte	0x03, 0x50
        /*00ca*/ 	.short	0x0000


	//----- nvinfo : EIATTR_MAXREG_COUNT
	.align		4
        /*00cc*/ 	.byte	0x03, 0x1b
        /*00ce*/ 	.short	0x00a8


	//----- nvinfo : EIATTR_NUM_BARRIERS
	.align		4
        /*00d0*/ 	.byte	0x02, 0x4c
        /*00d2*/ 	.byte	0x01
	.zero		1


	//----- nvinfo : EIATTR_MERCURY_ISA_VERSION
	.align		4
        /*00d4*/ 	.byte	0x03, 0x5f
        /*00d6*/ 	.short	0x0101


	//----- nvinfo : EIATTR_COOP_GROUP_MASK_REGIDS
	.align		4
        /*00d8*/ 	.byte	0x04, 0x29
        /*00da*/ 	.short	(.L_103 - .L_102)


	//   ....[0]....
.L_102:
        /*00dc*/ 	.word	0xffffffff


	//   ....[1]....
        /*00e0*/ 	.word	0x05000000


	//   ....[2]....
        /*00e4*/ 	.word	0xffffffff


	//   ....[3]....
        /*00e8*/ 	.word	0xffffffff


	//   ....[4]....
        /*00ec*/ 	.word	0xffffffff


	//   ....[5]....
        /*00f0*/ 	.word	0xffffffff


	//   ....[6]....
        /*00f4*/ 	.word	0xffffffff


	//   ....[7]....
        /*00f8*/ 	.word	0xffffffff


	//   ....[8]....
        /*00fc*/ 	.word	0xffffffff


	//   ....[9]....
        /*0100*/ 	.word	0xffffffff


	//   ....[10]....
        /*0104*/ 	.word	0xffffffff


	//   ....[11]....
        /*0108*/ 	.word	0xffffffff


	//   ....[12]....
        /*010c*/ 	.word	0xffffffff


	//   ....[13]....
        /*0110*/ 	.word	0xffffffff


	//   ....[14]....
        /*0114*/ 	.word	0xffffffff


	//   ....[15]....
        /*0118*/ 	.word	0xffffffff


	//   ....[16]....
        /*011c*/ 	.word	0xffffffff


	//   ....[17]....
        /*0120*/ 	.word	0xffffffff


	//   ....[18]....
        /*0124*/ 	.word	0xffffffff


	//   ....[19]....
        /*0128*/ 	.word	0xffffffff


	//   ....[20]....
        /*012c*/ 	.word	0xffffffff


	//   ....[21]....
        /*0130*/ 	.word	0xffffffff


	//   ....[22]....
        /*0134*/ 	.word	0xffffffff


	//   ....[23]....
        /*0138*/ 	.word	0xffffffff


	//   ....[24]....
        /*013c*/ 	.word	0xffffffff


	//   ....[25]....
        /*0140*/ 	.word	0xffffffff


	//   ....[26]....
        /*0144*/ 	.word	0xffffffff


	//   ....[27]....
        /*0148*/ 	.word	0xffffffff


	//   ....[28]....
        /*014c*/ 	.word	0xffffffff


	//   ....[29]....
        /*0150*/ 	.word	0xffffffff


	//   ....[30]....
        /*0154*/ 	.word	0xffffffff


	//   ....[31]....
        /*0158*/ 	.word	0xffffffff


	//   ....[32]....
        /*015c*/ 	.word	0xffffffff


	//   ....[33]....
        /*0160*/ 	.word	0xffffffff


	//   ....[34]....
        /*0164*/ 	.word	0xffffffff


	//   ....[35]....
        /*0168*/ 	.word	0xffffffff


	//   ....[36]....
        /*016c*/ 	.word	0xffffffff


	//   ....[37]....
        /*0170*/ 	.word	0xffffffff


	//   ....[38]....
        /*0174*/ 	.word	0xffffffff


	//   ....[39]....
        /*0178*/ 	.word	0xffffffff


	//   ....[40]....
        /*017c*/ 	.word	0xffffffff


	//   ....[41]....
        /*0180*/ 	.word	0xffffffff


	//   ....[42]....
        /*0184*/ 	.word	0xffffffff


	//   ....[43]....
        /*0188*/ 	.word	0xffffffff


	//   ....[44]....
        /*018c*/ 	.word	0xffffffff


	//   ....[45]....
        /*0190*/ 	.word	0xffffffff


	//   ....[46]....
        /*0194*/ 	.word	0xffffffff


	//   ....[47]....
        /*0198*/ 	.word	0xffffffff


	//   ....[48]....
        /*019c*/ 	.word	0xffffffff


	//   ....[49]....
        /*01a0*/ 	.word	0xffffffff


	//   ....[50]....
        /*01a4*/ 	.word	0xffffffff


	//   ....[51]....
        /*01a8*/ 	.word	0xffffffff


	//   ....[52]....
        /*01ac*/ 	.word	0xffffffff


	//   ....[53]....
        /*01b0*/ 	.word	0xffffffff


	//   ....[54]....
        /*01b4*/ 	.word	0xffffffff


	//   ....[55]....
        /*01b8*/ 	.word	0xffffffff


	//   ....[56]....
        /*01bc*/ 	.word	0xffffffff


	//   ....[57]....
        /*01c0*/ 	.word	0xffffffff


	//   ....[58]....
        /*01c4*/ 	.word	0xffffffff


	//   ....[59]....
        /*01c8*/ 	.word	0xffffffff


	//   ....[60]....
        /*01cc*/ 	.word	0xffffffff


	//   ....[61]....
        /*01d0*/ 	.word	0xffffffff


	//   ....[62]....
        /*01d4*/ 	.word	0xffffffff


	//   ....[63]....
        /*01d8*/ 	.word	0xffffffff


	//   ....[64]....
        /*01dc*/ 	.word	0xffffffff


	//   ....[65]....
        /*01e0*/ 	.word	0xffffffff


	//   ....[66]....
        /*01e4*/ 	.word	0xffffffff


	//   ....[67]....
        /*01e8*/ 	.word	0xffffffff


	//   ....[68]....
        /*01ec*/ 	.word	0xffffffff


	//   ....[69]....
        /*01f0*/ 	.word	0xffffffff


	//   ....[70]....
        /*01f4*/ 	.word	0xffffffff


	//   ....[71]....
        /*01f8*/ 	.word	0xffffffff


	//   ....[72]....
        /*01fc*/ 	.word	0xffffffff


	//   ....[73]....
        /*0200*/ 	.word	0xffffffff


	//   ....[74]....
        /*0204*/ 	.word	0xffffffff


	//   ....[75]....
        /*0208*/ 	.word	0xffffffff


	//   ....[76]....
        /*020c*/ 	.word	0xffffffff


	//   ....[77]....
        /*0210*/ 	.word	0xffffffff


	//   ....[78]....
        /*0214*/ 	.word	0xffffffff


	//   ....[79]....
        /*0218*/ 	.word	0xffffffff


	//   ....[80]....
        /*021c*/ 	.word	0xffffffff


	//   ....[81]....
        /*0220*/ 	.word	0xffffffff


	//   ....[82]....
        /*0224*/ 	.word	0xffffffff


	//   ....[83]....
        /*0228*/ 	.word	0xffffffff


	//   ....[84]....
        /*022c*/ 	.word	0xffffffff


	//   ....[85]....
        /*0230*/ 	.word	0xffffffff


	//   ....[86]....
        /*0234*/ 	.word	0xffffffff


	//   ....[87]....
        /*0238*/ 	.word	0xffffffff


	//   ....[88]....
        /*023c*/ 	.word	0xffffffff


	//   ....[89]....
        /*0240*/ 	.word	0xffffffff


	//   ....[90]....
        /*0244*/ 	.word	0xffffffff


	//   ....[91]....
        /*0248*/ 	.word	0xffffffff


	//   ....[92]....
        /*024c*/ 	.word	0xffffffff


	//   ....[93]....
        /*0250*/ 	.word	0xffffffff


	//   ....[94]....
        /*0254*/ 	.word	0xffffffff


	//   ....[95]....
        /*0258*/ 	.word	0xffffffff


	//   ....[96]....
        /*025c*/ 	.word	0xffffffff


	//   ....[97]....
        /*0260*/ 	.word	0xffffffff


	//   ....[98]....
        /*0264*/ 	.word	0xffffffff


	//   ....[99]....
        /*0268*/ 	.word	0xffffffff


	//   ....[100]....
        /*026c*/ 	.word	0xffffffff


	//   ....[101]....
        /*0270*/ 	.word	0xffffffff


	//   ....[102]....
        /*0274*/ 	.word	0xffffffff


	//   ....[103]....
        /*0278*/ 	.word	0xffffffff


	//   ....[104]....
        /*027c*/ 	.word	0xffffffff


	//   ....[105]....
        /*0280*/ 	.word	0xffffffff


	//   ....[106]....
        /*0284*/ 	.word	0xffffffff


	//   ....[107]....
        /*0288*/ 	.word	0xffffffff


	//   ....[108]....
        /*028c*/ 	.word	0xffffffff


	//   ....[109]....
        /*0290*/ 	.word	0xffffffff


	//   ....[110]....
        /*0294*/ 	.word	0xffffffff


	//   ....[111]....
        /*0298*/ 	.word	0xffffffff


	//   ....[112]....
        /*029c*/ 	.word	0xffffffff


	//   ....[113]....
        /*02a0*/ 	.word	0xffffffff


	//   ....[114]....
        /*02a4*/ 	.word	0xffffffff


	//   ....[115]....
        /*02a8*/ 	.word	0xffffffff


	//   ....[116]....
        /*02ac*/ 	.word	0xffffffff


	//   ....[117]....
        /*02b0*/ 	.word	0xffffffff


	//   ....[118]....
        /*02b4*/ 	.word	0xffffffff


	//   ....[119]....
        /*02b8*/ 	.word	0xffffffff


	//   ....[120]....
        /*02bc*/ 	.word	0xffffffff


	//   ....[121]....
        /*02c0*/ 	.word	0xffffffff


	//   ....[122]....
        /*02c4*/ 	.word	0xffffffff


	//   ....[123]....
        /*02c8*/ 	.word	0xffffffff


	//   ....[124]....
        /*02cc*/ 	.word	0xffffffff


	//   ....[125]....
        /*02d0*/ 	.word	0xffffffff


	//   ....[126]....
        /*02d4*/ 	.word	0xffffffff


	//   ....[127]....
        /*02d8*/ 	.word	0xffffffff


	//   ....[128]....
        /*02dc*/ 	.word	0xffffffff


	//   ....[129]....
        /*02e0*/ 	.word	0xffffffff


	//   ....[130]....
        /*02e4*/ 	.word	0xffffffff


	//   ....[131]....
        /*02e8*/ 	.word	0xffffffff


	//   ....[132]....
        /*02ec*/ 	.word	0xffffffff


	//   ....[133]....
        /*02f0*/ 	.word	0xffffffff


	//   ....[134]....
        /*02f4*/ 	.word	0xffffffff


	//   ....[135]....
        /*02f8*/ 	.word	0xffffffff


	//   ....[136]....
        /*02fc*/ 	.word	0xffffffff


	//   ....[137]....
        /*0300*/ 	.word	0xffffffff


	//   ....[138]....
        /*0304*/ 	.word	0xffffffff


	//   ....[139]....
        /*0308*/ 	.word	0xffffffff


	//   ....[140]....
        /*030c*/ 	.word	0xffffffff


	//   ....[141]....
        /*0310*/ 	.word	0xffffffff


	//   ....[142]....
        /*0314*/ 	.word	0xffffffff


	//   ....[143]....
        /*0318*/ 	.word	0xffffffff


	//   ....[144]....
        /*031c*/ 	.word	0xffffffff


	//   ....[145]....
        /*0320*/ 	.word	0xffffffff


	//   ....[146]....
        /*0324*/ 	.word	0xffffffff


	//   ....[147]....
        /*0328*/ 	.word	0xffffffff


	//   ....[148]....
        /*032c*/ 	.word	0xffffffff


	//   ....[149]....
        /*0330*/ 	.word	0xffffffff


	//   ....[150]....
        /*0334*/ 	.word	0xffffffff


	//   ....[151]....
        /*0338*/ 	.word	0xffffffff


	//   ....[152]....
        /*033c*/ 	.word	0xffffffff


	//   ....[153]....
        /*0340*/ 	.word	0xffffffff


	//   ....[154]....
        /*0344*/ 	.word	0xffffffff


	//   ....[155]....
        /*0348*/ 	.word	0xffffffff


	//   ....[156]....
        /*034c*/ 	.word	0xffffffff


	//   ....[157]....
        /*0350*/ 	.word	0xffffffff


	//   ....[158]....
        /*0354*/ 	.word	0xffffffff


	//   ....[159]....
        /*0358*/ 	.word	0xffffffff


	//   ....[160]....
        /*035c*/ 	.word	0xffffffff


	//   ....[161]....
        /*0360*/ 	.word	0xffffffff


	//   ....[162]....
        /*0364*/ 	.word	0xffffffff


	//   ....[163]....
        /*0368*/ 	.word	0xffffffff


	//   ....[164]....
        /*036c*/ 	.word	0xffffffff


	//   ....[165]....
        /*0370*/ 	.word	0xffffffff


	//   ....[166]....
        /*0374*/ 	.word	0xffffffff


	//   ....[167]....
        /*0378*/ 	.word	0xffffffff


	//   ....[168]....
        /*037c*/ 	.word	0xffffffff


	//   ....[169]....
        /*0380*/ 	.word	0xffffffff


	//   ....[170]....
        /*0384*/ 	.word	0xffffffff


	//   ....[171]....
        /*0388*/ 	.word	0xffffffff


	//   ....[172]....
        /*038c*/ 	.word	0xffffffff


	//   ....[173]....
        /*0390*/ 	.word	0xffffffff


	//   ....[174]....
        /*0394*/ 	.word	0xffffffff


	//   ....[175]....
        /*0398*/ 	.word	0xffffffff


	//   ....[176]....
        /*039c*/ 	.word	0xffffffff


	//   ....[177]....
        /*03a0*/ 	.word	0xffffffff


	//   ....[178]....
        /*03a4*/ 	.word	0xffffffff


	//   ....[179]....
        /*03a8*/ 	.word	0xffffffff


	//   ....[180]....
        /*03ac*/ 	.word	0xffffffff


	//   ....[181]....
        /*03b0*/ 	.word	0xffffffff


	//   ....[182]....
        /*03b4*/ 	.word	0xffffffff


	//   ....[183]....
        /*03b8*/ 	.word	0xffffffff


	//   ....[184]....
        /*03bc*/ 	.word	0xffffffff


	//   ....[185]....
        /*03c0*/ 	.word	0xffffffff


	//   ....[186]....
        /*03c4*/ 	.word	0xffffffff


	//   ....[187]....
        /*03c8*/ 	.word	0xffffffff


	//   ....[188]....
        /*03cc*/ 	.word	0xffffffff


	//   ....[189]....
        /*03d0*/ 	.word	0xffffffff


	//   ....[190]....
        /*03d4*/ 	.word	0xffffffff


	//   ....[191]....
        /*03d8*/ 	.word	0xffffffff


	//   ....[192]....
        /*03dc*/ 	.word	0xffffffff


	//   ....[193]....
        /*03e0*/ 	.word	0xffffffff


	//   ....[194]....
        /*03e4*/ 	.word	0xffffffff


	//   ....[195]....
        /*03e8*/ 	.word	0xffffffff


	//   ....[196]....
        /*03ec*/ 	.word	0xffffffff


	//   ....[197]....
        /*03f0*/ 	.word	0xffffffff


	//   ....[198]....
        /*03f4*/ 	.word	0xffffffff


	//   ....[199]....
        /*03f8*/ 	.word	0xffffffff


	//   ....[200]....
        /*03fc*/ 	.word	0xffffffff


	//   ....[201]....
        /*0400*/ 	.word	0xffffffff


	//   ....[202]....
        /*0404*/ 	.word	0xffffffff


	//   ....[203]....
        /*0408*/ 	.word	0xffffffff


	//   ....[204]....
        /*040c*/ 	.word	0xffffffff


	//   ....[205]....
        /*0410*/ 	.word	0xffffffff


	//   ....[206]....
        /*0414*/ 	.word	0xffffffff


	//   ....[207]....
        /*0418*/ 	.word	0xffffffff


	//   ....[208]....
        /*041c*/ 	.word	0xffffffff


	//   ....[209]....
        /*0420*/ 	.word	0xffffffff


	//   ....[210]....
        /*0424*/ 	.word	0xffffffff


	//   ....[211]....
        /*0428*/ 	.word	0xffffffff


	//   ....[212]....
        /*042c*/ 	.word	0xffffffff


	//   ....[213]....
        /*0430*/ 	.word	0xffffffff


	//   ....[214]....
        /*0434*/ 	.word	0x05000005


	//   ....[215]....
        /*0438*/ 	.word	0xffffffff


	//   ....[216]....
        /*043c*/ 	.word	0xffffffff


	//   ....[217]....
        /*0440*/ 	.word	0xffffffff


	//   ....[218]....
        /*0444*/ 	.word	0xffffffff


	//   ....[219]....
        /*0448*/ 	.word	0xffffffff


	//   ....[220]....
        /*044c*/ 	.word	0xffffffff


	//   ....[221]....
        /*0450*/ 	.word	0xffffffff


	//   ....[222]....
        /*0454*/ 	.word	0xffffffff


	//   ....[223]....
        /*0458*/ 	.word	0xffffffff


	//   ....[224]....
        /*045c*/ 	.word	0xffffffff


	//   ....[225]....
        /*0460*/ 	.word	0xffffffff


	//   ....[226]....
        /*0464*/ 	.word	0xffffffff


	//   ....[227]....
        /*0468*/ 	.word	0xffffffff


	//   ....[228]....
        /*046c*/ 	.word	0xffffffff


	//   ....[229]....
        /*0470*/ 	.word	0xffffffff


	//   ....[230]....
        /*0474*/ 	.word	0xffffffff


	//   ....[231]....
        /*0478*/ 	.word	0xffffffff


	//   ....[232]....
        /*047c*/ 	.word	0xffffffff


	//   ....[233]....
        /*0480*/ 	.word	0xffffffff


	//   ....[234]....
        /*0484*/ 	.word	0xffffffff


	//   ....[235]....
        /*0488*/ 	.word	0xffffffff


	//   ....[236]....
        /*048c*/ 	.word	0xffffffff


	//   ....[237]....
        /*0490*/ 	.word	0xffffffff


	//   ....[238]....
        /*0494*/ 	.word	0xffffffff


	//   ....[239]....
        /*0498*/ 	.word	0xffffffff


	//   ....[240]....
        /*049c*/ 	.word	0xffffffff


	//   ....[241]....
        /*04a0*/ 	.word	0xffffffff


	//   ....[242]....
        /*04a4*/ 	.word	0xffffffff


	//   ....[243]....
        /*04a8*/ 	.word	0xffffffff


	//   ....[244]....
        /*04ac*/ 	.word	0xffffffff


	//   ....[245]....
        /*04b0*/ 	.word	0xffffffff


	//   ....[246]....
        /*04b4*/ 	.word	0xffffffff


	//   ....[247]....
        /*04b8*/ 	.word	0xffffffff


	//   ....[248]....
        /*04bc*/ 	.word	0xffffffff


	//   ....[249]....
        /*04c0*/ 	.word	0xffffffff


	//   ....[250]....
        /*04c4*/ 	.word	0xffffffff


	//   ....[251]....
        /*04c8*/ 	.word	0xffffffff


	//   ....[252]....
        /*04cc*/ 	.word	0xffffffff


	//   ....[253]....
        /*04d0*/ 	.word	0xffffffff


	//   ....[254]....
        /*04d4*/ 	.word	0xffffffff


	//   ....[255]....
        /*04d8*/ 	.word	0xffffffff


	//   ....[0]....
        /*04dc*/ 	.word	0xffffffff


	//   ....[1]....
        /*04e0*/ 	.word	0xffffffff


	//   ....[2]....
        /*04e4*/ 	.word	0xffffffff


	//   ....[3]....
        /*04e8*/ 	.word	0xffffffff


	//   ....[4]....
        /*04ec*/ 	.word	0xffffffff


	//   ....[5]....
        /*04f0*/ 	.word	0xffffffff


	//   ....[6]....
        /*04f4*/ 	.word	0xffffffff


	//   ....[7]....
        /*04f8*/ 	.word	0xffffffff


	//   ....[8]....
        /*04fc*/ 	.word	0xffffffff


	//   ....[9]....
        /*0500*/ 	.word	0xffffffff


	//   ....[10]....
        /*0504*/ 	.word	0xffffffff


	//   ....[11]....
        /*0508*/ 	.word	0xffffffff


	//   ....[12]....
        /*050c*/ 	.word	0xffffffff


	//   ....[13]....
        /*0510*/ 	.word	0xffffffff


	//   ....[14]....
        /*0514*/ 	.word	0xffffffff


	//   ....[15]....
        /*0518*/ 	.word	0xffffffff


	//   ....[16]....
        /*051c*/ 	.word	0xffffffff


	//   ....[17]....
        /*0520*/ 	.word	0xffffffff


	//   ....[18]....
        /*0524*/ 	.word	0xffffffff


	//   ....[19]....
        /*0528*/ 	.word	0xffffffff


	//   ....[20]....
        /*052c*/ 	.word	0xffffffff


	//   ....[21]....
        /*0530*/ 	.word	0xffffffff


	//   ....[22]....
        /*0534*/ 	.word	0xffffffff


	//   ....[23]....
        /*0538*/ 	.word	0xffffffff


	//   ....[24]....
        /*053c*/ 	.word	0xffffffff


	//   ....[25]....
        /*0540*/ 	.word	0xffffffff


	//   ....[26]....
        /*0544*/ 	.word	0xffffffff


	//   ....[27]....
        /*0548*/ 	.word	0xffffffff


	//   ....[28]....
        /*054c*/ 	.word	0xffffffff


	//   ....[29]....
        /*0550*/ 	.word	0xffffffff


	//   ....[30]....
        /*0554*/ 	.word	0xffffffff


	//   ....[31]....
        /*0558*/ 	.word	0xffffffff


	//   ....[32]....
        /*055c*/ 	.word	0xffffffff


	//   ....[33]....
        /*0560*/ 	.word	0xffffffff


	//   ....[34]....
        /*0564*/ 	.word	0xffffffff


	//   ....[35]....
        /*0568*/ 	.word	0xffffffff


	//   ....[36]....
        /*056c*/ 	.word	0xffffffff


	//   ....[37]....
        /*0570*/ 	.word	0xffffffff


	//   ....[38]....
        /*0574*/ 	.word	0xffffffff


	//   ....[39]....
        /*0578*/ 	.word	0xffffffff


	//   ....[40]....
        /*057c*/ 	.word	0xffffffff


	//   ....[41]....
        /*0580*/ 	.word	0xffffffff


	//   ....[42]....
        /*0584*/ 	.word	0xffffffff


	//   ....[43]....
        /*0588*/ 	.word	0xffffffff


	//   ....[44]....
        /*058c*/ 	.word	0xffffffff


	//   ....[45]....
        /*0590*/ 	.word	0xffffffff


	//   ....[46]....
        /*0594*/ 	.word	0xffffffff


	//   ....[47]....
        /*0598*/ 	.word	0xffffffff


	//   ....[48]....
        /*059c*/ 	.word	0xffffffff


	//   ....[49]....
        /*05a0*/ 	.word	0xffffffff


	//   ....[50]....
        /*05a4*/ 	.word	0xffffffff


	//   ....[51]....
        /*05a8*/ 	.word	0x05000040


	//   ....[52]....
        /*05ac*/ 	.word	0x05000040


	//   ....[53]....
        /*05b0*/ 	.word	0x05000040


	//   ....[54]....
        /*05b4*/ 	.word	0x05000040


	//   ....[55]....
        /*05b8*/ 	.word	0x05000040


	//----- nvinfo : EIATTR_COOP_GROUP_INSTR_OFFSETS
	.align		4
.L_103:
        /*05bc*/ 	.byte	0x04, 0x28
        /*05be*/ 	.short	(.L_105 - .L_104)


	//   ....[0]....
.L_104:
        /*05c0*/ 	.word	0x00001150


	//   ....[1]....
        /*05c4*/ 	.word	0x00002180


	//   ....[2]....
        /*05c8*/ 	.word	0x000037f0


	//   ....[3]....
        /*05cc*/ 	.word	0x00003810


	//   ....[4]....
        /*05d0*/ 	.word	0x00003830


	//   ....[5]....
        /*05d4*/ 	.word	0x00003850


	//   ....[6]....
        /*05d8*/ 	.word	0x00003870


	//   ....[7]....
        /*05dc*/ 	.word	0x00003d00


	//   ....[8]....
        /*05e0*/ 	.word	0x00003d10


	//   ....[9]....
        /*05e4*/ 	.word	0x00003d30


	//   ....[10]....
        /*05e8*/ 	.word	0x00003d50


	//   ....[11]....
        /*05ec*/ 	.word	0x00003da0


	//   ....[12]....
        /*05f0*/ 	.word	0x00003dd0


	//   ....[13]....
        /*05f4*/ 	.word	0x00003e10


	//   ....[14]....
        /*05f8*/ 	.word	0x00003e30


	//   ....[15]....
        /*05fc*/ 	.word	0x00003f50


	//   ....[16]....
        /*0600*/ 	.word	0x00003f70


	//   ....[17]....
        /*0604*/ 	.word	0x00003f80


	//   ....[18]....
        /*0608*/ 	.word	0x00003fa0


	//   ....[19]....
        /*060c*/ 	.word	0x00003fe0


	//   ....[20]....
        /*0610*/ 	.word	0x00004010


	//   ....[21]....
        /*0614*/ 	.word	0x00004050


	//   ....[22]....
        /*0618*/ 	.word	0x00004070


	//   ....[23]....
        /*061c*/ 	.word	0x00004090


	//   ....[24]....
        /*0620*/ 	.word	0x00004190


	//   ....[25]....
        /*0624*/ 	.word	0x000041c0


	//   ....[26]....
        /*0628*/ 	.word	0x000041d0


	//   ....[27]....
        /*062c*/ 	.word	0x000041f0


	//   ....[28]....
        /*0630*/ 	.word	0x00004230


	//   ....[29]....
        /*0634*/ 	.word	0x00004260


	//   ....[30]....
        /*0638*/ 	.word	0x000042a0


	//   ....[31]....
        /*063c*/ 	.word	0x000042c0


	//   ....[32]....
        /*0640*/ 	.word	0x000042e0


	//   ....[33]....
        /*0644*/ 	.word	0x00004440


	//   ....[34]....
        /*0648*/ 	.word	0x00004470


	//   ....[35]....
        /*064c*/ 	.word	0x00004480


	//   ....[36]....
        /*0650*/ 	.word	0x000044a0


	//   ....[37]....
        /*0654*/ 	.word	0x000044e0


	//   ....[38]....
        /*0658*/ 	.word	0x00004510


	//   ....[39]....
        /*065c*/ 	.word	0x00004550


	//   ....[40]....
        /*0660*/ 	.word	0x00004570


	//   ....[41]....
        /*0664*/ 	.word	0x00004590


	//   ....[42]....
        /*0668*/ 	.word	0x000046f0


	//   ....[43]....
        /*066c*/ 	.word	0x00004710


	//   ....[44]....
        /*0670*/ 	.word	0x00004720


	//   ....[45]....
        /*0674*/ 	.word	0x00004740


	//   ....[46]....
        /*0678*/ 	.word	0x00004780


	//   ....[47]....
        /*067c*/ 	.word	0x000047b0


	//   ....[48]....
        /*0680*/ 	.word	0x000047f0


	//   ....[49]....
        /*0684*/ 	.word	0x00004810


	//   ....[50]....
        /*0688*/ 	.word	0x00004830


	//   ....[51]....
        /*068c*/ 	.word	0x000049a0


	//   ....[52]....
        /*0690*/ 	.word	0x000049c0


	//   ....[53]....
        /*0694*/ 	.word	0x000049d0


	//   ....[54]....
        /*0698*/ 	.word	0x00004a00


	//   ....[55]....
        /*069c*/ 	.word	0x00004a20


	//   ....[56]....
        /*06a0*/ 	.word	0x00004a70


	//   ....[57]....
        /*06a4*/ 	.word	0x00004a90


	//   ....[58]....
        /*06a8*/ 	.word	0x00004ad0


	//   ....[59]....
        /*06ac*/ 	.word	0x00004af0


	//   ....[60]....
        /*06b0*/ 	.word	0x00004be0


	//   ....[61]....
        /*06b4*/ 	.word	0x00004c00


	//   ....[62]....
        /*06b8*/ 	.word	0x00004c10


	//   ....[63]....
        /*06bc*/ 	.word	0x00004c40


	//   ....[64]....
        /*06c0*/ 	.word	0x00004c70


	//   ....[65]....
        /*06c4*/ 	.word	0x00004cc0


	//   ....[66]....
        /*06c8*/ 	.word	0x00004cd0


	//   ....[67]....
        /*06cc*/ 	.word	0x00004d10


	//   ....[68]....
        /*06d0*/ 	.word	0x00004d40


	//   ....[69]....
        /*06d4*/ 	.word	0x00004e40


	//   ....[70]....
        /*06d8*/ 	.word	0x00004e50


	//   ....[71]....
        /*06dc*/ 	.word	0x00004ea0


	//   ....[72]....
        /*06e0*/ 	.word	0x00004ed0


	//   ....[73]....
        /*06e4*/ 	.word	0x00004f00


	//   ....[74]....
        /*06e8*/ 	.word	0x00004f30


	//   ....[75]....
        /*06ec*/ 	.word	0x00004f60


	//   ....[76]....
        /*06f0*/ 	.word	0x00004f90


	//   ....[77]....
        /*06f4*/ 	.word	0x00004fc0


	//   ....[78]....
        /*06f8*/ 	.word	0x00005080


	//   ....[79]....
        /*06fc*/ 	.word	0x00005090


	//   ....[80]....
        /*0700*/ 	.word	0x000050e0


	//   ....[81]....
        /*0704*/ 	.word	0x00005110


	//   ....[82]....
        /*0708*/ 	.word	0x00005140


	//   ....[83]....
        /*070c*/ 	.word	0x00005170


	//   ....[84]....
        /*0710*/ 	.word	0x000051a0


	//   ....[85]....
        /*0714*/ 	.word	0x000051d0


	//   ....[86]....
        /*0718*/ 	.word	0x00005200


	//   ....[87]....
        /*071c*/ 	.word	0x000052a0


	//   ....[88]....
        /*0720*/ 	.word	0x000052d0


	//   ....[89]....
        /*0724*/ 	.word	0x000052e0


	//   ....[90]....
        /*0728*/ 	.word	0x00005330


	//   ....[91]....
        /*072c*/ 	.word	0x00005360


	//   ....[92]....
        /*0730*/ 	.word	0x00005390


	//   ....[93]....
        /*0734*/ 	.word	0x000053c0


	//   ....[94]....
        /*0738*/ 	.word	0x000053f0


	//   ....[95]....
        /*073c*/ 	.word	0x00005420


	//   ....[96]....
        /*0740*/ 	.word	0x000054e0


	//   ....[97]....
        /*0744*/ 	.word	0x00005500


	//   ....[98]....
        /*0748*/ 	.word	0x00005510


	//   ....[99]....
        /*074c*/ 	.word	0x00005560


	//   ....[100]....
        /*0750*/ 	.word	0x00005590


	//   ....[101]....
        /*0754*/ 	.word	0x000055c0


	//   ....[102]....
        /*0758*/ 	.word	0x000055f0


	//   ....[103]....
        /*075c*/ 	.word	0x00005620


	//   ....[104]....
        /*0760*/ 	.word	0x00005650


	//   ....[105]....
        /*0764*/ 	.word	0x00005720


	//   ....[106]....
        /*0768*/ 	.word	0x00005750


	//   ....[107]....
        /*076c*/ 	.word	0x00005760


	//   ....[108]....
        /*0770*/ 	.word	0x000057b0


	//   ....[109]....
        /*0774*/ 	.word	0x000057e0


	//   ....[110]....
        /*0778*/ 	.word	0x00005810


	//   ....[111]....
        /*077c*/ 	.word	0x00005840


	//   ....[112]....
        /*0780*/ 	.word	0x00005870


	//   ....[113]....
        /*0784*/ 	.word	0x000058a0


	//   ....[114]....
        /*0788*/ 	.word	0x00005980


	//   ....[115]....
        /*078c*/ 	.word	0x00005990


	//   ....[116]....
        /*0790*/ 	.word	0x000059a0


	//   ....[117]....
        /*0794*/ 	.word	0x000059f0


	//   ....[118]....
        /*0798*/ 	.word	0x00005a20


	//   ....[119]....
        /*079c*/ 	.word	0x00005a50


	//   ....[120]....
        /*07a0*/ 	.word	0x00005a80


	//   ....[121]....
        /*07a4*/ 	.word	0x00005ab0


	//   ....[122]....
        /*07a8*/ 	.word	0x00005ae0


	//   ....[123]....
        /*07ac*/ 	.word	0x00005bc0


	//   ....[124]....
        /*07b0*/ 	.word	0x00005be0


	//   ....[125]....
        /*07b4*/ 	.word	0x00005bf0


	//   ....[126]....
        /*07b8*/ 	.word	0x00005c40


	//   ....[127]....
        /*07bc*/ 	.word	0x00005c70


	//   ....[128]....
        /*07c0*/ 	.word	0x00005ca0


	//   ....[129]....
        /*07c4*/ 	.word	0x00005cd0


	//   ....[130]....
        /*07c8*/ 	.word	0x00005d00


	//   ....[131]....
        /*07cc*/ 	.word	0x00005d30


	//   ....[132]....
        /*07d0*/ 	.word	0x00005e20


	//   ....[133]....
        /*07d4*/ 	.word	0x00005e40


	//   ....[134]....
        /*07d8*/ 	.word	0x00005e50


	//   ....[135]....
        /*07dc*/ 	.word	0x00005ea0


	//   ....[136]....
        /*07e0*/ 	.word	0x00005ed0


	//   ....[137]....
        /*07e4*/ 	.word	0x00005f00


	//   ....[138]....
        /*07e8*/ 	.word	0x00005f30


	//   ....[139]....
        /*07ec*/ 	.word	0x00005f60


	//   ....[140]....
        /*07f0*/ 	.word	0x00005f90


	//   ....[141]....
        /*07f4*/ 	.word	0x00006070


	//   ....[142]....
        /*07f8*/ 	.word	0x00006080


	//   ....[143]....
        /*07fc*/ 	.word	0x00006090


	//   ....[144]....
        /*0800*/ 	.word	0x000060e0


	//   ....[145]....
        /*0804*/ 	.word	0x00006110


	//   ....[146]....
        /*0808*/ 	.word	0x00006140


	//   ....[147]....
        /*080c*/ 	.word	0x00006170


	//   ....[148]....
        /*0810*/ 	.word	0x000061a0


	//   ....[149]....
        /*0814*/ 	.word	0x000061d0


	//   ....[150]....
        /*0818*/ 	.word	0x000062b0


	//   ....[151]....
        /*081c*/ 	.word	0x000062e0


	//   ....[152]....
        /*0820*/ 	.word	0x000062f0


	//   ....[153]....
        /*0824*/ 	.word	0x00006340


	//   ....[154]....
        /*0828*/ 	.word	0x00006370


	//   ....[155]....
        /*082c*/ 	.word	0x000063a0


	//   ....[156]....
        /*0830*/ 	.word	0x000063d0


	//   ....[157]....
        /*0834*/ 	.word	0x00006400


	//   ....[158]....
        /*0838*/ 	.word	0x00006430


	//   ....[159]....
        /*083c*/ 	.word	0x00006550


	//   ....[160]....
        /*0840*/ 	.word	0x00006580


	//   ....[161]....
        /*0844*/ 	.word	0x00006590


	//   ....[162]....
        /*0848*/ 	.word	0x000065e0


	//   ....[163]....
        /*084c*/ 	.word	0x00006610


	//   ....[164]....
        /*0850*/ 	.word	0x00006640


	//   ....[165]....
        /*0854*/ 	.word	0x00006670


	//   ....[166]....
        /*0858*/ 	.word	0x000066a0


	//   ....[167]....
        /*085c*/ 	.word	0x000066d0


	//   ....[168]....
        /*0860*/ 	.word	0x000067f0


	//   ....[169]....
        /*0864*/ 	.word	0x00006820


	//   ....[170]....
        /*0868*/ 	.word	0x00006830


	//   ....[171]....
        /*086c*/ 	.word	0x00006880


	//   ....[172]....
        /*0870*/ 	.word	0x000068b0


	//   ....[173]....
        /*0874*/ 	.word	0x000068e0


	//   ....[174]....
        /*0878*/ 	.word	0x00006910


	//   ....[175]....
        /*087c*/ 	.word	0x00006940


	//   ....[176]....
        /*0880*/ 	.word	0x00006970


	//   ....[177]....
        /*0884*/ 	.word	0x00006a90


	//   ....[178]....
        /*0888*/ 	.word	0x00006ac0


	//   ....[179]....
        /*088c*/ 	.word	0x00006ad0


	//   ....[180]....
        /*0890*/ 	.word	0x00006b20


	//   ....[181]....
        /*0894*/ 	.word	0x00006b50


	//   ....[182]....
        /*0898*/ 	.word	0x00006b60


	//   ....[183]....
        /*089c*/ 	.word	0x00006ba0


	//   ....[184]....
        /*08a0*/ 	.word	0x00006bf0


	//   ....[185]....
        /*08a4*/ 	.word	0x00006c50


	//   ....[186]....
        /*08a8*/ 	.word	0x00006d30


	//   ....[187]....
        /*08ac*/ 	.word	0x00006d70


	//   ....[188]....
        /*08b0*/ 	.word	0x00006d80


	//   ....[189]....
        /*08b4*/ 	.word	0x00006dd0


	//   ....[190]....
        /*08b8*/ 	.word	0x00006e00


	//   ....[191]....
        /*08bc*/ 	.word	0x00006e30


	//   ....[192]....
        /*08c0*/ 	.word	0x00006e60


	//   ....[193]....
        /*08c4*/ 	.word	0x00006e90


	//   ....[194]....
        /*08c8*/ 	.word	0x00006ec0


	//   ....[195]....
        /*08cc*/ 	.word	0x00006fd0


	//   ....[196]....
        /*08d0*/ 	.word	0x00007000


	//   ....[197]....
        /*08d4*/ 	.word	0x00007010


	//   ....[198]....
        /*08d8*/ 	.word	0x00007060


	//   ....[199]....
        /*08dc*/ 	.word	0x00007090


	//   ....[200]....
        /*08e0*/ 	.word	0x000070c0


	//   ....[201]....
        /*08e4*/ 	.word	0x000070f0


	//   ....[202]....
        /*08e8*/ 	.word	0x00007120


	//   ....[203]....
        /*08ec*/ 	.word	0x00007150


	//   ....[204]....
        /*08f0*/ 	.word	0x00007210


	//   ....[205]....
        /*08f4*/ 	.word	0x00007240


	//   ....[206]....
        /*08f8*/ 	.word	0x00007250


	//   ....[207]....
        /*08fc*/ 	.word	0x000072a0


	//   ....[208]....
        /*0900*/ 	.word	0x000072d0


	//   ....[209]....
        /*0904*/ 	.word	0x00007300


	//   ....[210]....
        /*0908*/ 	.word	0x00007330


	//   ....[211]....
        /*090c*/ 	.word	0x00007360


	//   ....[212]....
        /*0910*/ 	.word	0x00007390


	//   ....[213]....
        /*0914*/ 	.word	0x000074c0


	//   ....[214]....
        /*0918*/ 	.word	0x000079c0


	//   ....[215]....
        /*091c*/ 	.word	0x00007c70


	//   ....[216]....
        /*0920*/ 	.word	0x00007d50


	//   ....[217]....
        /*0924*/ 	.word	0x00007e30


	//   ....[218]....
        /*0928*/ 	.word	0x00007f10


	//   ....[219]....
        /*092c*/ 	.word	0x00007ff0


	//   ....[220]....
        /*0930*/ 	.word	0x000080d0


	//   ....[221]....
        /*0934*/ 	.word	0x000081b0


	//   ....[222]....
        /*0938*/ 	.word	0x00008290


	//   ....[223]....
        /*093c*/ 	.word	0x00008370


	//   ....[224]....
        /*0940*/ 	.word	0x00008450


	//   ....[225]....
        /*0944*/ 	.word	0x00008530


	//   ....[226]....
        /*0948*/ 	.word	0x00008610


	//   ....[227]....
        /*094c*/ 	.word	0x000086f0


	//   ....[228]....
        /*0950*/ 	.word	0x000087d0


	//   ....[229]....
        /*0954*/ 	.word	0x000088b0


	//   ....[230]....
        /*0958*/ 	.word	0x00008990


	//   ....[231]....
        /*095c*/ 	.word	0x00008a70


	//   ....[232]....
        /*0960*/ 	.word	0x00008b50


	//   ....[233]....
        /*0964*/ 	.word	0x00008c30


	//   ....[234]....
        /*0968*/ 	.word	0x00008d10


	//   ....[235]....
        /*096c*/ 	.word	0x00008df0


	//   ....[236]....
        /*0970*/ 	.word	0x00008ed0


	//   ....[237]....
        /*0974*/ 	.word	0x00008fb0


	//   ....[238]....
        /*0978*/ 	.word	0x00009160


	//   ....[239]....
        /*097c*/ 	.word	0x00009290


	//   ....[240]....
        /*0980*/ 	.word	0x000093f0


	//   ....[241]....
        /*0984*/ 	.word	0x00009580


	//   ....[242]....
        /*0988*/ 	.word	0x000096b0


	//   ....[243]....
        /*098c*/ 	.word	0x000097e0


	//   ....[244]....
        /*0990*/ 	.word	0x00009920


	//   ....[245]....
        /*0994*/ 	.word	0x00009a80


	//   ....[246]....
        /*0998*/ 	.word	0x00009c10


	//   ....[247]....
        /*099c*/ 	.word	0x00009d40


	//   ....[248]....
        /*09a0*/ 	.word	0x00009e70


	//   ....[249]....
        /*09a4*/ 	.word	0x00009fb0


	//   ....[250]....
        /*09a8*/ 	.word	0x0000a130


	//   ....[251]....
        /*09ac*/ 	.word	0x0000a2a0


	//   ....[252]....
        /*09b0*/ 	.word	0x0000a3d0


	//   ....[253]....
        /*09b4*/ 	.word	0x0000a500


	//   ....[254]....
        /*09b8*/ 	.word	0x0000a640


	//   ....[255]....
        /*09bc*/ 	.word	0x0000a7a0


	//   ....[0]....
        /*09c0*/ 	.word	0x0000a930


	//   ....[1]....
        /*09c4*/ 	.word	0x0000aa60


	//   ....[2]....
        /*09c8*/ 	.word	0x0000ab90


	//   ....[3]....
        /*09cc*/ 	.word	0x0000acc0


	//   ....[4]....
        /*09d0*/ 	.word	0x0000adf0


	//   ....[5]....
        /*09d4*/ 	.word	0x0000bfa0


	//   ....[6]....
        /*09d8*/ 	.word	0x0000c010


	//   ....[7]....
        /*09dc*/ 	.word	0x0000c070


	//   ....[8]....
        /*09e0*/ 	.word	0x0000c0d0


	//   ....[9]....
        /*09e4*/ 	.word	0x0000c130


	//   ....[10]....
        /*09e8*/ 	.word	0x0000c1a0


	//   ....[11]....
        /*09ec*/ 	.word	0x0000c210


	//   ....[12]....
        /*09f0*/ 	.word	0x0000c280


	//   ....[13]....
        /*09f4*/ 	.word	0x0000c2f0


	//   ....[14]....
        /*09f8*/ 	.word	0x0000c360


	//   ....[15]....
        /*09fc*/ 	.word	0x0000c3d0


	//   ....[16]....
        /*0a00*/ 	.word	0x0000c430


	//   ....[17]....
        /*0a04*/ 	.word	0x0000c490


	//   ....[18]....
        /*0a08*/ 	.word	0x0000c500


	//   ....[19]....
        /*0a0c*/ 	.word	0x0000c570


	//   ....[20]....
        /*0a10*/ 	.word	0x0000c5e0


	//   ....[21]....
        /*0a14*/ 	.word	0x0000c650


	//   ....[22]....
        /*0a18*/ 	.word	0x0000c6c0


	//   ....[23]....
        /*0a1c*/ 	.word	0x0000c730


	//   ....[24]....
        /*0a20*/ 	.word	0x0000c790


	//   ....[25]....
        /*0a24*/ 	.word	0x0000c7f0


	//   ....[26]....
        /*0a28*/ 	.word	0x0000c850


	//   ....[27]....
        /*0a2c*/ 	.word	0x0000c8b0


	//   ....[28]....
        /*0a30*/ 	.word	0x0000ca30


	//   ....[29]....
        /*0a34*/ 	.word	0x0000cac0


	//   ....[30]....
        /*0a38*/ 	.word	0x0000cb40


	//   ....[31]....
        /*0a3c*/ 	.word	0x0000cbc0


	//   ....[32]....
        /*0a40*/ 	.word	0x0000cc40


	//   ....[33]....
        /*0a44*/ 	.word	0x0000ccd0


	//   ....[34]....
        /*0a48*/ 	.word	0x0000cd60


	//   ....[35]....
        /*0a4c*/ 	.word	0x0000cdf0


	//   ....[36]....
        /*0a50*/ 	.word	0x0000ce80


	//   ....[37]....
        /*0a54*/ 	.word	0x0000cf10


	//   ....[38]....
        /*0a58*/ 	.word	0x0000cfa0


	//   ....[39]....
        /*0a5c*/ 	.word	0x0000d020


	//   ....[40]....
        /*0a60*/ 	.word	0x0000d0a0


	//   ....[41]....
        /*0a64*/ 	.word	0x0000d130


	//   ....[42]....
        /*0a68*/ 	.word	0x0000d1c0


	//   ....[43]....
        /*0a6c*/ 	.word	0x0000d250


	//   ....[44]....
        /*0a70*/ 	.word	0x0000d2e0


	//   ....[45]....
        /*0a74*/ 	.word	0x0000d370


	//   ....[46]....
        /*0a78*/ 	.word	0x0000d3f0


	//   ....[47]....
        /*0a7c*/ 	.word	0x0000d480


	//   ....[48]....
        /*0a80*/ 	.word	0x0000d510


	//   ....[49]....
        /*0a84*/ 	.word	0x0000d590


	//   ....[50]....
        /*0a88*/ 	.word	0x0000d5f0


	//   ....[51]....
        /*0a8c*/ 	.word	0x0000d660


	//   ....[52]....
        /*0a90*/ 	.word	0x0000d6e0


	//   ....[53]....
        /*0a94*/ 	.word	0x0000d760


	//   ....[54]....
        /*0a98*/ 	.word	0x0000d7e0


	//   ....[55]....
        /*0a9c*/ 	.word	0x0000d860


	//----- nvinfo : EIATTR_VRC_CTA_INIT_COUNT
	.align		4
.L_105:
        /*0aa0*/ 	.byte	0x02, 0x4a
	.zero		1
	.zero		1


	//----- nvinfo : EIATTR_EXIT_INSTR_OFFSETS
	.align		4
        /*0aa4*/ 	.byte	0x04, 0x1c
        /*0aa6*/ 	.short	(.L_107 - .L_106)


	//   ....[0]....
.L_106:
        /*0aa8*/ 	.word	0x00003170


	//   ....[1]....
        /*0aac*/ 	.word	0x000035f0


	//   ....[2]....
        /*0ab0*/ 	.word	0x00003610


	//   ....[3]....
        /*0ab4*/ 	.word	0x0000c8c0


	//   ....[4]....
        /*0ab8*/ 	.word	0x0000d600


	//----- nvinfo : EIATTR_MAX_THREADS
	.align		4
.L_107:
        /*0abc*/ 	.byte	0x04, 0x05
        /*0abe*/ 	.short	(.L_109 - .L_108)
.L_108:
        /*0ac0*/ 	.word	0x00000180
        /*0ac4*/ 	.word	0x00000001
        /*0ac8*/ 	.word	0x00000001


	//----- nvinfo : EIATTR_CRS_STACK_SIZE
	.align		4
.L_109:
        /*0acc*/ 	.byte	0x04, 0x1e
        /*0ace*/ 	.short	(.L_111 - .L_110)
.L_110:
        /*0ad0*/ 	.word	0x00000000


	//----- nvinfo : EIATTR_CBANK_PARAM_SIZE
	.align		4
.L_111:
        /*0ad4*/ 	.byte	0x03, 0x19
        /*0ad6*/ 	.short	0x004d


	//----- nvinfo : EIATTR_PARAM_CBANK
	.align		4
        /*0ad8*/ 	.byte	0x04, 0x0a
        /*0ada*/ 	.short	(.L_113 - .L_112)
	.align		4
.L_112:
        /*0adc*/ 	.word	index@(.nv.constant0._ZN3cub18CUB_300001_SM_10006detail10radix_sort29DeviceRadixSortOnesweepKernelINS1_5radix10policy_hubIfijE10Policy1000ELNS0_9SortOrderE1EfijiiNS1_21identity_decomposer_tEEEvPT5_SB_PT3_PKSC_PT1_PKSG_PT2_PKSK_T4_iiT6_)
        /*0ae0*/ 	.short	0x0380
        /*0ae2*/ 	.short	0x004d


	//----- nvinfo : EIATTR_SW_WAR
	.align		4
.L_113:
        /*0ae4*/ 	.byte	0x04, 0x36
        /*0ae6*/ 	.short	(.L_115 - .L_114)
.L_114:
        /*0ae8*/ 	.word	0x00000008
.L_115:


//--------------------- .nv.info._ZN3cub18CUB_300001_SM_10006detail10radix_sort33DeviceRadixSortExclusiveSumKernelINS1_5radix10policy_hubIfijE10Policy1000EjEEvPT0_ --------------------------
	.section	.nv.info._ZN3cub18CUB_300001_SM_10006detail10radix_sort33DeviceRadixSortExclusiveSumKernelINS1_5radix10policy_hubIfijE10Policy1000EjEEvPT0_,"",@"SHT_CUDA_INFO"
	.sectionflags	@""
	.align	4


	//----- nvinfo : EIATTR_CUDA_API_VERSION
	.align		4
        /*0000*/ 	.byte	0x04, 0x37
        /*0002*/ 	.short	(.L_117 - .L_116)
.L_116:
        /*0004*/ 	.word	0x00000082


	//----- nvinfo : EIATTR_KPARAM_INFO
	.align		4
.L_117:
        /*0008*/ 	.byte	0x04, 0x17
        /*000a*/ 	.short	(.L_119 - .L_118)
.L_118:
        /*000c*/ 	.word	0x00000000
        /*0010*/ 	.short	0x0000
        /*0012*/ 	.short	0x0000
        /*0014*/ 	.byte	0x00, 0xf5, 0x21, 0x00


	//----- nvinfo : EIATTR_SPARSE_MMA_MASK
	.align		4
.L_119:
        /*0018*/ 	.byte	0x03, 0x50
        /*001a*/ 	.short	0x0000


	//----- nvinfo : EIATTR_MAXREG_COUNT
	.align		4
        /*001c*/ 	.byte	0x03, 0x1b
        /*001e*/ 	.short	0x00ff


	//----- nvinfo : EIATTR_NUM_BARRIERS
	.align		4
        /*0020*/ 	.byte	0x02, 0x4c
        /*0022*/ 	.byte	0x01
	.zero		1


	//----- nvinfo : EIATTR_MERCURY_ISA_VERSION
	.align		4
        /*0024*/ 	.byte	0x03, 0x5f
        /*0026*/ 	.short	0x0101


	//----- nvinfo : EIATTR_COOP_GROUP_MASK_REGIDS
	.align		4
        /*0028*/ 	.byte	0x04, 0x29
        /*002a*/ 	.short	(.L_121 - .L_120)


	//   ....[0]....
.L_120:
        /*002c*/ 	.word	0xffffffff


	//   ....[1]....
        /*0030*/ 	.word	0xffffffff


	//   ....[2]....
        /*0034*/ 	.word	0xffffffff


	//   ....[3]....
        /*0038*/ 	.word	0xffffffff


	//   ....[4]....
        /*003c*/ 	.word	0xffffffff


	//   ....[5]....
        /*0040*/ 	.word	0x05000012


	//   ....[6]....
        /*0044*/ 	.word	0x05000012


	//   ....[7]....
        /*0048*/ 	.word	0x05000012


	//   ....[8]....
        /*004c*/ 	.word	0x05000012


	//   ....[9]....
        /*0050*/ 	.word	0x05000012


	//----- nvinfo : EIATTR_COOP_GROUP_INSTR_OFFSETS
	.align		4
.L_121:
        /*0054*/ 	.byte	0x04, 0x28
        /*0056*/ 	.short	(.L_123 - .L_122)


	//   ....[0]....
.L_122:
        /*0058*/ 	.word	0x00000210


	//   ....[1]....
        /*005c*/ 	.word	0x00000230


	//   ....[2]....
        /*0060*/ 	.word	0x00000250


	//   ....[3]....
        /*0064*/ 	.word	0x00000270


	//   ....[4]....
        /*0068*/ 	.word	0x00000290


	//   ....[5]....
        /*006c*/ 	.word	0x00000460


	//   ....[6]....
        /*0070*/ 	.word	0x000004d0


	//   ....[7]....
        /*0074*/ 	.word	0x00000540


	//   ....[8]....
        /*0078*/ 	.word	0x000005b0


	//   ....[9]....
        /*007c*/ 	.word	0x00000620


	//----- nvinfo : EIATTR_VRC_CTA_INIT_COUNT
	.align		4
.L_123:
        /*0080*/ 	.byte	0x02, 0x4a
	.zero		1
	.zero		1


	//----- nvinfo : EIATTR_EXIT_INSTR_OFFSETS
	.align		4
        /*0084*/ 	.byte	0x04, 0x1c
        /*0086*/ 	.short	(.L_125 - .L_124)


	//   ....[0]....
.L_124:
        /*0088*/ 	.word	0x000003d0


	//   ....[1]....
        /*008c*/ 	.word	0x00000400


	//----- nvinfo : EIATTR_CRS_STACK_SIZE
	.align		4
.L_125:
        /*0090*/ 	.byte	0x04, 0x1e
        /*0092*/ 	.short	(.L_127 - .L_126)
.L_126:
        /*0094*/ 	.word	0x00000000


	//----- nvinfo : EIATTR_CBANK_PARAM_SIZE
	.align		4
.L_127:
        /*0098*/ 	.byte	0x03, 0x19
        /*009a*/ 	.short	0x0008


	//----- nvinfo : EIATTR_PARAM_CBANK
	.align		4
        /*009c*/ 	.byte	0x04, 0x0a
        /*009e*/ 	.short	(.L_129 - .L_128)
	.align		4
.L_128:
        /*00a0*/ 	.word	index@(.nv.constant0._ZN3cub18CUB_300001_SM_10006detail10radix_sort33DeviceRadixSortExclusiveSumKernelINS1_5radix10policy_hubIfijE10Policy1000EjEEvPT0_)
        /*00a4*/ 	.short	0x0380
        /*00a6*/ 	.short	0x0008


	//----- nvinfo : EIATTR_SW_WAR
	.align		4
.L_129:
        /*00a8*/ 	.byte	0x04, 0x36
        /*00aa*/ 	.short	(.L_131 - .L_130)
.L_130:
        /*00ac*/ 	.word	0x00000008
.L_131:


//--------------------- .nv.info._ZN3cub18CUB_300001_SM_10006detail10radix_sort30DeviceRadixSortHistogramKernelINS1_5radix10policy_hubIfijE10Policy1000ELNS0_9SortOrderE1EfjNS1_21identity_decomposer_tEEEvPT2_PKT1_SA_iiT3_ --------------------------
	.section	.nv.info._ZN3cub18CUB_300001_SM_10006detail10radix_sort30DeviceRadixSortHistogramKernelINS1_5radix10policy_hubIfijE10Policy1000ELNS0_9SortOrderE1EfjNS1_21identity_decomposer_tEEEvPT2_PKT1_SA_iiT3_,"",@"SHT_CUDA_INFO"
	.sectionflags	@""
	.align	4


	//----- nvinfo : EIATTR_CUDA_API_VERSION
	.align		4
        /*0000*/ 	.byte	0x04, 0x37
        /*0002*/ 	.short	(.L_133 - .L_132)
.L_132:
        /*0004*/ 	.word	0x00000082


	//----- nvinfo : EIATTR_KPARAM_INFO
	.align		4
.L_133:
        /*0008*/ 	.byte	0x04, 0x17
        /*000a*/ 	.short	(.L_135 - .L_134)
.L_134:
        /*000c*/ 	.word	0x00000000
        /*0010*/ 	.short	0x0005
        /*0012*/ 	.short	0x001c
        /*0014*/ 	.byte	0x00, 0xf0, 0x05, 0x00


	//----- nvinfo : EIATTR_KPARAM_INFO
	.align		4
.L_135:
        /*0018*/ 	.byte	0x04, 0x17
        /*001a*/ 	.short	(.L_137 - .L_136)
.L_136:
        /*001c*/ 	.word	0x00000000
        /*0020*/ 	.short	0x0004
        /*0022*/ 	.short	0x0018
        /*0024*/ 	.byte	0x00, 0xf0, 0x11, 0x00


	//----- nvinfo : EIATTR_KPARAM_INFO
	.align		4
.L_137:
        /*0028*/ 	.byte	0x04, 0x17
        /*002a*/ 	.short	(.L_139 - .L_138)
.L_138:
        /*002c*/ 	.word	0x00000000
        /*0030*/ 	.short	0x0003
        /*0032*/ 	.short	0x0014
        /*0034*/ 	.byte	0x00, 0xf0, 0x11, 0x00


	//----- nvinfo : EIATTR_KPARAM_INFO
	.align		4
.L_139:
        /*0038*/ 	.byte	0x04, 0x17
        /*003a*/ 	.short	(.L_141 - .L_140)
.L_140:
        /*003c*/ 	.word	0x00000000
        /*0040*/ 	.short	0x0002
        /*0042*/ 	.short	0x0010
        /*0044*/ 	.byte	0x00, 0xf0, 0x11, 0x00


	//----- nvinfo : EIATTR_KPARAM_INFO
	.align		4
.L_141:
        /*0048*/ 	.byte	0x04, 0x17
        /*004a*/ 	.short	(.L_143 - .L_142)
.L_142:
        /*004c*/ 	.word	0x00000000
        /*0050*/ 	.short	0x0001
        /*0052*/ 	.short	0x0008
        /*0054*/ 	.byte	0x00, 0xf5, 0x21, 0x00


	//----- nvinfo : EIATTR_KPARAM_INFO
	.align		4
.L_143:
        /*0058*/ 	.byte	0x04, 0x17
        /*005a*/ 	.short	(.L_145 - .L_144)
.L_144:
        /*005c*/ 	.word	0x00000000
        /*0060*/ 	.short	0x0000
        /*0062*/ 	.short	0x0000
        /*0064*/ 	.byte	0x00, 0xf5, 0x21, 0x00


	//----- nvinfo : EIATTR_SPARSE_MMA_MASK
	.align		4
.L_145:
        /*0068*/ 	.byte	0x03, 0x50
        /*006a*/ 	.short	0x0000


	//----- nvinfo : EIATTR_MAXREG_COUNT
	.align		4
        /*006c*/ 	.byte	0x03, 0x1b
        /*006e*/ 	.short	0x00ff


	//----- nvinfo : EIATTR_NUM_BARRIERS
	.align		4
        /*0070*/ 	.byte	0x02, 0x4c
        /*0072*/ 	.byte	0x01
	.zero		1


	//----- nvinfo : EIATTR_MERCURY_ISA_VERSION
	.align		4
        /*0074*/ 	.byte	0x03, 0x5f
        /*0076*/ 	.short	0x0101


	//----- nvinfo : EIATTR_VRC_CTA_INIT_COUNT
	.align		4
        /*0078*/ 	.byte	0x02, 0x4a
	.zero		1
	.zero		1


	//----- nvinfo : EIATTR_EXIT_INSTR_OFFSETS
	.align		4
        /*007c*/ 	.byte	0x04, 0x1c
        /*007e*/ 	.short	(.L_147 - .L_146)


	//   ....[0]....
.L_146:
        /*0080*/ 	.word	0x00000030


	//   ....[1]....
        /*0084*/ 	.word	0x00002f10


	//----- nvinfo : EIATTR_MAX_THREADS
	.align		4
.L_147:
        /*0088*/ 	.byte	0x04, 0x05
        /*008a*/ 	.short	(.L_149 - .L_148)
.L_148:
        /*008c*/ 	.word	0x00000080
        /*0090*/ 	.word	0x00000001
        /*0094*/ 	.word	0x00000001


	//----- nvinfo : EIATTR_CRS_STACK_SIZE
	.align		4
.L_149:
        /*0098*/ 	.byte	0x04, 0x1e
        /*009a*/ 	.short	(.L_151 - .L_150)
.L_150:
        /*009c*/ 	.word	0x00000000


	//----- nvinfo : EIATTR_CBANK_PARAM_SIZE
	.align		4
.L_151:
        /*00a0*/ 	.byte	0x03, 0x19
        /*00a2*/ 	.short	0x001d


	//----- nvinfo : EIATTR_PARAM_CBANK
	.align		4
        /*00a4*/ 	.byte	0x04, 0x0a
        /*00a6*/ 	.short	(.L_153 - .L_152)
	.align		4
.L_152:
        /*00a8*/ 	.word	index@(.nv.constant0._ZN3cub18CUB_300001_SM_10006detail10radix_sort30DeviceRadixSortHistogramKernelINS1_5radix10policy_hubIfijE10Policy1000ELNS0_9SortOrderE1EfjNS1_21identity_decomposer_tEEEvPT2_PKT1_SA_iiT3_)
        /*00ac*/ 	.short	0x0380
        /*00ae*/ 	.short	0x001d


	//----- nvinfo : EIATTR_SW_WAR
	.align		4
.L_153:
        /*00b0*/ 	.byte	0x04, 0x36
        /*00b2*/ 	.short	(.L_155 - .L_154)
.L_154:
        /*00b4*/ 	.word	0x00000008
.L_155:


//--------------------- .nv.info._ZN3cub18CUB_300001_SM_10006detail10radix_sort31DeviceRadixSortSingleTileKernelINS1_5radix10policy_hubIfijE10Policy1000ELNS0_9SortOrderE1EfijNS1_21identity_decomposer_tEEEvPKT1_PSA_PKT2_PSE_T3_iiT4_ --------------------------
	.section	.nv.info._ZN3cub18CUB_300001_SM_10006detail10radix_sort31DeviceRadixSortSingleTileKernelINS1_5radix10policy_hubIfijE10Policy1000ELNS0_9SortOrderE1EfijNS1_21identity_decomposer_tEEEvPKT1_PSA_PKT2_PSE_T3_iiT4_,"",@"SHT_CUDA_INFO"
	.sectionflags	@""
	.align	4


	//----- nvinfo : EIATTR_CUDA_API_VERSION
	.align		4
        /*0000*/ 	.byte	0x04, 0x37
        /*0002*/ 	.short	(.L_157 - .L_156)
.L_156:
        /*0004*/ 	.word	0x00000082


	//----- nvinfo : EIATTR_KPARAM_INFO
	.align		4
.L_157:
        /*0008*/ 	.byte	0x04, 0x17
        /*000a*/ 	.short	(.L_159 - .L_158)
.L_158:
        /*000c*/ 	.word	0x00000000
        /*0010*/ 	.short	0x0007
        /*0012*/ 	.short	0x002c
        /*0014*/ 	.byte	0x00, 0xf0, 0x05, 0x00


	//----- nvinfo : EIATTR_KPARAM_INFO
	.align		4
.L_159:
        /*0018*/ 	.byte	0x04, 0x17
        /*001a*/ 	.short	(.L_161 - .L_160)
.L_160:
        /*001c*/ 	.word	0x00000000
        /*0020*/ 	.short	0x0006
        /*0022*/ 	.short	0x0028
        /*0024*/ 	.byte	0x00, 0xf0, 0x11, 0x00


	//----- nvinfo : EIATTR_KPARAM_INFO
	.align		4
.L_161:
        /*0028*/ 	.byte	0x04, 0x17
        /*002a*/ 	.short	(.L_163 - .L_162)
.L_162:
        /*002c*/ 	.word	0x00000000
        /*0030*/ 	.short	0x0005
        /*0032*/ 	.short	0x0024
        /*0034*/ 	.byte	0x00, 0xf0, 0x11, 0x00


	//----- nvinfo : EIATTR_KPARAM_INFO
	.align		4
.L_163:
        /*0038*/ 	.byte	0x04, 0x17
        /*003a*/ 	.short	(.L_165 - .L_164)
.L_164:
        /*003c*/ 	.word	0x00000000
        /*0040*/ 	.short	0x0004
        /*0042*/ 	.short	0x0020
        /*0044*/ 	.byte	0x00, 0xf0, 0x11, 0x00


	//----- nvinfo : EIATTR_KPARAM_INFO
	.align		4
.L_165:
        /*0048*/ 	.byte	0x04, 0x17
        /*004a*/ 	.short	(.L_167 - .L_166)
.L_166:
        /*004c*/ 	.word	0x00000000
        /*0050*/ 	.short	0x0003
        /*0052*/ 	.short	0x0018
        /*0054*/ 	.byte	0x00, 0xf5, 0x21, 0x00


	//----- nvinfo : EIATTR_KPARAM_INFO
	.align		4
.L_167:
        /*0058*/ 	.byte	0x04, 0x17
        /*005a*/ 	.short	(.L_169 - .L_168)
.L_168:
        /*005c*/ 	.word	0x00000000
        /*0060*/ 	.short	0x0002
        /*0062*/ 	.short	0x0010
        /*0064*/ 	.byte	0x00, 0xf5, 0x21, 0x00


	//----- nvinfo : EIATTR_KPARAM_INFO
	.align		4
.L_169:
        /*0068*/ 	.byte	0x04, 0x17
        /*006a*/ 	.short	(.L_171 - .L_170)
.L_170:
        /*006c*/ 	.word	0x00000000
        /*0070*/ 	.short	0x0001
        /*0072*/ 	.short	0x0008
        /*0074*/ 	.byte	0x00, 0xf5, 0x21, 0x00


	//----- nvinfo : EIATTR_KPARAM_INFO
	.align		4
.L_171:
        /*0078*/ 	.byte	0x04, 0x17
        /*007a*/ 	.short	(.L_173 - .L_172)
.L_172:
        /*007c*/ 	.word	0x00000000
        /*0080*/ 	.short	0x0000
        /*0082*/ 	.short	0x0000
        /*0084*/ 	.byte	0x00, 0xf5, 0x21, 0x00


	//----- nvinfo : EIATTR_SPARSE_MMA_MASK
	.align		4
.L_173:
        /*0088*/ 	.byte	0x03, 0x50
        /*008a*/ 	.short	0x0000


	//----- nvinfo : EIATTR_MAXREG_COUNT
	.align		4
        /*008c*/ 	.byte	0x03, 0x1b
        /*008e*/ 	.short	0x00ff


	//----- nvinfo : EIATTR_NUM_BARRIERS
	.align		4
        /*0090*/ 	.byte	0x02, 0x4c
        /*0092*/ 	.byte	0x01
	.zero		1


	//----- nvinfo : EIATTR_MERCURY_ISA_VERSION
	.align		4
        /*0094*/ 	.byte	0x03, 0x5f
        /*0096*/ 	.short	0x0101


	//----- nvinfo : EIATTR_COOP_GROUP_MASK_REGIDS
	.align		4
        /*0098*/ 	.byte	0x04, 0x29
        /*009a*/ 	.short	(.L_175 - .L_174)


	//   ....[0]....
.L_174:
        /*009c*/ 	.word	0xffffffff


	//   ....[1]....
        /*00a0*/ 	.word	0xffffffff


	//   ....[2]....
        /*00a4*/ 	.word	0xffffffff


	//   ....[3]....
        /*00a8*/ 	.word	0xffffffff


	//   ....[4]....
        /*00ac*/ 	.word	0xffffffff


	//----- nvinfo : EIATTR_COOP_GROUP_INSTR_OFFSETS
	.align		4
.L_175:
        /*00b0*/ 	.byte	0x04, 0x28
        /*00b2*/ 	.short	(.L_177 - .L_176)


	//   ....[0]....
.L_176:
        /*00b4*/ 	.word	0x00002320


	//   ....[1]....
        /*00b8*/ 	.word	0x00002340


	//   ....[2]....
        /*00bc*/ 	.word	0x00002360


	//   ....[3]....
        /*00c0*/ 	.word	0x00002380


	//   ....[4]....
        /*00c4*/ 	.word	0x000023a0


	//----- nvinfo : EIATTR_VRC_CTA_INIT_COUNT
	.align		4
.L_177:
        /*00c8*/ 	.byte	0x02, 0x4a
	.zero		1
	.zero		1


	//----- nvinfo : EIATTR_EXIT_INSTR_OFFSETS
	.align		4
        /*00cc*/ 	.byte	0x04, 0x1c
        /*00ce*/ 	.short	(.L_179 - .L_178)


	//   ....[0]....
.L_178:
        /*00d0*/ 	.word	0x00004280


	//   ....[1]....
        /*00d4*/ 	.word	0x00004300


	//----- nvinfo : EIATTR_MAX_THREADS
	.align		4
.L_179:
        /*00d8*/ 	.byte	0x04, 0x05
        /*00da*/ 	.short	(.L_181 - .L_180)
.L_180:
        /*00dc*/ 	.word	0x00000100
        /*00e0*/ 	.word	0x00000001
        /*00e4*/ 	.word	0x00000001


	//----- nvinfo : EIATTR_CBANK_PARAM_SIZE
	.align		4
.L_181:
        /*00e8*/ 	.byte	0x03, 0x19
        /*00ea*/ 	.short	0x002d


	//----- nvinfo : EIATTR_PARAM_CBANK
	.align		4
        /*00ec*/ 	.byte	0x04, 0x0a
        /*00ee*/ 	.short	(.L_183 - .L_182)
	.align		4
.L_182:
        /*00f0*/ 	.word	index@(.nv.constant0._ZN3cub18CUB_300001_SM_10006detail10radix_sort31DeviceRadixSortSingleTileKernelINS1_5radix10policy_hubIfijE10Policy1000ELNS0_9SortOrderE1EfijNS1_21identity_decomposer_tEEEvPKT1_PSA_PKT2_PSE_T3_iiT4_)
        /*00f4*/ 	.short	0x0380
        /*00f6*/ 	.short	0x002d


	//----- nvinfo : EIATTR_SW_WAR
	.align		4
.L_183:
        /*00f8*/ 	.byte	0x04, 0x36
        /*00fa*/ 	.short	(.L_185 - .L_184)
.L_184:
        /*00fc*/ 	.word	0x00000008
.L_185:


//--------------------- .nv.info._ZN3cub18CUB_300001_SM_10006detail11EmptyKernelIvEEvv --------------------------
	.section	.nv.info._ZN3cub18CUB_300001_SM_10006detail11EmptyKernelIvEEvv,"",@"SHT_CUDA_INFO"
	.sectionflags	@""
	.align	4


	//----- nvinfo : EIATTR_CUDA_API_VERSION
	.align		4
        /*0000*/ 	.byte	0x04, 0x37
        /*0002*/ 	.short	(.L_187 - .L_186)
.L_186:
        /*0004*/ 	.word	0x00000082


	//----- nvinfo : EIATTR_SPARSE_MMA_MASK
	.align		4
.L_187:
        /*0008*/ 	.byte	0x03, 0x50
        /*000a*/ 	.short	0x0000


	//----- nvinfo : EIATTR_MAXREG_COUNT
	.align		4
        /*000c*/ 	.byte	0x03, 0x1b
        /*000e*/ 	.short	0x00ff


	//----- nvinfo : EIATTR_MERCURY_ISA_VERSION
	.align		4
        /*0010*/ 	.byte	0x03, 0x5f
        /*0012*/ 	.short	0x0101


	//----- nvinfo : EIATTR_VRC_CTA_INIT_COUNT
	.align		4
        /*0014*/ 	.byte	0x02, 0x4a
	.zero		1
	.zero		1


	//----- nvinfo : EIATTR_EXIT_INSTR_OFFSETS
	.align		4
        /*0018*/ 	.byte	0x04, 0x1c
        /*001a*/ 	.short	(.L_189 - .L_188)


	//   ....[0]....
.L_188:
        /*001c*/ 	.word	0x00000010


	//----- nvinfo : EIATTR_SW_WAR
	.align		4
.L_189:
        /*0020*/ 	.byte	0x04, 0x36
        /*0022*/ 	.short	(.L_191 - .L_190)
.L_190:
        /*0024*/ 	.word	0x00000008
.L_191:


//--------------------- .nv.info._Z10sortOutputPiPfS0_S_S0_S0_j --------------------------
	.section	.nv.info._Z10sortOutputPiPfS0_S_S0_S0_j,"",@"SHT_CUDA_INFO"
	.sectionflags	@""
	.align	4


	//----- nvinfo : EIATTR_CUDA_API_VERSION
	.align		4
        /*0000*/ 	.byte	0x04, 0x37
        /*0002*/ 	.short	(.L_193 - .L_192)
.L_192:
        /*0004*/ 	.word	0x00000082


	//----- nvinfo : EIATTR_KPARAM_INFO
	.align		4
.L_193:
        /*0008*/ 	.byte	0x04, 0x17
        /*000a*/ 	.short	(.L_195 - .L_194)
.L_194:
        /*000c*/ 	.word	0x00000000
        /*0010*/ 	.short	0x0006
        /*0012*/ 	.short	0x0030
        /*0014*/ 	.byte	0x00, 0xf0, 0x11, 0x00


	//----- nvinfo : EIATTR_KPARAM_INFO
	.align		4
.L_195:
        /*0018*/ 	.byte	0x04, 0x17
        /*001a*/ 	.short	(.L_197 - .L_196)
.L_196:
        /*001c*/ 	.word	0x00000000
        /*0020*/ 	.short	0x0005
        /*0022*/ 	.short	0x0028
        /*0024*/ 	.byte	0x00, 0xf5, 0x21, 0x00


	//----- nvinfo : EIATTR_KPARAM_INFO
	.align		4
.L_197:
        /*0028*/ 	.byte	0x04, 0x17
        /*002a*/ 	.short	(.L_199 - .L_198)
.L_198:
        /*002c*/ 	.word	0x00000000
        /*0030*/ 	.short	0x0004
        /*0032*/ 	.short	0x0020
        /*0034*/ 	.byte	0x00, 0xf5, 0x21, 0x00


	//----- nvinfo : EIATTR_KPARAM_INFO
	.align		4
.L_199:
        /*0038*/ 	.byte	0x04, 0x17
        /*003a*/ 	.short	(.L_201 - .L_200)
.L_200:
        /*003c*/ 	.word	0x00000000
        /*0040*/ 	.short	0x0003
        /*0042*/ 	.short	0x0018
        /*0044*/ 	.byte	0x00, 0xf5, 0x21, 0x00


	//----- nvinfo : EIATTR_KPARAM_INFO
	.align		4
.L_201:
        /*0048*/ 	.byte	0x04, 0x17
        /*004a*/ 	.short	(.L_203 - .L_202)
.L_202:
        /*004c*/ 	.word	0x00000000
        /*0050*/ 	.short	0x0002
        /*0052*/ 	.short	0x0010
        /*0054*/ 	.byte	0x00, 0xf5, 0x21, 0x00


	//----- nvinfo : EIATTR_KPARAM_INFO
	.align		4
.L_203:
        /*0058*/ 	.byte	0x04, 0x17
        /*005a*/ 	.short	(.L_205 - .L_204)
.L_204:
        /*005c*/ 	.word	0x00000000
        /*0060*/ 	.short	0x0001
        /*0062*/ 	.short	0x0008
        /*0064*/ 	.byte	0x00, 0xf5, 0x21, 0x00


	//----- nvinfo : EIATTR_KPARAM_INFO
	.align		4
.L_205:
        /*0068*/ 	.byte	0x04, 0x17
        /*006a*/ 	.short	(.L_207 - .L_206)
.L_206:
        /*006c*/ 	.word	0x00000000
        /*0070*/ 	.short	0x0000
        /*0072*/ 	.short	0x0000
        /*0074*/ 	.byte	0x00, 0xf5, 0x21, 0x00


	//----- nvinfo : EIATTR_SPARSE_MMA_MASK
	.align		4
.L_207:
        /*0078*/ 	.byte	0x03, 0x50
        /*007a*/ 	.short	0x0000


	//----- nvinfo : EIATTR_MAXREG_COUNT
	.align		4
        /*007c*/ 	.byte	0x03, 0x1b
        /*007e*/ 	.short	0x00ff


	//----- nvinfo : EIATTR_MERCURY_ISA_VERSION
	.align		4
        /*0080*/ 	.byte	0x03, 0x5f
        /*0082*/ 	.short	0x0101


	//----- nvinfo : EIATTR_VRC_CTA_INIT_COUNT
	.align		4
        /*0084*/ 	.byte	0x02, 0x4a
	.zero		1
	.zero		1


	//----- nvinfo : EIATTR_EXIT_INSTR_OFFSETS
	.align		4
        /*0088*/ 	.byte	0x04, 0x1c
        /*008a*/ 	.short	(.L_209 - .L_208)


	//   ....[0]....
.L_208:
        /*008c*/ 	.word	0x00000230


	//----- nvinfo : EIATTR_CBANK_PARAM_SIZE
	.align		4
.L_209:
        /*0090*/ 	.byte	0x03, 0x19
        /*0092*/ 	.short	0x0034


	//----- nvinfo : EIATTR_PARAM_CBANK
	.align		4
        /*0094*/ 	.byte	0x04, 0x0a
        /*0096*/ 	.short	(.L_211 - .L_210)
	.align		4
.L_210:
        /*0098*/ 	.word	index@(.nv.constant0._Z10sortOutputPiPfS0_S_S0_S0_j)
        /*009c*/ 	.short	0x0380
        /*009e*/ 	.short	0x0034


	//----- nvinfo : EIATTR_SW_WAR
	.align		4
.L_211:
        /*00a0*/ 	.byte	0x04, 0x36
        /*00a2*/ 	.short	(.L_213 - .L_212)
.L_212:
        /*00a4*/ 	.word	0x00000008
.L_213:


//--------------------- .nv.callgraph             --------------------------
	.section	.nv.callgraph,"",@"SHT_CUDA_CALLGRAPH"
	.align	4
	.sectionentsize	8
	.align		4
        /*0000*/ 	.word	0x00000000
	.align		4
        /*0004*/ 	.word	0xffffffff
	.align		4
        /*0008*/ 	.word	0x00000000
	.align		4
        /*000c*/ 	.word	0xfffffffe
	.align		4
        /*0010*/ 	.word	0x00000000
	.align		4
        /*0014*/ 	.word	0xfffffffd
	.align		4
        /*0018*/ 	.word	0x00000000
	.align		4
        /*001c*/ 	.word	0xfffffffc


//--------------------- .nv.constant4             --------------------------
	.section	.nv.constant4,"a",@progbits
	.align	8
	.align		8
.nv.constant4:
        /*0000*/ 	.dword	_ZN34_INTERNAL_cd4cd69f_4_k_cu_1931967a4cuda3std3__45__cpo5beginE
	.align		8
        /*0008*/ 	.dword	_ZN34_INTERNAL_cd4cd69f_4_k_cu_1931967a4cuda3std3__45__cpo3endE
	.align		8
        /*0010*/ 	.dword	_ZN34_INTERNAL_cd4cd69f_4_k_cu_1931967a4cuda3std3__45__cpo6cbeginE
	.align		8
        /*0018*/ 	.dword	_ZN34_INTERNAL_cd4cd69f_4_k_cu_1931967a4cuda3std3__45__cpo4cendE
	.align		8
        /*0020*/ 	.dword	_ZN34_INTERNAL_cd4cd69f_4_k_cu_1931967a4cuda3std3__45__cpo6rbeginE
	.align		8
        /*0028*/ 	.dword	_ZN34_INTERNAL_cd4cd69f_4_k_cu_1931967a4cuda3std3__45__cpo4rendE
	.align		8
        /*0030*/ 	.dword	_ZN34_INTERNAL_cd4cd69f_4_k_cu_1931967a4cuda3std3__45__cpo7crbeginE
	.align		8
        /*0038*/ 	.dword	_ZN34_INTERNAL_cd4cd69f_4_k_cu_1931967a4cuda3std3__45__cpo5crendE
	.align		8
        /*0040*/ 	.dword	_ZN34_INTERNAL_cd4cd69f_4_k_cu_1931967a4cuda3std3__436_GLOBAL__N__cd4cd69f_4_k_cu_1931967a6ignoreE
	.align		8
        /*0048*/ 	.dword	_ZN34_INTERNAL_cd4cd69f_4_k_cu_1931967a4cuda3std3__419piecewise_constructE
	.align		8
        /*0050*/ 	.dword	_ZN34_INTERNAL_cd4cd69f_4_k_cu_1931967a4cuda3std3__48in_placeE
	.align		8
        /*0058*/ 	.dword	_ZN34_INTERNAL_cd4cd69f_4_k_cu_1931967a4cuda3std3__420unreachable_sentinelE
	.align		8
        /*0060*/ 	.dword	_ZN34_INTERNAL_cd4cd69f_4_k_cu_1931967a4cuda3std3__47nulloptE
	.align		8
        /*0068*/ 	.dword	_ZN34_INTERNAL_cd4cd69f_4_k_cu_1931967a4cuda3std3__48unexpectE
	.align		8
        /*0070*/ 	.dword	_ZN34_INTERNAL_cd4cd69f_4_k_cu_1931967a4cuda3std6ranges3__45__cpo4swapE
	.align		8
        /*0078*/ 	.dword	_ZN34_INTERNAL_cd4cd69f_4_k_cu_1931967a4cuda3std6ranges3__45__cpo9iter_moveE
	.align		8
        /*0080*/ 	.dword	_ZN34_INTERNAL_cd4cd69f_4_k_cu_1931967a4cuda3std6ranges3__45__cpo5beginE
	.align		8
        /*0088*/ 	.dword	_ZN34_INTERNAL_cd4cd69f_4_k_cu_1931967a4cuda3std6ranges3__45__cpo3endE
	.align		8
        /*0090*/ 	.dword	_ZN34_INTERNAL_cd4cd69f_4_k_cu_1931967a4cuda3std6ranges3__45__cpo6cbeginE
	.align		8
        /*0098*/ 	.dword	_ZN34_INTERNAL_cd4cd69f_4_k_cu_1931967a4cuda3std6ranges3__45__cpo4cendE
	.align		8
        /*00a0*/ 	.dword	_ZN34_INTERNAL_cd4cd69f_4_k_cu_1931967a4cuda3std6ranges3__45__cpo7advanceE
	.align		8
        /*00a8*/ 	.dword	_ZN34_INTERNAL_cd4cd69f_4_k_cu_1931967a4cuda3std6ranges3__45__cpo9iter_swapE
	.align		8
        /*00b0*/ 	.dword	_ZN34_INTERNAL_cd4cd69f_4_k_cu_1931967a4cuda3std6ranges3__45__cpo4nextE
	.align		8
        /*00b8*/ 	.dword	_ZN34_INTERNAL_cd4cd69f_4_k_cu_1931967a4cuda3std6ranges3__45__cpo4prevE
	.align		8
        /*00c0*/ 	.dword	_ZN34_INTERNAL_cd4cd69f_4_k_cu_1931967a4cuda3std6ranges3__45__cpo4dataE
	.align		8
        /*00c8*/ 	.dword	_ZN34_INTERNAL_cd4cd69f_4_k_cu_1931967a4cuda3std6ranges3__45__cpo5cdataE
	.align		8
        /*00d0*/ 	.dword	_ZN34_INTERNAL_cd4cd69f_4_k_cu_1931967a4cuda3std6ranges3__45__cpo4sizeE
	.align		8
        /*00d8*/ 	.dword	_ZN34_INTERNAL_cd4cd69f_4_k_cu_1931967a4cuda3std6ranges3__45__cpo5ssizeE
	.align		8
        /*00e0*/ 	.dword	_ZN34_INTERNAL_cd4cd69f_4_k_cu_1931967a4cuda3std6ranges3__45__cpo8distanceE
	.align		8
        /*00e8*/ 	.dword	_ZN34_INTERNAL_cd4cd69f_4_k_cu_1931967a6thrust24THRUST_300001_SM_1000_NS6system6detail10sequential3seqE
	.align		8
        /*00f0*/ 	.dword	_ZN34_INTERNAL_cd4cd69f_4_k_cu_1931967a6thrust24THRUST_300001_SM_1000_NS12placeholders2_1E
	.align		8
        /*00f8*/ 	.dword	_ZN34_INTERNAL_cd4cd69f_4_k_cu_1931967a6thrust24THRUST_300001_SM_1000_NS12placeholders2_2E
	.align		8
        /*0100*/ 	.dword	_ZN34_INTERNAL_cd4cd69f_4_k_cu_1931967a6thrust24THRUST_300001_SM_1000_NS12placeholders2_3E
	.align		8
        /*0108*/ 	.dword	_ZN34_INTERNAL_cd4cd69f_4_k_cu_1931967a6thrust24THRUST_300001_SM_1000_NS12placeholders2_4E
	.align		8
        /*0110*/ 	.dword	_ZN34_INTERNAL_cd4cd69f_4_k_cu_1931967a6thrust24THRUST_300001_SM_1000_NS12placeholders2_5E
	.align		8
        /*0118*/ 	.dword	_ZN34_INTERNAL_cd4cd69f_4_k_cu_1931967a6thrust24THRUST_300001_SM_1000_NS12placeholders2_6E
	.align		8
        /*0120*/ 	.dword	_ZN34_INTERNAL_cd4cd69f_4_k_cu_1931967a6thrust24THRUST_300001_SM_1000_NS12placeholders2_7E
	.align		8
        /*0128*/ 	.dword	_ZN34_INTERNAL_cd4cd69f_4_k_cu_1931967a6thrust24THRUST_300001_SM_1000_NS12placeholders2_8E
	.align		8
        /*0130*/ 	.dword	_ZN34_INTERNAL_cd4cd69f_4_k_cu_1931967a6thrust24THRUST_300001_SM_1000_NS12placeholders2_9E
	.align		8
        /*0138*/ 	.dword	_ZN34_INTERNAL_cd4cd69f_4_k_cu_1931967a6thrust24THRUST_300001_SM_1000_NS12placeholders3_10E


//--------------------- .text._ZN3cub18CUB_300001_SM_10006detail10radix_sort29DeviceRadixSortOnesweepKernelINS1_5radix10policy_hubIfijE10Policy1000ELNS0_9SortOrderE1EfijiiNS1_21identity_decomposer_tEEEvPT5_SB_PT3_PKSC_PT1_PKSG_PT2_PKSK_T4_iiT6_ --------------------------
	.section	.text._ZN3cub18CUB_300001_SM_10006detail10radix_sort29DeviceRadixSortOnesweepKernelINS1_5radix10policy_hubIfijE10Policy1000ELNS0_9SortOrderE1EfijiiNS1_21identity_decomposer_tEEEvPT5_SB_PT3_PKSC_PT1_PKSG_PT2_PKSK_T4_iiT6_,"ax",@progbits
	.align	128
        .global         _ZN3cub18CUB_300001_SM_10006detail10radix_sort29DeviceRadixSortOnesweepKernelINS1_5radix10policy_hubIfijE10Policy1000ELNS0_9SortOrderE1EfijiiNS1_21identity_decomposer_tEEEvPT5_SB_PT3_PKSC_PT1_PKSG_PT2_PKSK_T4_iiT6_
        .type           _ZN3cub18CUB_300001_SM_10006detail10radix_sort29DeviceRadixSortOnesweepKernelINS1_5radix10policy_hubIfijE10Policy1000ELNS0_9SortOrderE1EfijiiNS1_21identity_decomposer_tEEEvPT5_SB_PT3_PKSC_PT1_PKSG_PT2_PKSK_T4_iiT6_,@function
        .size           _ZN3cub18CUB_300001_SM_10006detail10radix_sort29DeviceRadixSortOnesweepKernelINS1_5radix10policy_hubIfijE10Policy1000ELNS0_9SortOrderE1EfijiiNS1_21identity_decomposer_tEEEvPT5_SB_PT3_PKSC_PT1_PKSG_PT2_PKSK_T4_iiT6_,(.L_x_243 - _ZN3cub18CUB_300001_SM_10006detail10radix_sort29DeviceRadixSortOnesweepKernelINS1_5radix10policy_hubIfijE10Policy1000ELNS0_9SortOrderE1EfijiiNS1_21identity_decomposer_tEEEvPT5_SB_PT3_PKSC_PT1_PKSG_PT2_PKSK_T4_iiT6_)
        .other          _ZN3cub18CUB_300001_SM_10006detail10radix_sort29DeviceRadixSortOnesweepKernelINS1_5radix10policy_hubIfijE10Policy1000ELNS0_9SortOrderE1EfijiiNS1_21identity_decomposer_tEEEvPT5_SB_PT3_PKSC_PT1_PKSG_PT2_PKSK_T4_iiT6_,@"STO_CUDA_ENTRY STV_DEFAULT"
_ZN3cub18CUB_300001_SM_10006detail10radix_sort29DeviceRadixSortOnesweepKernelINS1_5radix10policy_hubIfijE10Policy1000ELNS0_9SortOrderE1EfijiiNS1_21identity_decomposer_tEEEvPT5_SB_PT3_PKSC_PT1_PKSG_PT2_PKSK_T4_iiT6_:
.text._ZN3cub18CUB_300001_SM_10006detail10radix_sort29DeviceRadixSortOnesweepKernelINS1_5radix10policy_hubIfijE10Policy1000ELNS0_9SortOrderE1EfijiiNS1_21identity_decomposer_tEEEvPT5_SB_PT3_PKSC_PT1_PKSG_PT2_PKSK_T4_iiT6_:
[----:B------:R-:W-:Y:S01]  /*0000*/  LDC R1, c[0x0][0x37c] ;  /* 0x0000df00ff017b82 */ /* 0x000fe20000000800 */
[----:B------:R-:W0:Y:S01]  /*0010*/  S2R R35, SR_TID.X ;  /* 0x0000000000237919 */ /* 0x000e220000002100 */
[----:B------:R-:W-:Y:S01]  /*0020*/  MOV R77, 0x400 ;  /* 0x00000400004d7802 */ /* 0x000fe20000000f00 */
[----:B------:R-:W1:Y:S01]  /*0030*/  LDCU.64 UR8, c[0x0][0x358] ;  /* 0x00006b00ff0877ac */ /* 0x000e620008000a00 */
[----:B------:R-:W-:Y:S01]  /*0040*/  BSSY.RECONVERGENT B0, `(.L_x_0) ;  /* 0x000000c000007945 */ /* 0x000fe20003800200 */
[----:B------:R-:W2:Y:S01]  /*0050*/  S2R R0, SR_CgaCtaId ;  /* 0x0000000000007919 */ /* 0x000ea20000008800 */
[----:B0-----:R-:W-:Y:S02]  /*0060*/  ISETP.NE.AND P0, PT, R35, RZ, PT ;  /* 0x000000ff2300720c */ /* 0x001fe40003f05270 */
[----:B--2---:R-:W-:-:S11]  /*0070*/  LEA R77, R0, R77, 0x18 ;  /* 0x0000004d004d7211 */ /* 0x004fd600078ec0ff */
[----:B-1----:R-:W-:Y:S05]  /*0080*/  @P0 BRA `(.L_x_1) ;  /* 0x00000000001c0947 */ /* 0x002fea0003800000 */
[----:B------:R-:W0:Y:S01]  /*0090*/  LDC.64 R2, c[0x0][0x388] ;  /* 0x0000e200ff027b82 */ /* 0x000e220000000a00 */
[----:B------:R-:W-:-:S05]  /*00a0*/  IMAD.MOV.U32 R5, RZ, RZ, 0x1 ;  /* 0x00000001ff057424 */ /* 0x000fca00078e00ff */
[----:B0-----:R-:W2:Y:S02]  /*00b0*/  ATOMG.E.ADD.STRONG.GPU PT, R2, desc[UR8][R2.64], R5 ;  /* 0x80000005020279a8 */ /* 0x001ea400081ef108 */
[----:B------:R-:W0:Y:S01]  /*00c0*/  S2UR UR5, SR_CgaCtaId ;  /* 0x00000000000579c3 */ /* 0x000e220000008800 */
[----:B------:R-:W-:Y:S02]  /*00d0*/  UMOV UR4, 0x400 ;  /* 0x0000040000047882 */ /* 0x000fe40000000000 */
[----:B0-----:R-:W-:-:S09]  /*00e0*/  ULEA UR4, UR5, UR4, 0x18 ;  /* 0x0000000405047291 */ /* 0x001fd2000f8ec0ff */
[----:B--2---:R0:W-:Y:S03]  /*00f0*/  STS [UR4+0x8a00], R2 ;  /* 0x008a0002ff007988 */ /* 0x0041e60008000804 */
.L_x_1:
[----:B------:R-:W-:Y:S05]  /*0100*/  BSYNC.RECONVERGENT B0 ;  /* 0x0000000000007941 */ /* 0x000fea0003800200 */
.L_x_0:
[----:B------:R-:W-:Y:S06]  /*0110*/  BAR.SYNC.DEFER_BLOCKING 0x0 ;  /* 0x0000000000007b1d */ /* 0x000fec0000010000 */
[----:B------:R-:W1:Y:S01]  /*0120*/  LDCU UR4, c[0x0][0x3c0] ;  /* 0x00007800ff0477ac */ /* 0x000e620008000800 */
[----:B------:R-:W2:Y:S01]  /*0130*/  S2R R73, SR_LANEID ;  /* 0x0000000000497919 */ /* 0x000ea20000000000 */
[----:B------:R-:W3:Y:S02]  /*0140*/  LDS R75, [R77+0x8a00] ;  /* 0x008a00004d4b7984 */ /* 0x000ee40000000800 */
[----:B---3--:R-:W-:-:S04]  /*0150*/  IMAD R72, R75, 0x2280, RZ ;  /* 0x000022804b487824 */ /* 0x008fc800078e02ff */
[----:B------:R-:W-:-:S05]  /*0160*/  VIADD R0, R72, 0x2280 ;  /* 0x0000228048007836 */ /* 0x000fca0000000000 */
[----:B-1----:R-:W-:Y:S02]  /*0170*/  ISETP.GT.AND P0, PT, R0, UR4, PT ;  /* 0x0000000400007c0c */ /* 0x002fe4000bf04270 */
[----:B------:R-:W-:-:S11]  /*0180*/  SHF.R.U32.HI R0, RZ, 0x5, R35 ;  /* 0x00000005ff007819 */ /* 0x000fd60000011623 */
[----:B--2---:R-:W-:Y:S05]  /*0190*/  @P0 BRA `(.L_x_2) ;  /* 0x0000000000800947 */ /* 0x004fea0003800000 */
[----:B------:R-:W1:Y:S01]  /*01a0*/  LDCU.64 UR4, c[0x0][0x3a8] ;  /* 0x00007500ff0477ac */ /* 0x000e620008000a00 */
[C---:B------:R-:W-:Y:S02]  /*01b0*/  LOP3.LUT R71, R35.reuse, 0x1f, RZ, 0xc0, !PT ;  /* 0x0000001f23477812 */ /* 0x040fe400078ec0ff */
[----:B0-----:R-:W-:-:S05]  /*01c0*/  LOP3.LUT R2, R35, 0x3e0, RZ, 0xc0, !PT ;  /* 0x000003e023027812 */ /* 0x001fca00078ec0ff */
[----:B------:R-:W-:-:S05]  /*01d0*/  IMAD R71, R2, 0x17, R71 ;  /* 0x0000001702477824 */ /* 0x000fca00078e0247 */
[----:B------:R-:W-:-:S05]  /*01e0*/  IADD3 R39, P0, PT, R72, R71, RZ ;  /* 0x0000004748277210 */ /* 0x000fca0007f1e0ff */
[----:B------:R-:W-:Y:S01]  /*01f0*/  IMAD.X R40, RZ, RZ, RZ, P0 ;  /* 0x000000ffff287224 */ /* 0x000fe200000e06ff */
[----:B-1----:R-:W-:-:S04]  /*0200*/  LEA R2, P0, R39, UR4, 0x2 ;  /* 0x0000000427027c11 */ /* 0x002fc8000f8010ff */
[----:B------:R-:W-:-:S05]  /*0210*/  LEA.HI.X R3, R39, UR5, R40, 0x2, P0 ;  /* 0x0000000527037c11 */ /* 0x000fca00080f1428 */
[----:B------:R0:W5:Y:S04]  /*0220*/  LDG.E R70, desc[UR8][R2.64] ;  /* 0x0000000802467981 */ /* 0x000168000c1e1900 */
        /* <DEDUP_REMOVED lines=21> */
[----:B------:R0:W5:Y:S01]  /*0380*/  LDG.E R48, desc[UR8][R2.64+0xb00] ;  /* 0x000b000802307981 */ /* 0x000162000c1e1900 */
[----:B------:R-:W-:Y:S05]  /*0390*/  BRA `(.L_x_3) ;  /* 0x0000000400907947 */ /* 0x000fea0003800000 */
.L_x_2:
[C---:B------:R-:W-:Y:S01]  /*03a0*/  LOP3.LUT R71, R35.reuse, 0x1f, RZ, 0xc0, !PT ;  /* 0x0000001f23477812 */ /* 0x040fe200078ec0ff */
[----:B------:R-:W1:Y:S01]  /*03b0*/  LDCU.64 UR6, c[0x0][0x3a8] ;  /* 0x00007500ff0677ac */ /* 0x000e620008000a00 */
[----:B0-----:R-:W-:Y:S01]  /*03c0*/  LOP3.LUT R2, R35, 0x3e0, RZ, 0xc0, !PT ;  /* 0x000003e023027812 */ /* 0x001fe200078ec0ff */
[----:B------:R-:W-:Y:S01]  /*03d0*/  IMAD.MOV.U32 R70, RZ, RZ, -0x1 ;  /* 0xffffffffff467424 */ /* 0x000fe200078e00ff */
[----:B------:R-:W-:-:S03]  /*03e0*/  IADD3 R4, PT, PT, -R72, UR4, RZ ;  /* 0x0000000448047c10 */ /* 0x000fc6000fffe1ff */
[----:B------:R-:W-:-:S04]  /*03f0*/  IMAD R71, R2, 0x17, R71 ;  /* 0x0000001702477824 */ /* 0x000fc800078e0247 */
[C---:B------:R-:W-:Y:S01]  /*0400*/  VIADD R5, R71.reuse, 0x40 ;  /* 0x0000004047057836 */ /* 0x040fe20000000000 */
[----:B------:R-:W-:Y:S01]  /*0410*/  IADD3 R39, P2, PT, R72, R71, RZ ;  /* 0x0000004748277210 */ /* 0x000fe20007f5e0ff */
[C---:B------:R-:W-:Y:S01]  /*0420*/  VIADD R3, R71.reuse, 0x20 ;  /* 0x0000002047037836 */ /* 0x040fe20000000000 */
[-C--:B------:R-:W-:Y:S01]  /*0430*/  ISETP.GE.AND P6, PT, R71, R4.reuse, PT ;  /* 0x000000044700720c */ /* 0x080fe20003fc6270 */
[----:B------:R-:W-:Y:S01]  /*0440*/  IMAD.MOV.U32 R69, RZ, RZ, -0x1 ;  /* 0xffffffffff457424 */ /* 0x000fe200078e00ff */
[-C--:B------:R-:W-:Y:S01]  /*0450*/  ISETP.GE.AND P1, PT, R5, R4.reuse, PT ;  /* 0x000000040500720c */ /* 0x080fe20003f26270 */
[----:B------:R-:W-:Y:S01]  /*0460*/  VIADD R5, R71, 0x80 ;  /* 0x0000008047057836 */ /* 0x000fe20000000000 */
[-C--:B------:R-:W-:Y:S01]  /*0470*/  ISETP.GE.AND P0, PT, R3, R4.reuse, PT ;  /* 0x000000040300720c */ /* 0x080fe20003f06270 */
[----:B------:R-:W-:Y:S01]  /*0480*/  VIADD R3, R71, 0x60 ;  /* 0x0000006047037836 */ /* 0x000fe20000000000 */
[----:B-1----:R-:W-:Y:S01]  /*0490*/  LEA R2, P4, R39, UR6, 0x2 ;  /* 0x0000000627027c11 */ /* 0x002fe2000f8810ff */
[----:B------:R-:W-:Y:S01]  /*04a0*/  IMAD.X R40, RZ, RZ, RZ, P2 ;  /* 0x000000ffff287224 */ /* 0x000fe200010e06ff */
[-C--:B------:R-:W-:Y:S01]  /*04b0*/  ISETP.GE.AND P3, PT, R5, R4.reuse, PT ;  /* 0x000000040500720c */ /* 0x080fe20003f66270 */
[----:B------:R-:W-:Y:S01]  /*04c0*/  VIADD R5, R71, 0xa0 ;  /* 0x000000a047057836 */ /* 0x000fe20000000000 */
[----:B------:R-:W-:Y:S01]  /*04d0*/  ISETP.GE.AND P2, PT, R3, R4, PT ;  /* 0x000000040300720c */ /* 0x000fe20003f46270 */
[----:B------:R-:W-:Y:S01]  /*04e0*/  VIADD R7, R71, 0xc0 ;  /* 0x000000c047077836 */ /* 0x000fe20000000000 */
[----:B------:R-:W-:-:S02]  /*04f0*/  LEA.HI.X R3, R39, UR7, R40, 0x2, P4 ;  /* 0x0000000727037c11 */ /* 0x000fc4000a0f1428 */
[-C--:B------:R-:W-:Y:S01]  /*0500*/  ISETP.GE.AND P4, PT, R5, R4.reuse, PT ;  /* 0x000000040500720c */ /* 0x080fe20003f86270 */
[----:B------:R-:W-:Y:S01]  /*0510*/  VIADD R5, R71, 0xe0 ;  /* 0x000000e047057836 */ /* 0x000fe20000000000 */
[-C--:B------:R-:W-:Y:S01]  /*0520*/  ISETP.GE.AND P5, PT, R7, R4.reuse, PT ;  /* 0x000000040700720c */ /* 0x080fe20003fa6270 */
[----:B------:R1:W5:Y:S01]  /*0530*/  @!P6 LDG.E R70, desc[UR8][R2.64] ;  /* 0x000000080246e981 */ /* 0x000362000c1e1900 */
[----:B------:R-:W-:Y:S02]  /*0540*/  IMAD.MOV.U32 R67, RZ, RZ, -0x1 ;  /* 0xffffffffff437424 */ /* 0x000fe400078e00ff */
[-C--:B------:R-:W-:Y:S01]  /*0550*/  ISETP.GE.AND P6, PT, R5, R4.reuse, PT ;  /* 0x000000040500720c */ /* 0x080fe20003fc6270 */
[----:B------:R-:W-:Y:S01]  /*0560*/  VIADD R5, R71, 0x100 ;  /* 0x0000010047057836 */ /* 0x000fe20000000000 */
[----:B------:R1:W5:Y:S01]  /*0570*/  @!P0 LDG.E R69, desc[UR8][R2.64+0x80] ;  /* 0x0000800802458981 */ /* 0x000362000c1e1900 */
[----:B------:R-:W-:Y:S02]  /*0580*/  IMAD.MOV.U32 R66, RZ, RZ, -0x1 ;  /* 0xffffffffff427424 */ /* 0x000fe400078e00ff */
[----:B------:R-:W-:Y:S01]  /*0590*/  IMAD.MOV.U32 R68, RZ, RZ, -0x1 ;  /* 0xffffffffff447424 */ /* 0x000fe200078e00ff */
[----:B------:R-:W-:Y:S01]  /*05a0*/  ISETP.GE.AND P0, PT, R5, R4, PT ;  /* 0x000000040500720c */ /* 0x000fe20003f06270 */
[C---:B------:R-:W-:Y:S01]  /*05b0*/  VIADD R5, R71.reuse, 0x140 ;  /* 0x0000014047057836 */ /* 0x040fe20000000000 */
[----:B------:R1:W5:Y:S01]  /*05c0*/  @!P2 LDG.E R67, desc[UR8][R2.64+0x180] ;  /* 0x000180080243a981 */ /* 0x000362000c1e1900 */
[----:B------:R-:W-:-:S03]  /*05d0*/  VIADD R7, R71, 0x120 ;  /* 0x0000012047077836 */ /* 0x000fc60000000000 */
[----:B------:R-:W-:Y:S01]  /*05e0*/  ISETP.GE.AND P2, PT, R5, R4, PT ;  /* 0x000000040500720c */ /* 0x000fe20003f46270 */
[----:B------:R-:W-:Y:S01]  /*05f0*/  VIADD R5, R71, 0x160 ;  /* 0x0000016047057836 */ /* 0x000fe20000000000 */
[----:B------:R1:W5:Y:S01]  /*0600*/  @!P3 LDG.E R66, desc[UR8][R2.64+0x200] ;  /* 0x000200080242b981 */ /* 0x000362000c1e1900 */
[----:B------:R-:W-:-:S03]  /*0610*/  IMAD.MOV.U32 R64, RZ, RZ, -0x1 ;  /* 0xffffffffff407424 */ /* 0x000fc600078e00ff */
[-C--:B------:R-:W-:Y:S01]  /*0620*/  ISETP.GE.AND P3, PT, R5, R4.reuse, PT ;  /* 0x000000040500720c */ /* 0x080fe20003f66270 */
[----:B------:R-:W-:Y:S01]  /*0630*/  VIADD R5, R71, 0x1a0 ;  /* 0x000001a047057836 */ /* 0x000fe20000000000 */
[----:B------:R1:W5:Y:S01]  /*0640*/  @!P1 LDG.E R68, desc[UR8][R2.64+0x100] ;  /* 0x0001000802449981 */ /* 0x000362000c1e1900 */
[-C--:B------:R-:W-:Y:S01]  /*0650*/  ISETP.GE.AND P1, PT, R7, R4.reuse, PT ;  /* 0x000000040700720c */ /* 0x080fe20003f26270 */
[----:B------:R-:W-:Y:S02]  /*0660*/  IMAD.MOV.U32 R63, RZ, RZ, -0x1 ;  /* 0xffffffffff3f7424 */ /* 0x000fe400078e00ff */
[----:B------:R1:W5:Y:S01]  /*0670*/  @!P5 LDG.E R64, desc[UR8][R2.64+0x300] ;  /* 0x000300080240d981 */ /* 0x000362000c1e1900 */
[-C--:B------:R-:W-:Y:S01]  /*0680*/  ISETP.GE.AND P5, PT, R5, R4.reuse, PT ;  /* 0x000000040500720c */ /* 0x080fe20003fa6270 */
[C---:B------:R-:W-:Y:S02]  /*0690*/  VIADD R5, R71.reuse, 0x1c0 ;  /* 0x000001c047057836 */ /* 0x040fe40000000000 */
[----:B------:R-:W-:Y:S01]  /*06a0*/  IMAD.MOV.U32 R65, RZ, RZ, -0x1 ;  /* 0xffffffffff417424 */ /* 0x000fe200078e00ff */
[----:B------:R1:W5:Y:S01]  /*06b0*/  @!P6 LDG.E R63, desc[UR8][R2.64+0x380] ;  /* 0x00038008023fe981 */ /* 0x000362000c1e1900 */
[----:B------:R-:W-:Y:S01]  /*06c0*/  VIADD R7, R71, 0x180 ;  /* 0x0000018047077836 */ /* 0x000fe20000000000 */
[----:B------:R-:W-:Y:S01]  /*06d0*/  ISETP.GE.AND P6, PT, R5, R4, PT ;  /* 0x000000040500720c */ /* 0x000fe20003fc6270 */
[----:B------:R-:W-:-:S02]  /*06e0*/  IMAD.MOV.U32 R61, RZ, RZ, -0x1 ;  /* 0xffffffffff3d7424 */ /* 0x000fc400078e00ff */
        /* <DEDUP_REMOVED lines=17> */
[----:B------:R-:W-:Y:S01]  /*0800*/  IMAD.MOV.U32 R57, RZ, RZ, -0x1 ;  /* 0xffffffffff397424 */ /* 0x000fe200078e00ff */
[----:B------:R-:W-:Y:S01]  /*0810*/  ISETP.GE.AND P4, PT, R5, R4, PT ;  /* 0x000000040500720c */ /* 0x000fe20003f86270 */
[C---:B------:R-:W-:Y:S01]  /*0820*/  VIADD R7, R71.reuse, 0x240 ;  /* 0x0000024047077836 */ /* 0x040fe20000000000 */
[----:B------:R1:W5:Y:S01]  /*0830*/  @!P3 LDG.E R59, desc[UR8][R2.64+0x580] ;  /* 0x00058008023bb981 */ /* 0x000362000c1e1900 */
[----:B------:R-:W-:-:S02]  /*0840*/  VIADD R5, R71, 0x280 ;  /* 0x0000028047057836 */ /* 0x000fc40000000000 */
[----:B------:R-:W-:Y:S01]  /*0850*/  IMAD.MOV.U32 R56, RZ, RZ, -0x1 ;  /* 0xffffffffff387424 */ /* 0x000fe200078e00ff */
[----:B------:R1:W5:Y:S01]  /*0860*/  @!P5 LDG.E R57, desc[UR8][R2.64+0x680] ;  /* 0x000680080239d981 */ /* 0x000362000c1e1900 */
[----:B------:R-:W-:Y:S01]  /*0870*/  IMAD.MOV.U32 R55, RZ, RZ, -0x1 ;  /* 0xffffffffff377424 */ /* 0x000fe200078e00ff */
[-C--:B------:R-:W-:Y:S01]  /*0880*/  ISETP.GE.AND P3, PT, R7, R4.reuse, PT ;  /* 0x000000040700720c */ /* 0x080fe20003f66270 */
[----:B------:R-:W-:Y:S01]  /*0890*/  VIADD R7, R71, 0x2a0 ;  /* 0x000002a047077836 */ /* 0x000fe20000000000 */
[-C--:B------:R-:W-:Y:S01]  /*08a0*/  ISETP.GE.AND P5, PT, R5, R4.reuse, PT ;  /* 0x000000040500720c */ /* 0x080fe20003fa6270 */
[----:B------:R-:W-:Y:S01]  /*08b0*/  VIADD R5, R71, 0x2c0 ;  /* 0x000002c047057836 */ /* 0x000fe20000000000 */
[----:B------:R1:W5:Y:S02]  /*08c0*/  @!P6 LDG.E R56, desc[UR8][R2.64+0x700] ;  /* 0x000700080238e981 */ /* 0x000364000c1e1900 */
[-C--:B------:R-:W-:Y:S02]  /*08d0*/  ISETP.GE.AND P6, PT, R7, R4.reuse, PT ;  /* 0x000000040700720c */ /* 0x080fe40003fc6270 */
[----:B------:R1:W5:Y:S01]  /*08e0*/  @!P0 LDG.E R55, desc[UR8][R2.64+0x780] ;  /* 0x0007800802378981 */ /* 0x000362000c1e1900 */
[----:B------:R-:W-:Y:S01]  /*08f0*/  ISETP.GE.AND P0, PT, R5, R4, PT ;  /* 0x000000040500720c */ /* 0x000fe20003f06270 */
[----:B------:R-:W-:-:S02]  /*0900*/  IMAD.MOV.U32 R54, RZ, RZ, -0x1 ;  /* 0xffffffffff367424 */ /* 0x000fc400078e00ff */
[----:B------:R-:W-:Y:S02]  /*0910*/  IMAD.MOV.U32 R53, RZ, RZ, -0x1 ;  /* 0xffffffffff357424 */ /* 0x000fe400078e00ff */
[----:B------:R-:W-:Y:S02]  /*0920*/  IMAD.MOV.U32 R52, RZ, RZ, -0x1 ;  /* 0xffffffffff347424 */ /* 0x000fe400078e00ff */
[----:B------:R-:W-:Y:S01]  /*0930*/  IMAD.MOV.U32 R51, RZ, RZ, -0x1 ;  /* 0xffffffffff337424 */ /* 0x000fe200078e00ff */
[----:B------:R1:W5:Y:S01]  /*0940*/  @!P1 LDG.E R54, desc[UR8][R2.64+0x800] ;  /* 0x0008000802369981 */ /* 0x000362000c1e1900 */
[----:B------:R-:W-:Y:S02]  /*0950*/  IMAD.MOV.U32 R50, RZ, RZ, -0x1 ;  /* 0xffffffffff327424 */ /* 0x000fe400078e00ff */
[----:B------:R-:W-:Y:S01]  /*0960*/  IMAD.MOV.U32 R49, RZ, RZ, -0x1 ;  /* 0xffffffffff317424 */ /* 0x000fe200078e00ff */
[----:B------:R1:W5:Y:S01]  /*0970*/  @!P2 LDG.E R53, desc[UR8][R2.64+0x880] ;  /* 0x000880080235a981 */ /* 0x000362000c1e1900 */
[----:B------:R-:W-:-:S03]  /*0980*/  IMAD.MOV.U32 R48, RZ, RZ, -0x1 ;  /* 0xffffffffff307424 */ /* 0x000fc600078e00ff */
[----:B------:R1:W5:Y:S04]  /*0990*/  @!P3 LDG.E R52, desc[UR8][R2.64+0x900] ;  /* 0x000900080234b981 */ /* 0x000368000c1e1900 */
[----:B------:R1:W5:Y:S04]  /*09a0*/  @!P4 LDG.E R51, desc[UR8][R2.64+0x980] ;  /* 0x000980080233c981 */ /* 0x000368000c1e1900 */
[----:B------:R1:W5:Y:S04]  /*09b0*/  @!P5 LDG.E R50, desc[UR8][R2.64+0xa00] ;  /* 0x000a00080232d981 */ /* 0x000368000c1e1900 */
[----:B------:R1:W5:Y:S04]  /*09c0*/  @!P6 LDG.E R49, desc[UR8][R2.64+0xa80] ;  /* 0x000a80080231e981 */ /* 0x000368000c1e1900 */
[----:B------:R1:W5:Y:S02]  /*09d0*/  @!P0 LDG.E R48, desc[UR8][R2.64+0xb00] ;  /* 0x000b000802308981 */ /* 0x000364000c1e1900 */
.L_x_3:
[----:B01----:R-:W-:Y:S01]  /*09e0*/  VIMNMX R2, PT, PT, R73, 0xe0, !PT ;  /* 0x000000e049027848 */ /* 0x003fe20007fe0100 */
[----:B------:R-:W0:Y:S01]  /*09f0*/  LDCU UR4, c[0x0][0x3c8] ;  /* 0x00007900ff0477ac */ /* 0x000e220008000800 */
[----:B-----5:R-:W-:Y:S01]  /*0a00*/  ISETP.GE.AND P6, PT, R70, RZ, PT ;  /* 0x000000ff4600720c */ /* 0x020fe20003fc6270 */
[----:B------:R-:W-:Y:S01]  /*0a10*/  IMAD.SHL.U32 R0, R0, 0x400, RZ ;  /* 0x0000040000007824 */ /* 0x000fe200078e00ff */
[--C-:B------:R-:W-:Y:S01]  /*0a20*/  IADD3 R2, PT, PT, R2, 0x1f, -R73.reuse ;  /* 0x0000001f02027810 */ /* 0x100fe20007ffe849 */
[----:B------:R-:W-:Y:S01]  /*0a30*/  UMOV UR5, 0xffffffff ;  /* 0xffffffff00057882 */ /* 0x000fe20000000000 */
[----:B------:R-:W-:Y:S01]  /*0a40*/  SEL R5, RZ, 0x7fffffff, !P6 ;  /* 0x7fffffffff057807 */ /* 0x000fe20007000000 */
[----:B------:R-:W-:Y:S01]  /*0a50*/  BSSY.RECONVERGENT B0, `(.L_x_4) ;  /* 0x0000034000007945 */ /* 0x000fe20003800200 */
[----:B------:R-:W-:Y:S01]  /*0a60*/  ISETP.GE.U32.AND P6, PT, R2, 0x1e0, PT ;  /* 0x000001e00200780c */ /* 0x000fe20003fc6070 */
[----:B------:R-:W-:Y:S01]  /*0a70*/  IMAD.MOV.U32 R4, RZ, RZ, R73 ;  /* 0x000000ffff047224 */ /* 0x000fe200078e0049 */
[----:B------:R-:W-:Y:S01]  /*0a80*/  ISETP.GE.AND P0, PT, R64, RZ, PT ;  /* 0x000000ff4000720c */ /* 0x000fe20003f06270 */
[----:B------:R-:W-:Y:S01]  /*0a90*/  IMAD.IADD R3, R77, 0x1, R0 ;  /* 0x000000014d037824 */ /* 0x000fe200078e0200 */
[----:B------:R-:W-:-:S02]  /*0aa0*/  ISETP.GE.AND P1, PT, R63, RZ, PT ;  /* 0x000000ff3f00720c */ /* 0x000fc40003f26270 */
[----:B------:R-:W-:Y:S02]  /*0ab0*/  ISETP.GE.AND P2, PT, R62, RZ, PT ;  /* 0x000000ff3e00720c */ /* 0x000fe40003f46270 */
[----:B------:R-:W-:Y:S02]  /*0ac0*/  ISETP.GE.AND P3, PT, R61, RZ, PT ;  /* 0x000000ff3d00720c */ /* 0x000fe40003f66270 */
[----:B------:R-:W-:Y:S01]  /*0ad0*/  LEA.HI R2, R2, 0x1, RZ, 0x1b ;  /* 0x0000000102027811 */ /* 0x000fe200078fd8ff */
[----:B0-----:R-:W-:Y:S01]  /*0ae0*/  USHF.L.U32 UR4, UR5, UR4, URZ ;  /* 0x0000000405047299 */ /* 0x001fe200080006ff */
[----:B------:R-:W-:Y:S02]  /*0af0*/  ISETP.GE.AND P4, PT, R60, RZ, PT ;  /* 0x000000ff3c00720c */ /* 0x000fe40003f86270 */
[----:B------:R-:W-:Y:S02]  /*0b00*/  ISETP.GE.AND P5, PT, R48, RZ, PT ;  /* 0x000000ff3000720c */ /* 0x000fe40003fa6270 */
[----:B------:R-:W-:-:S02]  /*0b10*/  SEL R47, RZ, 0x7fffffff, !P0 ;  /* 0x7fffffffff2f7807 */ /* 0x000fc40004000000 */
[----:B------:R-:W-:Y:S02]  /*0b20*/  SEL R46, RZ, 0x7fffffff, !P1 ;  /* 0x7fffffffff2e7807 */ /* 0x000fe40004800000 */
[----:B------:R-:W-:Y:S02]  /*0b30*/  SEL R45, RZ, 0x7fffffff, !P2 ;  /* 0x7fffffffff2d7807 */ /* 0x000fe40005000000 */
[----:B------:R-:W-:Y:S02]  /*0b40*/  LOP3.LUT R9, R2, 0xf, RZ, 0xc0, !PT ;  /* 0x0000000f02097812 */ /* 0x000fe400078ec0ff */
[----:B------:R-:W-:Y:S02]  /*0b50*/  SEL R44, RZ, 0x7fffffff, !P3 ;  /* 0x7fffffffff2c7807 */ /* 0x000fe40005800000 */
[----:B------:R-:W-:Y:S02]  /*0b60*/  SEL R33, RZ, 0x7fffffff, !P4 ;  /* 0x7fffffffff217807 */ /* 0x000fe40006000000 */
[----:B------:R-:W-:-:S02]  /*0b70*/  SEL R7, RZ, 0x7fffffff, !P5 ;  /* 0x7fffffffff077807 */ /* 0x000fc40006800000 */
[----:B------:R-:W-:Y:S02]  /*0b80*/  ISETP.NE.AND P1, PT, R9, RZ, PT ;  /* 0x000000ff0900720c */ /* 0x000fe40003f25270 */
[----:B------:R-:W-:Y:S02]  /*0b90*/  LOP3.LUT R8, R5, R70, RZ, 0x3c, !PT ;  /* 0x0000004605087212 */ /* 0x000fe400078e3cff */
[----:B------:R-:W-:Y:S02]  /*0ba0*/  LOP3.LUT R47, R47, R64, RZ, 0x3c, !PT ;  /* 0x000000402f2f7212 */ /* 0x000fe400078e3cff */
[----:B------:R-:W-:Y:S02]  /*0bb0*/  LOP3.LUT R46, R46, R63, RZ, 0x3c, !PT ;  /* 0x0000003f2e2e7212 */ /* 0x000fe400078e3cff */
[----:B------:R-:W-:Y:S02]  /*0bc0*/  LOP3.LUT R45, R45, R62, RZ, 0x3c, !PT ;  /* 0x0000003e2d2d7212 */ /* 0x000fe400078e3cff */
[----:B------:R-:W-:Y:S01]  /*0bd0*/  LOP3.LUT R44, R44, R61, RZ, 0x3c, !PT ;  /* 0x0000003d2c2c7212 */ /* 0x000fe200078e3cff */
[----:B------:R-:W-:Y:S06]  /*0be0*/  @!P6 BRA `(.L_x_5) ;  /* 0x000000000068e947 */ /* 0x000fec0003800000 */
[----:B------:R-:W-:Y:S01]  /*0bf0*/  IMAD R6, R73, 0x4, R0 ;  /* 0x0000000449067824 */ /* 0x000fe200078e0200 */
[----:B------:R-:W-:Y:S01]  /*0c00*/  LOP3.LUT R5, R2, 0xffffff0, RZ, 0xc0, !PT ;  /* 0x0ffffff002057812 */ /* 0x000fe200078ec0ff */
[----:B------:R-:W-:-:S03]  /*0c10*/  IMAD.MOV.U32 R4, RZ, RZ, R73 ;  /* 0x000000ffff047224 */ /* 0x000fc600078e0049 */
[----:B------:R-:W-:Y:S01]  /*0c20*/  IADD3 R6, PT, PT, R6, 0x400, R77 ;  /* 0x0000040006067810 */ /* 0x000fe20007ffe04d */
[----:B------:R-:W-:-:S07]  /*0c30*/  IMAD.MOV R5, RZ, RZ, -R5 ;  /* 0x000000ffff057224 */ /* 0x000fce00078e0a05 */
.L_x_6:
[----:B------:R-:W-:Y:S01]  /*0c40*/  VIADD R5, R5, 0x10 ;  /* 0x0000001005057836 */ /* 0x000fe20000000000 */
[----:B------:R-:W-:Y:S01]  /*0c50*/  STS [R6+-0x400], RZ ;  /* 0xfffc00ff06007388 */ /* 0x000fe20000000800 */
[----:B------:R-:W-:-:S03]  /*0c60*/  VIADD R4, R4, 0x200 ;  /* 0x0000020004047836 */ /* 0x000fc60000000000 */
[----:B------:R-:W-:Y:S01]  /*0c70*/  ISETP.NE.AND P0, PT, R5, RZ, PT ;  /* 0x000000ff0500720c */ /* 0x000fe20003f05270 */
[----:B------:R-:W-:Y:S04]  /*0c80*/  STS [R6+-0x380], RZ ;  /* 0xfffc80ff06007388 */ /* 0x000fe80000000800 */
[----:B------:R-:W-:Y:S04]  /*0c90*/  STS [R6+-0x300], RZ ;  /* 0xfffd00ff06007388 */ /* 0x000fe80000000800 */
[----:B------:R-:W-:Y:S04]  /*0ca0*/  STS [R6+-0x280], RZ ;  /* 0xfffd80ff06007388 */ /* 0x000fe80000000800 */
[----:B------:R-:W-:Y:S04]  /*0cb0*/  STS [R6+-0x200], RZ ;  /* 0xfffe00ff06007388 */ /* 0x000fe80000000800 */
[----:B------:R-:W-:Y:S04]  /*0cc0*/  STS [R6+-0x180], RZ ;  /* 0xfffe80ff06007388 */ /* 0x000fe80000000800 */
[----:B------:R-:W-:Y:S04]  /*0cd0*/  STS [R6+-0x100], RZ ;  /* 0xffff00ff06007388 */ /* 0x000fe80000000800 */
[----:B------:R-:W-:Y:S04]  /*0ce0*/  STS [R6+-0x80], RZ ;  /* 0xffff80ff06007388 */ /* 0x000fe80000000800 */
[----:B------:R-:W-:Y:S04]  /*0cf0*/  STS [R6], RZ ;  /* 0x000000ff06007388 */ /* 0x000fe80000000800 */
[----:B------:R-:W-:Y:S04]  /*0d00*/  STS [R6+0x80], RZ ;  /* 0x000080ff06007388 */ /* 0x000fe80000000800 */
[----:B------:R-:W-:Y:S04]  /*0d10*/  STS [R6+0x100], RZ ;  /* 0x000100ff06007388 */ /* 0x000fe80000000800 */
[----:B------:R-:W-:Y:S04]  /*0d20*/  STS [R6+0x180], RZ ;  /* 0x000180ff06007388 */ /* 0x000fe80000000800 */
[----:B------:R-:W-:Y:S04]  /*0d30*/  STS [R6+0x200], RZ ;  /* 0x000200ff06007388 */ /* 0x000fe80000000800 */
[----:B------:R-:W-:Y:S04]  /*0d40*/  STS [R6+0x280], RZ ;  /* 0x000280ff06007388 */ /* 0x000fe80000000800 */
[----:B------:R-:W-:Y:S04]  /*0d50*/  STS [R6+0x300], RZ ;  /* 0x000300ff06007388 */ /* 0x000fe80000000800 */
[----:B------:R0:W-:Y:S02]  /*0d60*/  STS [R6+0x380], RZ ;  /* 0x000380ff06007388 */ /* 0x0001e40000000800 */
[----:B0-----:R-:W-:Y:S01]  /*0d70*/  VIADD R6, R6, 0x800 ;  /* 0x0000080006067836 */ /* 0x001fe20000000000 */
[----:B------:R-:W-:Y:S06]  /*0d80*/  @P0 BRA `(.L_x_6) ;  /* 0xfffffffc00ac0947 */ /* 0x000fec000383ffff */
.L_x_5:
[----:B------:R-:W-:Y:S05]  /*0d90*/  BSYNC.RECONVERGENT B0 ;  /* 0x0000000000007941 */ /* 0x000fea0003800200 */
.L_x_4:
[----:B------:R-:W-:Y:S01]  /*0da0*/  BSSY.RECONVERGENT B0, `(.L_x_7) ;  /* 0x0000027000007945 */ /* 0x000fe20003800200 */
[----:B------:R-:W-:Y:S02]  /*0db0*/  LOP3.LUT R33, R33, R60, RZ, 0x3c, !PT ;  /* 0x0000003c21217212 */ /* 0x000fe400078e3cff */
[----:B------:R-:W-:Y:S01]  /*0dc0*/  LOP3.LUT R32, R7, R48, RZ, 0x3c, !PT ;  /* 0x0000003007207212 */ /* 0x000fe200078e3cff */
[----:B------:R-:W-:Y:S06]  /*0dd0*/  @!P1 BRA `(.L_x_8) ;  /* 0x00000000008c9947 */ /* 0x000fec0003800000 */
[----:B------:R-:W-:Y:S01]  /*0de0*/  ISETP.GE.U32.AND P0, PT, R9, 0x8, PT ;  /* 0x000000080900780c */ /* 0x000fe20003f06070 */
[----:B------:R-:W-:Y:S01]  /*0df0*/  BSSY.RECONVERGENT B1, `(.L_x_9) ;  /* 0x000000e000017945 */ /* 0x000fe20003800200 */
[----:B------:R-:W-:-:S04]  /*0e00*/  LOP3.LUT R6, R2, 0x7, RZ, 0xc0, !PT ;  /* 0x0000000702067812 */ /* 0x000fc800078ec0ff */
[----:B------:R-:W-:-:S07]  /*0e10*/  ISETP.NE.AND P1, PT, R6, RZ, PT ;  /* 0x000000ff0600720c */ /* 0x000fce0003f25270 */
[----:B------:R-:W-:Y:S06]  /*0e20*/  @!P0 BRA `(.L_x_10) ;  /* 0x0000000000288947 */ /* 0x000fec0003800000 */
[C---:B------:R-:W-:Y:S02]  /*0e30*/  IMAD R5, R4.reuse, 0x4, R3 ;  /* 0x0000000404057824 */ /* 0x040fe400078e0203 */
[----:B------:R-:W-:-:S03]  /*0e40*/  VIADD R4, R4, 0x100 ;  /* 0x0000010004047836 */ /* 0x000fc60000000000 */
[----:B------:R0:W-:Y:S04]  /*0e50*/  STS [R5], RZ ;  /* 0x000000ff05007388 */ /* 0x0001e80000000800 */
[----:B------:R0:W-:Y:S04]  /*0e60*/  STS [R5+0x80], RZ ;  /* 0x000080ff05007388 */ /* 0x0001e80000000800 */
[----:B------:R0:W-:Y:S04]  /*0e70*/  STS [R5+0x100], RZ ;  /* 0x000100ff05007388 */ /* 0x0001e80000000800 */
[----:B------:R0:W-:Y:S04]  /*0e80*/  STS [R5+0x180], RZ ;  /* 0x000180ff05007388 */ /* 0x0001e80000000800 */
[----:B------:R0:W-:Y:S04]  /*0e90*/  STS [R5+0x200], RZ ;  /* 0x000200ff05007388 */ /* 0x0001e80000000800 */
[----:B------:R0:W-:Y:S04]  /*0ea0*/  STS [R5+0x280], RZ ;  /* 0x000280ff05007388 */ /* 0x0001e80000000800 */
[----:B------:R0:W-:Y:S04]  /*0eb0*/  STS [R5+0x300], RZ ;  /* 0x000300ff05007388 */ /* 0x0001e80000000800 */
[----:B------:R0:W-:Y:S02]  /*0ec0*/  STS [R5+0x380], RZ ;  /* 0x000380ff05007388 */ /* 0x0001e40000000800 */
.L_x_10:
[----:B------:R-:W-:Y:S05]  /*0ed0*/  BSYNC.RECONVERGENT B1 ;  /* 0x0000000000017941 */ /* 0x000fea0003800200 */
.L_x_9:
[----:B------:R-:W-:Y:S05]  /*0ee0*/  @!P1 BRA `(.L_x_8) ;  /* 0x0000000000489947 */ /* 0x000fea0003800000 */
[----:B------:R-:W-:Y:S02]  /*0ef0*/  ISETP.GE.U32.AND P0, PT, R6, 0x4, PT ;  /* 0x000000040600780c */ /* 0x000fe40003f06070 */
[----:B------:R-:W-:-:S04]  /*0f00*/  LOP3.LUT R2, R2, 0x3, RZ, 0xc0, !PT ;  /* 0x0000000302027812 */ /* 0x000fc800078ec0ff */
[----:B------:R-:W-:-:S07]  /*0f10*/  ISETP.NE.AND P1, PT, R2, RZ, PT ;  /* 0x000000ff0200720c */ /* 0x000fce0003f25270 */
[C---:B0-----:R-:W-:Y:S02]  /*0f20*/  @P0 IMAD R5, R4.reuse, 0x4, R3 ;  /* 0x0000000404050824 */ /* 0x041fe400078e0203 */
[----:B------:R-:W-:-:S03]  /*0f30*/  @P0 VIADD R4, R4, 0x80 ;  /* 0x0000008004040836 */ /* 0x000fc60000000000 */
[----:B------:R1:W-:Y:S04]  /*0f40*/  @P0 STS [R5], RZ ;  /* 0x000000ff05000388 */ /* 0x0003e80000000800 */
[----:B------:R1:W-:Y:S04]  /*0f50*/  @P0 STS [R5+0x80], RZ ;  /* 0x000080ff05000388 */ /* 0x0003e80000000800 */
[----:B------:R1:W-:Y:S04]  /*0f60*/  @P0 STS [R5+0x100], RZ ;  /* 0x000100ff05000388 */ /* 0x0003e80000000800 */
[----:B------:R1:W-:Y:S01]  /*0f70*/  @P0 STS [R5+0x180], RZ ;  /* 0x000180ff05000388 */ /* 0x0003e20000000800 */
[----:B------:R-:W-:Y:S05]  /*0f80*/  @!P1 BRA `(.L_x_8) ;  /* 0x0000000000209947 */ /* 0x000fea0003800000 */
[----:B------:R-:W-:Y:S02]  /*0f90*/  IMAD R0, R4, 0x4, R0 ;  /* 0x0000000404007824 */ /* 0x000fe400078e0200 */
[----:B------:R-:W-:Y:S02]  /*0fa0*/  IMAD.MOV R2, RZ, RZ, -R2 ;  /* 0x000000ffff027224 */ /* 0x000fe400078e0a02 */
[----:B------:R-:W-:-:S07]  /*0fb0*/  IMAD.IADD R0, R77, 0x1, R0 ;  /* 0x000000014d007824 */ /* 0x000fce00078e0200 */
.L_x_11:
[----:B------:R-:W-:Y:S01]  /*0fc0*/  VIADD R2, R2, 0x1 ;  /* 0x0000000102027836 */ /* 0x000fe20000000000 */
[----:B------:R0:W-:Y:S04]  /*0fd0*/  STS [R0], RZ ;  /* 0x000000ff00007388 */ /* 0x0001e80000000800 */
[----:B------:R-:W-:Y:S01]  /*0fe0*/  ISETP.NE.AND P0, PT, R2, RZ, PT ;  /* 0x000000ff0200720c */ /* 0x000fe20003f05270 */
[----:B0-----:R-:W-:-:S12]  /*0ff0*/  VIADD R0, R0, 0x80 ;  /* 0x0000008000007836 */ /* 0x001fd80000000000 */
[----:B------:R-:W-:Y:S05]  /*1000*/  @P0 BRA `(.L_x_11) ;  /* 0xfffffffc00ec0947 */ /* 0x000fea000383ffff */
.L_x_8:
[----:B------:R-:W-:Y:S05]  /*1010*/  BSYNC.RECONVERGENT B0 ;  /* 0x0000000000007941 */ /* 0x000fea0003800200 */
.L_x_7:
[----:B------:R-:W2:Y:S01]  /*1020*/  LDCU UR7, c[0x0][0x3c4] ;  /* 0x00007880ff0777ac */ /* 0x000ea20008000800 */
[----:B------:R-:W-:Y:S01]  /*1030*/  ISETP.GE.AND P0, PT, R69, RZ, PT ;  /* 0x000000ff4500720c */ /* 0x000fe20003f06270 */
[----:B------:R-:W-:Y:S01]  /*1040*/  BSSY.RECONVERGENT B0, `(.L_x_12) ;  /* 0x00000e4000007945 */ /* 0x000fe20003800200 */
[----:B------:R-:W-:Y:S02]  /*1050*/  ISETP.GE.AND P2, PT, R66, RZ, PT ;  /* 0x000000ff4200720c */ /* 0x000fe40003f46270 */
[----:B------:R-:W-:Y:S02]  /*1060*/  SEL R0, RZ, 0x7fffffff, !P0 ;  /* 0x7fffffffff007807 */ /* 0x000fe40004000000 */
[----:B------:R-:W-:Y:S02]  /*1070*/  ISETP.NE.AND P0, PT, R8, 0x7fffffff, PT ;  /* 0x7fffffff0800780c */ /* 0x000fe40003f05270 */
[----:B------:R-:W-:Y:S02]  /*1080*/  LOP3.LUT R31, R0, R69, RZ, 0x3c, !PT ;  /* 0x00000045001f7212 */ /* 0x000fe400078e3cff */
[----:B------:R-:W-:-:S02]  /*1090*/  SEL R0, R8, 0x80000000, P0 ;  /* 0x8000000008007807 */ /* 0x000fc40000000000 */
[C---:B------:R-:W-:Y:S02]  /*10a0*/  ISETP.NE.AND P1, PT, R31.reuse, 0x7fffffff, PT ;  /* 0x7fffffff1f00780c */ /* 0x040fe40003f25270 */
[----:B------:R-:W-:Y:S02]  /*10b0*/  ISETP.GE.AND P0, PT, R68, RZ, PT ;  /* 0x000000ff4400720c */ /* 0x000fe40003f06270 */
[----:B------:R-:W-:Y:S02]  /*10c0*/  SEL R2, R31, 0x80000000, P1 ;  /* 0x800000001f027807 */ /* 0x000fe40000800000 */
[----:B--2---:R-:W-:Y:S02]  /*10d0*/  SHF.R.U32.HI R0, RZ, UR7, R0 ;  /* 0x00000007ff007c19 */ /* 0x004fe40008011600 */
[----:B------:R-:W-:Y:S02]  /*10e0*/  ISETP.GE.AND P1, PT, R67, RZ, PT ;  /* 0x000000ff4300720c */ /* 0x000fe40003f26270 */
[----:B01----:R-:W-:-:S02]  /*10f0*/  SEL R5, RZ, 0x7fffffff, !P0 ;  /* 0x7fffffffff057807 */ /* 0x003fc40004000000 */
[----:B------:R-:W-:Y:S02]  /*1100*/  LOP3.LUT R30, R0, UR4, RZ, 0x30, !PT ;  /* 0x00000004001e7c12 */ /* 0x000fe4000f8e30ff */
[----:B------:R-:W-:Y:S02]  /*1110*/  ISETP.GE.AND P3, PT, R65, RZ, PT ;  /* 0x000000ff4100720c */ /* 0x000fe40003f66270 */
[----:B------:R-:W-:Y:S01]  /*1120*/  SEL R4, RZ, 0x7fffffff, !P1 ;  /* 0x7fffffffff047807 */ /* 0x000fe20004800000 */
[----:B------:R-:W-:Y:S01]  /*1130*/  IMAD R0, R30, 0x4, R3 ;  /* 0x000000041e007824 */ /* 0x000fe200078e0203 */
[----:B------:R-:W-:Y:S01]  /*1140*/  SEL R7, RZ, 0x7fffffff, !P2 ;  /* 0x7fffffffff077807 */ /* 0x000fe20005000000 */
[----:B------:R-:W-:Y:S01]  /*1150*/  NOP ;  /* 0x0000000000007918 */ /* 0x000fe20000000000 */
[----:B------:R-:W-:Y:S02]  /*1160*/  LOP3.LUT R28, R5, R68, RZ, 0x3c, !PT ;  /* 0x00000044051c7212 */ /* 0x000fe400078e3cff */
[----:B------:R0:W-:Y:S01]  /*1170*/  ATOMS.POPC.INC.32 RZ, [R0+URZ] ;  /* 0x0000000000ff7f8c */ /* 0x0001e2000d8000ff */
[----:B------:R-:W-:-:S02]  /*1180*/  SEL R6, RZ, 0x7fffffff, !P3 ;  /* 0x7fffffffff067807 */ /* 0x000fc40005800000 */
[----:B------:R-:W-:Y:S02]  /*1190*/  LOP3.LUT R4, R4, R67, RZ, 0x3c, !PT ;  /* 0x0000004304047212 */ /* 0x000fe400078e3cff */
[----:B------:R-:W-:Y:S02]  /*11a0*/  LOP3.LUT R7, R7, R66, RZ, 0x3c, !PT ;  /* 0x0000004207077212 */ /* 0x000fe400078e3cff */
[----:B------:R-:W-:Y:S02]  /*11b0*/  ISETP.NE.AND P0, PT, R28, 0x7fffffff, PT ;  /* 0x7fffffff1c00780c */ /* 0x000fe40003f05270 */
[----:B------:R-:W-:Y:S02]  /*11c0*/  SHF.R.U32.HI R2, RZ, UR7, R2 ;  /* 0x00000007ff027c19 */ /* 0x000fe40008011602 */
[----:B------:R-:W-:Y:S02]  /*11d0*/  LOP3.LUT R6, R6, R65, RZ, 0x3c, !PT ;  /* 0x0000004106067212 */ /* 0x000fe400078e3cff */
[----:B------:R-:W-:-:S02]  /*11e0*/  ISETP.NE.AND P1, PT, R4, 0x7fffffff, PT ;  /* 0x7fffffff0400780c */ /* 0x000fc40003f25270 */
[----:B------:R-:W-:Y:S02]  /*11f0*/  ISETP.NE.AND P4, PT, R47, 0x7fffffff, PT ;  /* 0x7fffffff2f00780c */ /* 0x000fe40003f85270 */
[----:B------:R-:W-:Y:S02]  /*1200*/  ISETP.NE.AND P2, PT, R7, 0x7fffffff, PT ;  /* 0x7fffffff0700780c */ /* 0x000fe40003f45270 */
[----:B0-----:R-:W-:Y:S02]  /*1210*/  SEL R0, R28, 0x80000000, P0 ;  /* 0x800000001c007807 */ /* 0x001fe40000000000 */
[----:B------:R-:W-:Y:S02]  /*1220*/  LOP3.LUT R29, R2, UR4, RZ, 0x30, !PT ;  /* 0x00000004021d7c12 */ /* 0x000fe4000f8e30ff */
[----:B------:R-:W-:Y:S02]  /*1230*/  ISETP.NE.AND P0, PT, R6, 0x7fffffff, PT ;  /* 0x7fffffff0600780c */ /* 0x000fe40003f05270 */
[----:B------:R-:W-:Y:S01]  /*1240*/  SEL R4, R4, 0x80000000, P1 ;  /* 0x8000000004047807 */ /* 0x000fe20000800000 */
[----:B------:R-:W-:Y:S01]  /*1250*/  IMAD R2, R29, 0x4, R3 ;  /* 0x000000041d027824 */ /* 0x000fe200078e0203 */
[----:B------:R-:W-:-:S02]  /*1260*/  SEL R8, R47, 0x80000000, P4 ;  /* 0x800000002f087807 */ /* 0x000fc40002000000 */
[----:B------:R-:W-:Y:S02]  /*1270*/  SEL R7, R7, 0x80000000, P2 ;  /* 0x8000000007077807 */ /* 0x000fe40001000000 */
[----:B------:R-:W-:Y:S01]  /*1280*/  SHF.R.U32.HI R0, RZ, UR7, R0 ;  /* 0x00000007ff007c19 */ /* 0x000fe20008011600 */
[----:B------:R0:W-:Y:S01]  /*1290*/  ATOMS.POPC.INC.32 RZ, [R2+URZ] ;  /* 0x0000000002ff7f8c */ /* 0x0001e2000d8000ff */
[----:B------:R-:W-:Y:S02]  /*12a0*/  SEL R6, R6, 0x80000000, P0 ;  /* 0x8000000006067807 */ /* 0x000fe40000000000 */
[----:B------:R-:W-:Y:S02]  /*12b0*/  SHF.R.U32.HI R4, RZ, UR7, R4 ;  /* 0x00000007ff047c19 */ /* 0x000fe40008011604 */
[----:B------:R-:W-:Y:S02]  /*12c0*/  SHF.R.U32.HI R8, RZ, UR7, R8 ;  /* 0x00000007ff087c19 */ /* 0x000fe40008011608 */
[----:B------:R-:W-:-:S02]  /*12d0*/  SHF.R.U32.HI R7, RZ, UR7, R7 ;  /* 0x00000007ff077c19 */ /* 0x000fc40008011607 */
[----:B------:R-:W-:Y:S02]  /*12e0*/  LOP3.LUT R27, R0, UR4, RZ, 0x30, !PT ;  /* 0x00000004001b7c12 */ /* 0x000fe4000f8e30ff */
[----:B------:R-:W-:Y:S02]  /*12f0*/  SHF.R.U32.HI R6, RZ, UR7, R6 ;  /* 0x00000007ff067c19 */ /* 0x000fe40008011606 */
[----:B------:R-:W-:Y:S01]  /*1300*/  ISETP.GE.AND P4, PT, R59, RZ, PT ;  /* 0x000000ff3b00720c */ /* 0x000fe20003f86270 */
[--C-:B------:R-:W-:Y:S01]  /*1310*/  IMAD R0, R27, 0x4, R3.reuse ;  /* 0x000000041b007824 */ /* 0x100fe200078e0203 */
[----:B------:R-:W-:Y:S02]  /*1320*/  LOP3.LUT R4, R4, UR4, RZ, 0x30, !PT ;  /* 0x0000000404047c12 */ /* 0x000fe4000f8e30ff */
[----:B0-----:R-:W-:Y:S02]  /*1330*/  LOP3.LUT R2, R7, UR4, RZ, 0x30, !PT ;  /* 0x0000000407027c12 */ /* 0x001fe4000f8e30ff */
[----:B------:R-:W-:Y:S01]  /*1340*/  LOP3.LUT R26, R8, UR4, RZ, 0x30, !PT ;  /* 0x00000004081a7c12 */ /* 0x000fe2000f8e30ff */
[--C-:B------:R-:W-:Y:S01]  /*1350*/  IMAD R4, R4, 0x4, R3.reuse ;  /* 0x0000000404047824 */ /* 0x100fe200078e0203 */
[----:B------:R-:W-:Y:S01]  /*1360*/  LOP3.LUT R6, R6, UR4, RZ, 0x30, !PT ;  /* 0x0000000406067c12 */ /* 0x000fe2000f8e30ff */
[--C-:B------:R-:W-:Y:S01]  /*1370*/  IMAD R2, R2, 0x4, R3.reuse ;  /* 0x0000000402027824 */ /* 0x100fe200078e0203 */
[----:B------:R-:W-:Y:S01]  /*1380*/  SEL R8, RZ, 0x7fffffff, !P4 ;  /* 0x7fffffffff087807 */ /* 0x000fe20006000000 */
[----:B------:R0:W-:Y:S01]  /*1390*/  ATOMS.POPC.INC.32 RZ, [R0+URZ] ;  /* 0x0000000000ff7f8c */ /* 0x0001e2000d8000ff */
[----:B------:R-:W-:Y:S01]  /*13a0*/  ISETP.NE.AND P0, PT, R46, 0x7fffffff, PT ;  /* 0x7fffffff2e00780c */ /* 0x000fe20003f05270 */
[--C-:B------:R-:W-:Y:S01]  /*13b0*/  IMAD R6, R6, 0x4, R3.reuse ;  /* 0x0000000406067824 */ /* 0x100fe200078e0203 */
[----:B------:R-:W-:Y:S01]  /*13c0*/  LOP3.LUT R25, R8, R59, RZ, 0x3c, !PT ;  /* 0x0000003b08197212 */ /* 0x000fe200078e3cff */
[----:B------:R-:W-:Y:S01]  /*13d0*/  IMAD R5, R26, 0x4, R3 ;  /* 0x000000041a057824 */ /* 0x000fe200078e0203 */
[----:B------:R-:W-:Y:S01]  /*13e0*/  ISETP.NE.AND P1, PT, R45, 0x7fffffff, PT ;  /* 0x7fffffff2d00780c */ /* 0x000fe20003f25270 */
[----:B------:R1:W-:Y:S01]  /*13f0*/  ATOMS.POPC.INC.32 RZ, [R4+URZ] ;  /* 0x0000000004ff7f8c */ /* 0x0003e2000d8000ff */
[----:B------:R-:W-:-:S02]  /*1400*/  ISETP.NE.AND P2, PT, R44, 0x7fffffff, PT ;  /* 0x7fffffff2c00780c */ /* 0x000fc40003f45270 */
[----:B0-----:R-:W-:Y:S01]  /*1410*/  SEL R0, R46, 0x80000000, P0 ;  /* 0x800000002e007807 */ /* 0x001fe20000000000 */
[----:B------:R0:W-:Y:S01]  /*1420*/  ATOMS.POPC.INC.32 RZ, [R2+URZ] ;  /* 0x0000000002ff7f8c */ /* 0x0001e2000d8000ff */
[----:B------:R-:W-:Y:S02]  /*1430*/  ISETP.NE.AND P0, PT, R25, 0x7fffffff, PT ;  /* 0x7fffffff1900780c */ /* 0x000fe40003f05270 */
[----:B------:R-:W-:Y:S01]  /*1440*/  ISETP.NE.AND P3, PT, R33, 0x7fffffff, PT ;  /* 0x7fffffff2100780c */ /* 0x000fe20003f65270 */
[----:B------:R2:W-:Y:S01]  /*1450*/  ATOMS.POPC.INC.32 RZ, [R6+URZ] ;  /* 0x0000000006ff7f8c */ /* 0x0005e2000d8000ff */
[----:B-1----:R-:W-:Y:S02]  /*1460*/  SEL R4, R45, 0x80000000, P1 ;  /* 0x800000002d047807 */ /* 0x002fe40000800000 */
[----:B------:R-:W-:Y:S01]  /*1470*/  SHF.R.U32.HI R0, RZ, UR7, R0 ;  /* 0x00000007ff007c19 */ /* 0x000fe20008011600 */
[----:B------:R1:W-:Y:S01]  /*1480*/  ATOMS.POPC.INC.32 RZ, [R5+URZ] ;  /* 0x0000000005ff7f8c */ /* 0x0003e2000d8000ff */
[----:B0-----:R-:W-:-:S02]  /*1490*/  SEL R2, R44, 0x80000000, P2 ;  /* 0x800000002c027807 */ /* 0x001fc40001000000 */
[----:B------:R-:W-:Y:S02]  /*14a0*/  ISETP.GE.AND P1, PT, R57, RZ, PT ;  /* 0x000000ff3900720c */ /* 0x000fe40003f26270 */
[----:B--2---:R-:W-:Y:S02]  /*14b0*/  SEL R6, R33, 0x80000000, P3 ;  /* 0x8000000021067807 */ /* 0x004fe40001800000 */
[----:B------:R-:W-:Y:S02]  /*14c0*/  SHF.R.U32.HI R4, RZ, UR7, R4 ;  /* 0x00000007ff047c19 */ /* 0x000fe40008011604 */
[----:B-1----:R-:W-:Y:S02]  /*14d0*/  SEL R5, R25, 0x80000000, P0 ;  /* 0x8000000019057807 */ /* 0x002fe40000000000 */
[----:B------:R-:W-:Y:S02]  /*14e0*/  ISETP.GE.AND P0, PT, R58, RZ, PT ;  /* 0x000000ff3a00720c */ /* 0x000fe40003f06270 */
[----:B------:R-:W-:-:S02]  /*14f0*/  SHF.R.U32.HI R2, RZ, UR7, R2 ;  /* 0x00000007ff027c19 */ /* 0x000fc40008011602 */
[----:B------:R-:W-:Y:S02]  /*1500*/  SEL R19, RZ, 0x7fffffff, !P0 ;  /* 0x7fffffffff137807 */ /* 0x000fe40004000000 */
[----:B------:R-:W-:Y:S02]  /*1510*/  LOP3.LUT R24, R0, UR4, RZ, 0x30, !PT ;  /* 0x0000000400187c12 */ /* 0x000fe4000f8e30ff */
[----:B------:R-:W-:Y:S02]  /*1520*/  ISETP.GE.AND P2, PT, R56, RZ, PT ;  /* 0x000000ff3800720c */ /* 0x000fe40003f46270 */
[----:B------:R-:W-:Y:S01]  /*1530*/  SEL R18, RZ, 0x7fffffff, !P1 ;  /* 0x7fffffffff127807 */ /* 0x000fe20004800000 */
[----:B------:R-:W-:Y:S01]  /*1540*/  IMAD R0, R24, 0x4, R3 ;  /* 0x0000000418007824 */ /* 0x000fe200078e0203 */
[----:B------:R-:W-:Y:S02]  /*1550*/  SHF.R.U32.HI R6, RZ, UR7, R6 ;  /* 0x00000007ff067c19 */ /* 0x000fe40008011606 */
[----:B------:R-:W-:-:S02]  /*1560*/  LOP3.LUT R23, R4, UR4, RZ, 0x30, !PT ;  /* 0x0000000404177c12 */ /* 0x000fc4000f8e30ff */
[----:B------:R-:W-:Y:S01]  /*1570*/  ISETP.GE.AND P3, PT, R55, RZ, PT ;  /* 0x000000ff3700720c */ /* 0x000fe20003f66270 */
[----:B------:R0:W-:Y:S01]  /*1580*/  ATOMS.POPC.INC.32 RZ, [R0+URZ] ;  /* 0x0000000000ff7f8c */ /* 0x0001e2000d8000ff */
[----:B------:R-:W-:Y:S02]  /*1590*/  ISETP.GE.AND P4, PT, R54, RZ, PT ;  /* 0x000000ff3600720c */ /* 0x000fe40003f86270 */
[----:B------:R-:W-:Y:S02]  /*15a0*/  SHF.R.U32.HI R5, RZ, UR7, R5 ;  /* 0x00000007ff057c19 */ /* 0x000fe40008011605 */
[----:B------:R-:W-:Y:S02]  /*15b0*/  LOP3.LUT R19, R19, R58, RZ, 0x3c, !PT ;  /* 0x0000003a13137212 */ /* 0x000fe400078e3cff */
[----:B------:R-:W-:Y:S01]  /*15c0*/  LOP3.LUT R22, R2, UR4, RZ, 0x30, !PT ;  /* 0x0000000402167c12 */ /* 0x000fe2000f8e30ff */
[----:B------:R-:W-:Y:S01]  /*15d0*/  IMAD R2, R23, 0x4, R3 ;  /* 0x0000000417027824 */ /* 0x000fe200078e0203 */
[----:B------:R-:W-:-:S02]  /*15e0*/  SEL R17, RZ, 0x7fffffff, !P2 ;  /* 0x7fffffffff117807 */ /* 0x000fc40005000000 */
[----:B------:R-:W-:Y:S01]  /*15f0*/  LOP3.LUT R18, R18, R57, RZ, 0x3c, !PT ;  /* 0x0000003912127212 */ /* 0x000fe200078e3cff */
[--C-:B------:R-:W-:Y:S01]  /*1600*/  IMAD R4, R22, 0x4, R3.reuse ;  /* 0x0000000416047824 */ /* 0x100fe200078e0203 */
[----:B------:R-:W-:Y:S01]  /*1610*/  LOP3.LUT R21, R6, UR4, RZ, 0x30, !PT ;  /* 0x0000000406157c12 */ /* 0x000fe2000f8e30ff */
[----:B------:R1:W-:Y:S01]  /*1620*/  ATOMS.POPC.INC.32 RZ, [R2+URZ] ;  /* 0x0000000002ff7f8c */ /* 0x0003e2000d8000ff */
[----:B------:R-:W-:Y:S02]  /*1630*/  SEL R16, RZ, 0x7fffffff, !P3 ;  /* 0x7fffffffff107807 */ /* 0x000fe40005800000 */
[----:B------:R-:W-:Y:S01]  /*1640*/  SEL R15, RZ, 0x7fffffff, !P4 ;  /* 0x7fffffffff0f7807 */ /* 0x000fe20006000000 */
[----:B------:R2:W-:Y:S01]  /*1650*/  ATOMS.POPC.INC.32 RZ, [R4+URZ] ;  /* 0x0000000004ff7f8c */ /* 0x0005e2000d8000ff */
[----:B------:R-:W-:Y:S01]  /*1660*/  LOP3.LUT R20, R5, UR4, RZ, 0x30, !PT ;  /* 0x0000000405147c12 */ /* 0x000fe2000f8e30ff */
[----:B------:R-:W-:Y:S01]  /*1670*/  IMAD R5, R21, 0x4, R3 ;  /* 0x0000000415057824 */ /* 0x000fe200078e0203 */
[----:B------:R-:W-:-:S02]  /*1680*/  ISETP.NE.AND P0, PT, R19, 0x7fffffff, PT ;  /* 0x7fffffff1300780c */ /* 0x000fc40003f05270 */
[----:B------:R-:W-:Y:S01]  /*1690*/  LOP3.LUT R17, R17, R56, RZ, 0x3c, !PT ;  /* 0x0000003811117212 */ /* 0x000fe200078e3cff */
[----:B------:R-:W-:Y:S01]  /*16a0*/  IMAD R6, R20, 0x4, R3 ;  /* 0x0000000414067824 */ /* 0x000fe200078e0203 */
[----:B------:R-:W-:Y:S01]  /*16b0*/  ISETP.NE.AND P1, PT, R18, 0x7fffffff, PT ;  /* 0x7fffffff1200780c */ /* 0x000fe20003f25270 */
[----:B------:R3:W-:Y:S01]  /*16c0*/  ATOMS.POPC.INC.32 RZ, [R5+URZ] ;  /* 0x0000000005ff7f8c */ /* 0x0007e2000d8000ff */
[----:B------:R-:W-:Y:S02]  /*16d0*/  LOP3.LUT R16, R16, R55, RZ, 0x3c, !PT ;  /* 0x0000003710107212 */ /* 0x000fe400078e3cff */
[----:B------:R-:W-:Y:S01]  /*16e0*/  LOP3.LUT R15, R15, R54, RZ, 0x3c, !PT ;  /* 0x000000360f0f7212 */ /* 0x000fe200078e3cff */
[----:B------:R4:W-:Y:S01]  /*16f0*/  ATOMS.POPC.INC.32 RZ, [R6+URZ] ;  /* 0x0000000006ff7f8c */ /* 0x0009e2000d8000ff */
[----:B0-----:R-:W-:Y:S02]  /*1700*/  SEL R0, R19, 0x80000000, P0 ;  /* 0x8000000013007807 */ /* 0x001fe40000000000 */
[----:B------:R-:W-:-:S02]  /*1710*/  ISETP.NE.AND P0, PT, R17, 0x7fffffff, PT ;  /* 0x7fffffff1100780c */ /* 0x000fc40003f05270 */
[----:B-1----:R-:W-:Y:S02]  /*1720*/  SEL R2, R18, 0x80000000, P1 ;  /* 0x8000000012027807 */ /* 0x002fe40000800000 */
[----:B------:R-:W-:Y:S02]  /*1730*/  ISETP.NE.AND P2, PT, R16, 0x7fffffff, PT ;  /* 0x7fffffff1000780c */ /* 0x000fe40003f45270 */
[----:B------:R-:W-:Y:S02]  /*1740*/  ISETP.NE.AND P1, PT, R15, 0x7fffffff, PT ;  /* 0x7fffffff0f00780c */ /* 0x000fe40003f25270 */
[----:B------:R-:W-:Y:S02]  /*1750*/  SHF.R.U32.HI R0, RZ, UR7, R0 ;  /* 0x00000007ff007c19 */ /* 0x000fe40008011600 */
[----:B--2---:R-:W-:Y:S02]  /*1760*/  SEL R4, R17, 0x80000000, P0 ;  /* 0x8000000011047807 */ /* 0x004fe40000000000 */
[----:B------:R-:W-:-:S02]  /*1770*/  SHF.R.U32.HI R2, RZ, UR7, R2 ;  /* 0x00000007ff027c19 */ /* 0x000fc40008011602 */
[----:B---3--:R-:W-:Y:S02]  /*1780*/  SEL R5, R16, 0x80000000, P2 ;  /* 0x8000000010057807 */ /* 0x008fe40001000000 */
[----:B----4-:R-:W-:Y:S02]  /*1790*/  SEL R6, R15, 0x80000000, P1 ;  /* 0x800000000f067807 */ /* 0x010fe40000800000 */
[----:B------:R-:W-:Y:S02]  /*17a0*/  LOP3.LUT R14, R0, UR4, RZ, 0x30, !PT ;  /* 0x00000004000e7c12 */ /* 0x000fe4000f8e30ff */
[----:B------:R-:W-:Y:S02]  /*17b0*/  SHF.R.U32.HI R4, RZ, UR7, R4 ;  /* 0x00000007ff047c19 */ /* 0x000fe40008011604 */
[----:B------:R-:W-:Y:S01]  /*17c0*/  LOP3.LUT R13, R2, UR4, RZ, 0x30, !PT ;  /* 0x00000004020d7c12 */ /* 0x000fe2000f8e30ff */
[----:B------:R-:W-:Y:S01]  /*17d0*/  IMAD R0, R14, 0x4, R3 ;  /* 0x000000040e007824 */ /* 0x000fe200078e0203 */
[----:B------:R-:W-:-:S02]  /*17e0*/  SHF.R.U32.HI R5, RZ, UR7, R5 ;  /* 0x00000007ff057c19 */ /* 0x000fc40008011605 */
[----:B------:R-:W-:Y:S01]  /*17f0*/  SHF.R.U32.HI R6, RZ, UR7, R6 ;  /* 0x00000007ff067c19 */ /* 0x000fe20008011606 */
[--C-:B------:R-:W-:Y:S01]  /*1800*/  IMAD R2, R13, 0x4, R3.reuse ;  /* 0x000000040d027824 */ /* 0x100fe200078e0203 */
[----:B------:R-:W-:Y:S01]  /*1810*/  ISETP.GE.AND P0, PT, R53, RZ, PT ;  /* 0x000000ff3500720c */ /* 0x000fe20003f06270 */
[----:B------:R0:W-:Y:S01]  /*1820*/  ATOMS.POPC.INC.32 RZ, [R0+URZ] ;  /* 0x0000000000ff7f8c */ /* 0x0001e2000d8000ff */
[----:B------:R-:W-:Y:S02]  /*1830*/  ISETP.GE.AND P1, PT, R52, RZ, PT ;  /* 0x000000ff3400720c */ /* 0x000fe40003f26270 */
[----:B------:R-:W-:Y:S01]  /*1840*/  LOP3.LUT R12, R4, UR4, RZ, 0x30, !PT ;  /* 0x00000004040c7c12 */ /* 0x000fe2000f8e30ff */
[----:B------:R1:W-:Y:S01]  /*1850*/  ATOMS.POPC.INC.32 RZ, [R2+URZ] ;  /* 0x0000000002ff7f8c */ /* 0x0003e2000d8000ff */
[----:B------:R-:W-:Y:S02]  /*1860*/  LOP3.LUT R11, R5, UR4, RZ, 0x30, !PT ;  /* 0x00000004050b7c12 */ /* 0x000fe4000f8e30ff */
[----:B------:R-:W-:Y:S01]  /*1870*/  LOP3.LUT R10, R6, UR4, RZ, 0x30, !PT ;  /* 0x00000004060a7c12 */ /* 0x000fe2000f8e30ff */
[--C-:B------:R-:W-:Y:S01]  /*1880*/  IMAD R4, R12, 0x4, R3.reuse ;  /* 0x000000040c047824 */ /* 0x100fe200078e0203 */
[----:B------:R-:W-:Y:S01]  /*1890*/  SEL R6, RZ, 0x7fffffff, !P0 ;  /* 0x7fffffffff067807 */ /* 0x000fe20004000000 */
[--C-:B------:R-:W-:Y:S01]  /*18a0*/  IMAD R5, R11, 0x4, R3.reuse ;  /* 0x000000040b057824 */ /* 0x100fe200078e0203 */
[----:B------:R-:W-:Y:S01]  /*18b0*/  ISETP.GE.AND P0, PT, R51, RZ, PT ;  /* 0x000000ff3300720c */ /* 0x000fe20003f06270 */
[----:B0-----:R-:W-:Y:S01]  /*18c0*/  IMAD R0, R10, 0x4, R3 ;  /* 0x000000040a007824 */ /* 0x001fe200078e0203 */
[----:B------:R-:W-:Y:S01]  /*18d0*/  SEL R7, RZ, 0x7fffffff, !P1 ;  /* 0x7fffffffff077807 */ /* 0x000fe20004800000 */
[----:B------:R-:W-:Y:S01]  /*18e0*/  ATOMS.POPC.INC.32 RZ, [R4+URZ] ;  /* 0x0000000004ff7f8c */ /* 0x000fe2000d8000ff */
[----:B------:R-:W-:-:S02]  /*18f0*/  LOP3.LUT R9, R6, R53, RZ, 0x3c, !PT ;  /* 0x0000003506097212 */ /* 0x000fc400078e3cff */
[----:B-1----:R-:W-:Y:S01]  /*1900*/  SEL R2, RZ, 0x7fffffff, !P0 ;  /* 0x7fffffffff027807 */ /* 0x002fe20004000000 */
[----:B------:R0:W-:Y:S01]  /*1910*/  ATOMS.POPC.INC.32 RZ, [R5+URZ] ;  /* 0x0000000005ff7f8c */ /* 0x0001e2000d8000ff */
[----:B------:R-:W-:Y:S02]  /*1920*/  LOP3.LUT R8, R7, R52, RZ, 0x3c, !PT ;  /* 0x0000003407087212 */ /* 0x000fe400078e3cff */
[----:B------:R-:W-:Y:S01]  /*1930*/  ISETP.GE.AND P2, PT, R50, RZ, PT ;  /* 0x000000ff3200720c */ /* 0x000fe20003f46270 */
[----:B------:R1:W-:Y:S01]  /*1940*/  ATOMS.POPC.INC.32 RZ, [R0+URZ] ;  /* 0x0000000000ff7f8c */ /* 0x0003e2000d8000ff */
[----:B------:R-:W-:Y:S02]  /*1950*/  ISETP.GE.AND P3, PT, R49, RZ, PT ;  /* 0x000000ff3100720c */ /* 0x000fe40003f66270 */
[----:B------:R-:W-:Y:S02]  /*1960*/  ISETP.NE.AND P0, PT, R9, 0x7fffffff, PT ;  /* 0x7fffffff0900780c */ /* 0x000fe40003f05270 */
[----:B------:R-:W-:-:S02]  /*1970*/  LOP3.LUT R7, R2, R51, RZ, 0x3c, !PT ;  /* 0x0000003302077212 */ /* 0x000fc400078e3cff */
[C---:B------:R-:W-:Y:S02]  /*1980*/  ISETP.NE.AND P1, PT, R8.reuse, 0x7fffffff, PT ;  /* 0x7fffffff0800780c */ /* 0x040fe40003f25270 */
[----:B0-----:R-:W-:Y:S02]  /*1990*/  SEL R5, RZ, 0x7fffffff, !P2 ;  /* 0x7fffffffff057807 */ /* 0x001fe40005000000 */
[----:B------:R-:W-:Y:S02]  /*19a0*/  SEL R36, RZ, 0x7fffffff, !P3 ;  /* 0x7fffffffff247807 */ /* 0x000fe40005800000 */
[----:B------:R-:W-:Y:S02]  /*19b0*/  SEL R2, R9, 0x80000000, P0 ;  /* 0x8000000009027807 */ /* 0x000fe40000000000 */
[----:B------:R-:W-:Y:S02]  /*19c0*/  ISETP.NE.AND P0, PT, R7, 0x7fffffff, PT ;  /* 0x7fffffff0700780c */ /* 0x000fe40003f05270 */
[----:B------:R-:W-:-:S02]  /*19d0*/  SEL R4, R8, 0x80000000, P1 ;  /* 0x8000000008047807 */ /* 0x000fc40000800000 */
[----:B------:R-:W-:Y:S02]  /*19e0*/  LOP3.LUT R6, R5, R50, RZ, 0x3c, !PT ;  /* 0x0000003205067212 */ /* 0x000fe400078e3cff */
[----:B------:R-:W-:Y:S02]  /*19f0*/  LOP3.LUT R5, R36, R49, RZ, 0x3c, !PT ;  /* 0x0000003124057212 */ /* 0x000fe400078e3cff */
[----:B------:R-:W-:Y:S02]  /*1a00*/  SHF.R.U32.HI R2, RZ, UR7, R2 ;  /* 0x00000007ff027c19 */ /* 0x000fe40008011602 */
[----:B-1----:R-:W-:Y:S02]  /*1a10*/  SEL R0, R7, 0x80000000, P0 ;  /* 0x8000000007007807 */ /* 0x002fe40000000000 */
[----:B------:R-:W-:Y:S02]  /*1a20*/  SHF.R.U32.HI R4, RZ, UR7, R4 ;  /* 0x00000007ff047c19 */ /* 0x000fe40008011604 */
[----:B------:R-:W-:-:S02]  /*1a30*/  ISETP.NE.AND P0, PT, R6, 0x7fffffff, PT ;  /* 0x7fffffff0600780c */ /* 0x000fc40003f05270 */
[C---:B------:R-:W-:Y:S02]  /*1a40*/  ISETP.NE.AND P1, PT, R5.reuse, 0x7fffffff, PT ;  /* 0x7fffffff0500780c */ /* 0x040fe40003f25270 */
[----:B------:R-:W-:Y:S02]  /*1a50*/  LOP3.LUT R2, R2, UR4, RZ, 0x30, !PT ;  /* 0x0000000402027c12 */ /* 0x000fe4000f8e30ff */
[----:B------:R-:W-:Y:S02]  /*1a60*/  ISETP.NE.AND P2, PT, R32, 0x7fffffff, PT ;  /* 0x7fffffff2000780c */ /* 0x000fe40003f45270 */
[----:B------:R-:W-:Y:S01]  /*1a70*/  LOP3.LUT R4, R4, UR4, RZ, 0x30, !PT ;  /* 0x0000000404047c12 */ /* 0x000fe2000f8e30ff */
[--C-:B------:R-:W-:Y:S01]  /*1a80*/  IMAD R2, R2, 0x4, R3.reuse ;  /* 0x0000000402027824 */ /* 0x100fe200078e0203 */
[----:B------:R-:W-:Y:S02]  /*1a90*/  SHF.R.U32.HI R0, RZ, UR7, R0 ;  /* 0x00000007ff007c19 */ /* 0x000fe40008011600 */
[----:B------:R-:W-:Y:S01]  /*1aa0*/  SEL R36, R6, 0x80000000, P0 ;  /* 0x8000000006247807 */ /* 0x000fe20000000000 */
[----:B------:R-:W-:Y:S01]  /*1ab0*/  IMAD R4, R4, 0x4, R3 ;  /* 0x0000000404047824 */ /* 0x000fe200078e0203 */
[----:B------:R-:W-:Y:S01]  /*1ac0*/  SEL R37, R5, 0x80000000, P1 ;  /* 0x8000000005257807 */ /* 0x000fe20000800000 */
[----:B------:R0:W-:Y:S01]  /*1ad0*/  ATOMS.POPC.INC.32 RZ, [R2+URZ] ;  /* 0x0000000002ff7f8c */ /* 0x0001e2000d8000ff */
[----:B------:R-:W-:-:S02]  /*1ae0*/  SEL R38, R32, 0x80000000, P2 ;  /* 0x8000000020267807 */ /* 0x000fc40001000000 */
[----:B------:R-:W-:Y:S01]  /*1af0*/  LOP3.LUT R0, R0, UR4, RZ, 0x30, !PT ;  /* 0x0000000400007c12 */ /* 0x000fe2000f8e30ff */
[----:B------:R1:W-:Y:S01]  /*1b00*/  ATOMS.POPC.INC.32 RZ, [R4+URZ] ;  /* 0x0000000004ff7f8c */ /* 0x0003e2000d8000ff */
[----:B------:R-:W-:Y:S02]  /*1b10*/  SHF.R.U32.HI R36, RZ, UR7, R36 ;  /* 0x00000007ff247c19 */ /* 0x000fe40008011624 */
[----:B------:R-:W-:Y:S01]  /*1b20*/  SHF.R.U32.HI R37, RZ, UR7, R37 ;  /* 0x00000007ff257c19 */ /* 0x000fe20008011625 */
[--C-:B------:R-:W-:Y:S01]  /*1b30*/  IMAD R0, R0, 0x4, R3.reuse ;  /* 0x0000000400007824 */ /* 0x100fe200078e0203 */
[----:B------:R-:W-:Y:S02]  /*1b40*/  SHF.R.U32.HI R38, RZ, UR7, R38 ;  /* 0x00000007ff267c19 */ /* 0x000fe40008011626 */
[----:B------:R-:W-:Y:S02]  /*1b50*/  LOP3.LUT R36, R36, UR4, RZ, 0x30, !PT ;  /* 0x0000000424247c12 */ /* 0x000fe4000f8e30ff */
[----:B0-----:R-:W-:Y:S01]  /*1b60*/  LOP3.LUT R2, R37, UR4, RZ, 0x30, !PT ;  /* 0x0000000425027c12 */ /* 0x001fe2000f8e30ff */
[----:B------:R0:W-:Y:S01]  /*1b70*/  ATOMS.POPC.INC.32 RZ, [R0+URZ] ;  /* 0x0000000000ff7f8c */ /* 0x0001e2000d8000ff */
[----:B------:R-:W-:Y:S01]  /*1b80*/  ISETP.GT.U32.AND P5, PT, R35, 0xff, PT ;  /* 0x000000ff2300780c */ /* 0x000fe20003fa4070 */
[--C-:B------:R-:W-:Y:S01]  /*1b90*/  IMAD R36, R36, 0x4, R3.reuse ;  /* 0x0000000424247824 */ /* 0x100fe200078e0203 */
[----:B-1----:R-:W-:Y:S01]  /*1ba0*/  LOP3.LUT R4, R38, UR4, RZ, 0x30, !PT ;  /* 0x0000000426047c12 */ /* 0x002fe2000f8e30ff */
[--C-:B------:R-:W-:Y:S01]  /*1bb0*/  IMAD R37, R2, 0x4, R3.reuse ;  /* 0x0000000402257824 */ /* 0x100fe200078e0203 */
[----:B------:R-:W-:Y:S01]  /*1bc0*/  P2R R74, PR, RZ, 0x20 ;  /* 0x00000020ff4a7803 */ /* 0x000fe20000000000 */
[----:B------:R-:W-:Y:S01]  /*1bd0*/  IMAD.MOV.U32 R2, RZ, RZ, RZ ;  /* 0x000000ffff027224 */ /* 0x000fe200078e00ff */
[----:B------:R1:W-:Y:S01]  /*1be0*/  ATOMS.POPC.INC.32 RZ, [R36+URZ] ;  /* 0x0000000024ff7f8c */ /* 0x0003e2000d8000ff */
[----:B0-----:R-:W-:-:S02]  /*1bf0*/  IMAD R0, R4, 0x4, R3 ;  /* 0x0000000404007824 */ /* 0x001fc400078e0203 */
[----:B------:R-:W-:Y:S01]  /*1c00*/  IMAD R3, R35, 0x4, R77 ;  /* 0x0000000423037824 */ /* 0x000fe200078e024d */
[----:B------:R1:W-:Y:S04]  /*1c10*/  ATOMS.POPC.INC.32 RZ, [R37+URZ] ;  /* 0x0000000025ff7f8c */ /* 0x0003e8000d8000ff */
[----:B------:R1:W-:Y:S01]  /*1c20*/  ATOMS.POPC.INC.32 RZ, [R0+URZ] ;  /* 0x0000000000ff7f8c */ /* 0x0003e2000d8000ff */
[----:B------:R-:W-:Y:S06]  /*1c30*/  BAR.SYNC.DEFER_BLOCKING 0x0 ;  /* 0x0000000000007b1d */ /* 0x000fec0000010000 */
[----:B------:R-:W-:Y:S05]  /*1c40*/  @P5 BRA `(.L_x_13) ;  /* 0x00000000008c5947 */ /* 0x000fea0003800000 */
[----:B-1----:R-:W0:Y:S04]  /*1c50*/  LDS R0, [R3] ;  /* 0x0000000003007984 */ /* 0x002e280000000800 */
[----:B------:R-:W1:Y:S04]  /*1c60*/  LDS R37, [R3+0x400] ;  /* 0x0004000003257984 */ /* 0x000e680000000800 */
[----:B------:R-:W2:Y:S04]  /*1c70*/  LDS R41, [R3+0x800] ;  /* 0x0008000003297984 */ /* 0x000ea80000000800 */
[----:B------:R-:W3:Y:S04]  /*1c80*/  LDS R43, [R3+0xc00] ;  /* 0x000c0000032b7984 */ /* 0x000ee80000000800 */
[----:B------:R-:W4:Y:S04]  /*1c90*/  LDS R2, [R3+0x1000] ;  /* 0x0010000003027984 */ /* 0x000f280000000800 */
[----:B------:R-:W-:Y:S04]  /*1ca0*/  LDS R36, [R3+0x2000] ;  /* 0x0020000003247984 */ /* 0x000fe80000000800 */
[----:B------:R-:W-:Y:S04]  /*1cb0*/  STS [R3], RZ ;  /* 0x000000ff03007388 */ /* 0x000fe80000000800 */
[----:B0-----:R-:W-:Y:S01]  /*1cc0*/  STS [R3+0x400], R0 ;  /* 0x0004000003007388 */ /* 0x001fe20000000800 */
[----:B-1----:R-:W-:-:S03]  /*1cd0*/  IMAD.IADD R38, R0, 0x1, R37 ;  /* 0x0000000100267824 */ /* 0x002fc600078e0225 */
[----:B------:R-:W-:Y:S01]  /*1ce0*/  LDS R37, [R3+0x1c00] ;  /* 0x001c000003257984 */ /* 0x000fe20000000800 */
[----:B--2---:R-:W-:-:S03]  /*1cf0*/  IMAD.IADD R42, R38, 0x1, R41 ;  /* 0x00000001262a7824 */ /* 0x004fc600078e0229 */
[----:B------:R-:W-:Y:S01]  /*1d00*/  LDS R0, [R3+0x2800] ;  /* 0x0028000003007984 */ /* 0x000fe20000000800 */
[----:B---3--:R-:W-:-:S03]  /*1d10*/  IMAD.IADD R76, R42, 0x1, R43 ;  /* 0x000000012a4c7824 */ /* 0x008fc600078e022b */
[----:B------:R-:W0:Y:S01]  /*1d20*/  LDS R43, [R3+0x1400] ;  /* 0x00140000032b7984 */ /* 0x000e220000000800 */
[----:B----4-:R-:W-:-:S03]  /*1d30*/  IMAD.IADD R41, R76, 0x1, R2 ;  /* 0x000000014c297824 */ /* 0x010fc600078e0202 */
[----:B------:R-:W-:Y:S04]  /*1d40*/  STS [R3+0xc00], R42 ;  /* 0x000c002a03007388 */ /* 0x000fe80000000800 */
[----:B------:R-:W1:Y:S04]  /*1d50*/  LDS R42, [R3+0x1800] ;  /* 0x00180000032a7984 */ /* 0x000e680000000800 */
[----:B------:R-:W2:Y:S04]  /*1d60*/  LDS R2, [R3+0x2400] ;  /* 0x0024000003027984 */ /* 0x000ea80000000800 */
[----:B------:R-:W-:Y:S04]  /*1d70*/  STS [R3+0x800], R38 ;  /* 0x0008002603007388 */ /* 0x000fe80000000800 */
[----:B------:R-:W3:Y:S04]  /*1d80*/  LDS R38, [R3+0x2c00] ;  /* 0x002c000003267984 */ /* 0x000ee80000000800 */
[----:B------:R2:W-:Y:S04]  /*1d90*/  STS [R3+0x1000], R76 ;  /* 0x0010004c03007388 */ /* 0x0005e80000000800 */
[----:B------:R4:W-:Y:S01]  /*1da0*/  STS [R3+0x1400], R41 ;  /* 0x0014002903007388 */ /* 0x0009e20000000800 */
[----:B0-----:R-:W-:-:S05]  /*1db0*/  IMAD.IADD R43, R41, 0x1, R43 ;  /* 0x00000001292b7824 */ /* 0x001fca00078e022b */
[----:B------:R4:W-:Y:S01]  /*1dc0*/  STS [R3+0x1800], R43 ;  /* 0x0018002b03007388 */ /* 0x0009e20000000800 */
[----:B-1----:R-:W-:-:S04]  /*1dd0*/  IMAD.IADD R42, R43, 0x1, R42 ;  /* 0x000000012b2a7824 */ /* 0x002fc800078e022a */
[----:B------:R-:W-:Y:S01]  /*1de0*/  IMAD.IADD R37, R42, 0x1, R37 ;  /* 0x000000012a257824 */ /* 0x000fe200078e0225 */
[----:B------:R4:W-:Y:S03]  /*1df0*/  STS [R3+0x1c00], R42 ;  /* 0x001c002a03007388 */ /* 0x0009e60000000800 */
[----:B------:R-:W-:Y:S01]  /*1e00*/  IMAD.IADD R36, R37, 0x1, R36 ;  /* 0x0000000125247824 */ /* 0x000fe200078e0224 */
[----:B------:R4:W-:Y:S03]  /*1e10*/  STS [R3+0x2000], R37 ;  /* 0x0020002503007388 */ /* 0x0009e60000000800 */
[----:B--2---:R-:W-:Y:S01]  /*1e20*/  IMAD.IADD R76, R36, 0x1, R2 ;  /* 0x00000001244c7824 */ /* 0x004fe200078e0202 */
[----:B------:R4:W-:Y:S03]  /*1e30*/  STS [R3+0x2400], R36 ;  /* 0x0024002403007388 */ /* 0x0009e60000000800 */
[----:B------:R-:W-:Y:S01]  /*1e40*/  IMAD.IADD R0, R76, 0x1, R0 ;  /* 0x000000014c007824 */ /* 0x000fe200078e0200 */
[----:B------:R4:W-:Y:S03]  /*1e50*/  STS [R3+0x2800], R76 ;  /* 0x0028004c03007388 */ /* 0x0009e60000000800 */
[----:B---3--:R-:W-:Y:S01]  /*1e60*/  IMAD.IADD R2, R0, 0x1, R38 ;  /* 0x0000000100027824 */ /* 0x008fe200078e0226 */
[----:B------:R4:W-:Y:S06]  /*1e70*/  STS [R3+0x2c00], R0 ;  /* 0x002c000003007388 */ /* 0x0009ec0000000800 */
.L_x_13:
[----:B------:R-:W-:Y:S05]  /*1e80*/  BSYNC.RECONVERGENT B0 ;  /* 0x0000000000007941 */ /* 0x000fea0003800200 */
.L_x_12:
[----:B-1--4-:R-:W0:Y:S01]  /*1e90*/  LDC.64 R36, c[0x0][0x380] ;  /* 0x0000e000ff247b82 */ /* 0x012e220000000a00 */
[----:B------:R-:W1:Y:S01]  /*1ea0*/  LDCU.64 UR10, c[0x0][0x3b8] ;  /* 0x00007700ff0a77ac */ /* 0x000e620008000a00 */
[C---:B------:R-:W-:Y:S01]  /*1eb0*/  ISETP.NE.AND P0, PT, R2.reuse, 0x2280, PT ;  /* 0x000022800200780c */ /* 0x040fe20003f05270 */
[----:B------:R-:W-:Y:S01]  /*1ec0*/  IMAD R0, R75, 0x100, R35 ;  /* 0x000001004b007824 */ /* 0x000fe200078e0223 */
[----:B------:R-:W-:Y:S02]  /*1ed0*/  @!P5 LOP3.LUT R76, R2, 0x40000000, RZ, 0xfc, !PT ;  /* 0x40000000024cd812 */ /* 0x000fe400078efcff */
[----:B------:R-:W-:Y:S02]  /*1ee0*/  ISETP.LT.U32.AND P0, PT, R35, 0x100, !P0 ;  /* 0x000001002300780c */ /* 0x000fe40004701070 */
[----:B------:R-:W2:Y:S01]  /*1ef0*/  LDC.64 R42, c[0x0][0x398] ;  /* 0x0000e600ff2a7b82 */ /* 0x000ea20000000a00 */
[----:B-1----:R-:W-:-:S04]  /*1f00*/  LEA R38, P1, R39, UR10, 0x2 ;  /* 0x0000000a27267c11 */ /* 0x002fc8000f8210ff */
[----:B------:R-:W-:Y:S01]  /*1f10*/  LEA.HI.X R39, R39, UR11, R40, 0x2, P1 ;  /* 0x0000000b27277c11 */ /* 0x000fe200088f1428 */
[----:B0-----:R-:W-:Y:S02]  /*1f20*/  IMAD.WIDE R36, R0, 0x4, R36 ;  /* 0x0000000400247825 */ /* 0x001fe400078e0224 */
[----:B------:R-:W0:Y:S03]  /*1f30*/  LDC.64 R40, c[0x0][0x390] ;  /* 0x0000e400ff287b82 */ /* 0x000e260000000a00 */
[----:B------:R1:W-:Y:S01]  /*1f40*/  @!P5 STG.E.STRONG.SYS desc[UR8][R36.64], R76 ;  /* 0x0000004c2400d986 */ /* 0x0003e2000c115908 */
[----:B--2---:R-:W-:-:S04]  /*1f50*/  IMAD.WIDE.U32 R42, R35, 0x4, R42 ;  /* 0x00000004232a7825 */ /* 0x004fc800078e002a */
[----:B0-----:R-:W-:Y:S01]  /*1f60*/  IMAD.WIDE.U32 R40, R35, 0x4, R40 ;  /* 0x0000000423287825 */ /* 0x001fe200078e0028 */
[----:B------:R-:W-:Y:S06]  /*1f70*/  BAR.RED.OR.DEFER_BLOCKING 0x0, P0 ;  /* 0x0000000000007b1d */ /* 0x000fec0000014800 */
[----:B------:R-:W0:Y:S02]  /*1f80*/  B2R.RESULT RZ, P0 ;  /* 0x0000000000ff731c */ /* 0x000e240000004000 */
[----:B01----:R-:W-:Y:S05]  /*1f90*/  @!P0 BRA `(.L_x_14) ;  /* 0x0000001400a08947 */ /* 0x003fea0003800000 */
[----:B------:R-:W-:Y:S01]  /*1fa0*/  ISETP.GT.U32.AND P0, PT, R35, R30, PT ;  /* 0x0000001e2300720c */ /* 0x000fe20003f04070 */
[----:B------:R-:W-:Y:S03]  /*1fb0*/  BSSY B1, `(.L_x_15) ;  /* 0x0000028000017945 */ /* 0x000fe60003800000 */
[----:B------:R-:W-:Y:S01]  /*1fc0*/  SEL R11, RZ, 0x2280, !P0 ;  /* 0x00002280ff0b7807 */ /* 0x000fe20004000000 */
[----:B------:R-:W-:Y:S08]  /*1fd0*/  @P5 BRA `(.L_x_16) ;  /* 0x0000000000945947 */ /* 0x000ff00003800000 */
[----:B------:R-:W2:Y:S01]  /*1fe0*/  LDG.E R42, desc[UR8][R42.64] ;  /* 0x000000082a2a7981 */ /* 0x000ea2000c1e1900 */
[----:B------:R-:W-:Y:S01]  /*1ff0*/  ISETP.GE.AND P0, PT, R75, 0x1, PT ;  /* 0x000000014b00780c */ /* 0x000fe20003f06270 */
[----:B------:R-:W-:Y:S02]  /*2000*/  IMAD.MOV.U32 R7, RZ, RZ, R2 ;  /* 0x000000ffff077224 */ /* 0x000fe400078e0002 */
[----:B--2---:R-:W-:-:S05]  /*2010*/  IMAD.IADD R0, R42, 0x1, -R11 ;  /* 0x000000012a007824 */ /* 0x004fca00078e0a0b */
[----:B------:R0:W-:Y:S05]  /*2020*/  STS [R3+0x8a00], R0 ;  /* 0x008a000003007388 */ /* 0x0001ea0000000800 */
[----:B------:R-:W-:Y:S05]  /*2030*/  @!P0 BRA `(.L_x_17) ;  /* 0x00000000006c8947 */ /* 0x000fea0003800000 */
[----:B------:R-:W-:Y:S01]  /*2040*/  BSSY B0, `(.L_x_18) ;  /* 0x0000019000007945 */ /* 0x000fe20003800000 */
[----:B0-----:R-:W-:Y:S02]  /*2050*/  IMAD.MOV.U32 R0, RZ, RZ, -0x1 ;  /* 0xffffffffff007424 */ /* 0x001fe400078e00ff */
[----:B------:R-:W-:Y:S02]  /*2060*/  IMAD.MOV.U32 R6, RZ, RZ, R75 ;  /* 0x000000ffff067224 */ /* 0x000fe400078e004b */
[----:B------:R-:W-:-:S07]  /*2070*/  IMAD.MOV.U32 R7, RZ, RZ, R2 ;  /* 0x000000ffff077224 */ /* 0x000fce00078e0002 */
.L_x_22:
[----:B------:R-:W0:Y:S01]  /*2080*/  LDC.64 R4, c[0x0][0x380] ;  /* 0x0000e000ff047b82 */ /* 0x000e220000000a00 */
[----:B------:R-:W-:Y:S01]  /*2090*/  VIADD R13, R6, 0xffffffff ;  /* 0xffffffff060d7836 */ /* 0x000fe20000000000 */
[----:B------:R-:W-:Y:S03]  /*20a0*/  BSSY B2, `(.L_x_19) ;  /* 0x0000008000027945 */ /* 0x000fe60003800000 */
[----:B------:R-:W-:-:S04]  /*20b0*/  IMAD R9, R13, 0x100, R35 ;  /* 0x000001000d097824 */ /* 0x000fc800078e0223 */
[----:B0-----:R-:W-:-:S07]  /*20c0*/  IMAD.WIDE R4, R9, 0x4, R4 ;  /* 0x0000000409047825 */ /* 0x001fce00078e0204 */
.L_x_20:
[----:B------:R-:W-:Y:S05]  /*20d0*/  YIELD ;  /* 0x0000000000007946 */ /* 0x000fea0003800000 */
[----:B------:R0:W-:Y:S06]  /*20e0*/  MEMBAR.SC.CTA ;  /* 0x0000000000007992 */ /* 0x0001ec0000000000 */
[----:B0-----:R-:W2:Y:S02]  /*20f0*/  LDG.E.STRONG.SYS R8, desc[UR8][R4.64] ;  /* 0x0000000804087981 */ /* 0x001ea4000c1f5900 */
[----:B--2---:R-:W-:-:S13]  /*2100*/  ISETP.NE.AND P0, PT, R8, RZ, PT ;  /* 0x000000ff0800720c */ /* 0x004fda0003f05270 */
[----:B------:R-:W-:Y:S05]  /*2110*/  @!P0 BRA `(.L_x_20) ;  /* 0xfffffffc00ec8947 */ /* 0x000fea000383ffff */
[----:B------:R-:W-:Y:S05]  /*2120*/  BSYNC B2 ;  /* 0x0000000000027941 */ /* 0x000fea0003800000 */
.L_x_19:
[----:B------:R-:W-:Y:S01]  /*2130*/  BSSY.RECONVERGENT B2, `(.L_x_21) ;  /* 0x0000006000027945 */ /* 0x000fe20003800200 */
[C---:B------:R-:W-:Y:S02]  /*2140*/  ISETP.GT.AND P0, PT, R8.reuse, -0x1, PT ;  /* 0xffffffff0800780c */ /* 0x040fe40003f04270 */
[----:B------:R-:W-:Y:S01]  /*2150*/  LOP3.LUT R8, R8, 0x3fffffff, RZ, 0xc0, !PT ;  /* 0x3fffffff08087812 */ /* 0x000fe200078ec0ff */
[----:B------:R-:W-:Y:S05]  /*2160*/  WARPSYNC.EXCLUSIVE R0 ;  /* 0x0000000000007348 */ /* 0x000fea0003a00000 */
[----:B------:R-:W-:-:S05]  /*2170*/  IMAD.IADD R7, R8, 0x1, R7 ;  /* 0x0000000108077824 */ /* 0x000fca00078e0207 */
[----:B------:R-:W-:-:S07]  /*2180*/  VOTE.ANY R0, PT, P0 ;  /* 0x0000000000007806 */ /* 0x000fce00000e0100 */
[----:B------:R-:W-:Y:S05]  /*2190*/  BSYNC.RECONVERGENT B2 ;  /* 0x0000000000027941 */ /* 0x000fea0003800200 */
.L_x_21:
[----:B------:R-:W-:Y:S01]  /*21a0*/  ISETP.GT.U32.AND P1, PT, R6, 0x1, PT ;  /* 0x000000010600780c */ /* 0x000fe20003f24070 */
[----:B------:R-:W-:-:S12]  /*21b0*/  IMAD.MOV.U32 R6, RZ, RZ, R13 ;  /* 0x000000ffff067224 */ /* 0x000fd800078e000d */
[----:B------:R-:W-:Y:S05]  /*21c0*/  @P0 BRA P1, `(.L_x_22) ;  /* 0xfffffffc00ac0947 */ /* 0x000fea000083ffff */
[----:B------:R-:W-:Y:S05]  /*21d0*/  BSYNC B0 ;  /* 0x0000000000007941 */ /* 0x000fea0003800000 */
.L_x_18:
[----:B------:R1:W2:Y:S02]  /*21e0*/  LDS R0, [R3+0x8a00] ;  /* 0x008a000003007984 */ /* 0x0002a40000000800 */
.L_x_17:
[----:B------:R-:W-:Y:S02]  /*21f0*/  LOP3.LUT R5, R7, 0x80000000, RZ, 0xfc, !PT ;  /* 0x8000000007057812 */ /* 0x000fe400078efcff */
[----:B0-2---:R-:W-:-:S03]  /*2200*/  IADD3 R0, PT, PT, R0, R7, -R2 ;  /* 0x0000000700007210 */ /* 0x005fc60007ffe802 */
[----:B------:R0:W-:Y:S04]  /*2210*/  STG.E.STRONG.SYS desc[UR8][R36.64], R5 ;  /* 0x0000000524007986 */ /* 0x0001e8000c115908 */
[----:B------:R0:W-:Y:S02]  /*2220*/  STS [R3+0x8a00], R0 ;  /* 0x008a000003007388 */ /* 0x0001e40000000800 */
.L_x_16:
[----:B------:R-:W-:Y:S05]  /*2230*/  BSYNC B1 ;  /* 0x0000000000017941 */ /* 0x000fea0003800000 */
.L_x_15:
[----:B0-----:R-:W0:Y:S01]  /*2240*/  LDC.64 R4, c[0x0][0x390] ;  /* 0x0000e400ff047b82 */ /* 0x001e220000000a00 */
[----:B------:R-:W-:Y:S01]  /*2250*/  VIADD R7, R72, 0x2280 ;  /* 0x0000228048077836 */ /* 0x000fe20000000000 */
[----:B------:R-:W-:Y:S05]  /*2260*/  WARPSYNC.ALL ;  /* 0x0000000000007948 */ /* 0x000fea0003800000 */
[----:B------:R-:W-:Y:S01]  /*2270*/  UMOV UR5, 0x400 ;  /* 0x0000040000057882 */ /* 0x000fe20000000000 */
[----:B------:R-:W2:Y:S08]  /*2280*/  LDC R0, c[0x0][0x3c0] ;  /* 0x0000f000ff007b82 */ /* 0x000eb00000000800 */
[----:B------:R-:W3:Y:S01]  /*2290*/  S2UR UR6, SR_CgaCtaId ;  /* 0x00000000000679c3 */ /* 0x000ee20000008800 */
[----:B0-----:R-:W-:-:S02]  /*22a0*/  ISETP.EQ.U32.AND P1, PT, R4, RZ, PT ;  /* 0x000000ff0400720c */ /* 0x001fc40003f22070 */
[----:B--2---:R-:W-:-:S04]  /*22b0*/  ISETP.GE.AND P0, PT, R7, R0, PT ;  /* 0x000000000700720c */ /* 0x004fc80003f06270 */
[----:B------:R-:W-:-:S04]  /*22c0*/  ISETP.EQ.OR.EX P0, PT, R5, RZ, !P0, P1 ;  /* 0x000000ff0500720c */ /* 0x000fc80004702710 */
[----:B------:R-:W-:Y:S01]  /*22d0*/  ISETP.GT.U32.OR P0, PT, R35, 0xff, P0 ;  /* 0x000000ff2300780c */ /* 0x000fe20000704470 */
[----:B---3--:R-:W-:-:S06]  /*22e0*/  ULEA UR5, UR6, UR5, 0x18 ;  /* 0x0000000506057291 */ /* 0x008fcc000f8ec0ff */
[----:B------:R-:W-:-:S06]  /*22f0*/  LEA R30, R30, UR5, 0x2 ;  /* 0x000000051e1e7c11 */ /* 0x000fcc000f8e10ff */
[----:B------:R-:W0:Y:S02]  /*2300*/  @!P0 LDS R5, [R3+0x8a00] ;  /* 0x008a000003058984 */ /* 0x000e240000000800 */
[----:B0-----:R-:W-:-:S05]  /*2310*/  @!P0 IADD3 R5, PT, PT, R5, R11, R2 ;  /* 0x0000000b05058210 */ /* 0x001fca0007ffe002 */
[----:B------:R0:W-:Y:S01]  /*2320*/  @!P0 STG.E desc[UR8][R40.64], R5 ;  /* 0x0000000528008986 */ /* 0x0001e2000c101908 */
[----:B------:R-:W-:Y:S01]  /*2330*/  BAR.SYNC.DEFER_BLOCKING 0x0 ;  /* 0x0000000000007b1d */ /* 0x000fe20000010000 */
[----:B------:R-:W-:-:S05]  /*2340*/  ISETP.GT.AND P0, PT, R7, R0, PT ;  /* 0x000000000700720c */ /* 0x000fca0003f04270 */
[----:B------:R0:W2:Y:S08]  /*2350*/  LDS R4, [R30+0x8a00] ;  /* 0x008a00001e047984 */ /* 0x0000b00000000800 */
[----:B0-----:R-:W-:Y:S05]  /*2360*/  @P0 BRA `(.L_x_23) ;  /* 0x0000000000740947 */ /* 0x001fea0003800000 */
[----:B------:R-:W0:Y:S01]  /*2370*/  LDCU.64 UR4, c[0x0][0x3a0] ;  /* 0x00007400ff0477ac */ /* 0x000e220008000a00 */
[----:B--2---:R-:W-:-:S05]  /*2380*/  IADD3 R4, P1, PT, R71, R4, RZ ;  /* 0x0000000447047210 */ /* 0x004fca0007f3e0ff */
[----:B------:R-:W-:Y:S01]  /*2390*/  IMAD.X R5, RZ, RZ, RZ, P1 ;  /* 0x000000ffff057224 */ /* 0x000fe200008e06ff */
[----:B0-----:R-:W-:-:S04]  /*23a0*/  LEA R2, P1, R4, UR4, 0x2 ;  /* 0x0000000404027c11 */ /* 0x001fc8000f8210ff */
[----:B-1----:R-:W-:-:S05]  /*23b0*/  LEA.HI.X R3, R4, UR5, R5, 0x2, P1 ;  /* 0x0000000504037c11 */ /* 0x002fca00088f1405 */
[----:B------:R1:W-:Y:S04]  /*23c0*/  STG.E desc[UR8][R2.64], R70 ;  /* 0x0000004602007986 */ /* 0x0003e8000c101908 */
        /* <DEDUP_REMOVED lines=21> */
[----:B------:R1:W-:Y:S01]  /*2520*/  STG.E desc[UR8][R2.64+0xb00], R48 ;  /* 0x000b003002007986 */ /* 0x0003e2000c101908 */
[----:B------:R-:W-:Y:S05]  /*2530*/  BRA `(.L_x_24) ;  /* 0x0000000400287947 */ /* 0x000fea0003800000 */
.L_x_23:
[----:B------:R-:W0:Y:S01]  /*2540*/  LDCU.64 UR4, c[0x0][0x3a0] ;  /* 0x00007400ff0477ac */ /* 0x000e220008000a00 */
[----:B------:R-:W-:Y:S01]  /*2550*/  IMAD R6, R75, -0x2280, R0 ;  /* 0xffffdd804b067824 */ /* 0x000fe200078e0200 */
[C---:B--2---:R-:W-:Y:S01]  /*2560*/  IADD3 R4, P2, PT, R71.reuse, R4, RZ ;  /* 0x0000000447047210 */ /* 0x044fe20007f5e0ff */
[C---:B------:R-:W-:Y:S02]  /*2570*/  VIADD R5, R71.reuse, 0x40 ;  /* 0x0000004047057836 */ /* 0x040fe40000000000 */
[C---:B-1----:R-:W-:Y:S01]  /*2580*/  VIADD R3, R71.reuse, 0x20 ;  /* 0x0000002047037836 */ /* 0x042fe20000000000 */
[CC--:B------:R-:W-:Y:S01]  /*2590*/  ISETP.GE.AND P1, PT, R71.reuse, R6.reuse, PT ;  /* 0x000000064700720c */ /* 0x0c0fe20003f26270 */
[----:B------:R-:W-:Y:S01]  /*25a0*/  VIADD R7, R71, 0x60 ;  /* 0x0000006047077836 */ /* 0x000fe20000000000 */
[-C--:B------:R-:W-:Y:S01]  /*25b0*/  ISETP.GE.AND P6, PT, R5, R6.reuse, PT ;  /* 0x000000060500720c */ /* 0x080fe20003fc6270 */
[----:B------:R-:W-:Y:S01]  /*25c0*/  IMAD.X R5, RZ, RZ, RZ, P2 ;  /* 0x000000ffff057224 */ /* 0x000fe200010e06ff */
[-C--:B------:R-:W-:Y:S01]  /*25d0*/  ISETP.GE.AND P4, PT, R3, R6.reuse, PT ;  /* 0x000000060300720c */ /* 0x080fe20003f86270 */
[----:B------:R-:W-:Y:S01]  /*25e0*/  VIADD R9, R71, 0x80 ;  /* 0x0000008047097836 */ /* 0x000fe20000000000 */
[----:B------:R-:W-:Y:S01]  /*25f0*/  ISETP.GE.AND P5, PT, R7, R6, PT ;  /* 0x000000060700720c */ /* 0x000fe20003fa6270 */
[----:B------:R-:W-:-:S02]  /*2600*/  VIADD R7, R71, 0xc0 ;  /* 0x000000c047077836 */ /* 0x000fc40000000000 */
[----:B------:R-:W-:Y:S01]  /*2610*/  VIADD R11, R71, 0xa0 ;  /* 0x000000a0470b7836 */ /* 0x000fe20000000000 */
[----:B------:R-:W-:Y:S01]  /*2620*/  ISETP.GE.AND P3, PT, R9, R6, PT ;  /* 0x000000060900720c */ /* 0x000fe20003f66270 */
[----:B------:R-:W-:Y:S01]  /*2630*/  VIADD R9, R71, 0xe0 ;  /* 0x000000e047097836 */ /* 0x000fe20000000000 */
[----:B0-----:R-:W-:-:S04]  /*2640*/  LEA R2, P2, R4, UR4, 0x2 ;  /* 0x0000000404027c11 */ /* 0x001fc8000f8410ff */
[----:B------:R-:W-:Y:S02]  /*2650*/  LEA.HI.X R3, R4, UR5, R5, 0x2, P2 ;  /* 0x0000000504037c11 */ /* 0x000fe400090f1405 */
[----:B------:R-:W-:-:S03]  /*2660*/  ISETP.GE.AND P2, PT, R11, R6, PT ;  /* 0x000000060b00720c */ /* 0x000fc60003f46270 */
[----:B------:R0:W-:Y:S01]  /*2670*/  @!P1 STG.E desc[UR8][R2.64], R70 ;  /* 0x0000004602009986 */ /* 0x0001e2000c101908 */
[-C--:B------:R-:W-:Y:S01]  /*2680*/  ISETP.GE.AND P1, PT, R7, R6.reuse, PT ;  /* 0x000000060700720c */ /* 0x080fe20003f26270 */
[----:B------:R-:W-:Y:S02]  /*2690*/  VIADD R7, R71, 0x100 ;  /* 0x0000010047077836 */ /* 0x000fe40000000000 */
[----:B------:R0:W-:Y:S01]  /*26a0*/  @!P4 STG.E desc[UR8][R2.64+0x80], R69 ;  /* 0x000080450200c986 */ /* 0x0001e2000c101908 */
[-C--:B------:R-:W-:Y:S01]  /*26b0*/  ISETP.GE.AND P4, PT, R9, R6.reuse, PT ;  /* 0x000000060900720c */ /* 0x080fe20003f86270 */
[----:B------:R-:W-:Y:S02]  /*26c0*/  VIADD R9, R71, 0x120 ;  /* 0x0000012047097836 */ /* 0x000fe40000000000 */
[----:B------:R0:W-:Y:S01]  /*26d0*/  @!P6 STG.E desc[UR8][R2.64+0x100], R68 ;  /* 0x000100440200e986 */ /* 0x0001e2000c101908 */
[----:B------:R-:W-:Y:S01]  /*26e0*/  ISETP.GE.AND P6, PT, R7, R6, PT ;  /* 0x000000060700720c */ /* 0x000fe20003fc6270 */
[----:B------:R-:W-:-:S02]  /*26f0*/  VIADD R7, R71, 0x140 ;  /* 0x0000014047077836 */ /* 0x000fc40000000000 */
        /* <DEDUP_REMOVED lines=37> */
[----:B------:R-:W-:-:S03]  /*2950*/  ISETP.GE.AND P5, PT, R9, R6, PT ;  /* 0x000000060900720c */ /* 0x000fc60003fa6270 */
[----:B------:R0:W-:Y:S01]  /*2960*/  @!P3 STG.E desc[UR8][R2.64+0x800], R54 ;  /* 0x000800360200b986 */ /* 0x0001e2000c101908 */
[----:B------:R-:W-:-:S03]  /*2970*/  ISETP.GE.AND P3, PT, R7, R6, PT ;  /* 0x000000060700720c */ /* 0x000fc60003f66270 */
[----:B------:R0:W-:Y:S04]  /*2980*/  @!P2 STG.E desc[UR8][R2.64+0x880], R53 ;  /* 0x000880350200a986 */ /* 0x0001e8000c101908 */
[----:B------:R0:W-:Y:S04]  /*2990*/  @!P1 STG.E desc[UR8][R2.64+0x900], R52 ;  /* 0x0009003402009986 */ /* 0x0001e8000c101908 */
[----:B------:R0:W-:Y:S04]  /*29a0*/  @!P4 STG.E desc[UR8][R2.64+0x980], R51 ;  /* 0x000980330200c986 */ /* 0x0001e8000c101908 */
[----:B------:R0:W-:Y:S04]  /*29b0*/  @!P6 STG.E desc[UR8][R2.64+0xa00], R50 ;  /* 0x000a00320200e986 */ /* 0x0001e8000c101908 */
[----:B------:R0:W-:Y:S04]  /*29c0*/  @!P5 STG.E desc[UR8][R2.64+0xa80], R49 ;  /* 0x000a80310200d986 */ /* 0x0001e8000c101908 */
[----:B------:R0:W-:Y:S02]  /*29d0*/  @!P3 STG.E desc[UR8][R2.64+0xb00], R48 ;  /* 0x000b00300200b986 */ /* 0x0001e4000c101908 */
.L_x_24:
[----:B------:R-:W-:Y:S05]  /*29e0*/  @P0 BRA `(.L_x_25) ;  /* 0x0000000000600947 */ /* 0x000fea0003800000 */
        /* <DEDUP_REMOVED lines=11> */
[----:B01----:R2:W5:Y:S04]  /*2aa0*/  LDG.E R49, desc[UR8][R38.64+0x500] ;  /* 0x0005000826317981 */ /* 0x003568000c1e1900 */
        /* <DEDUP_REMOVED lines=12> */
.L_x_25:
[----:B------:R-:W-:Y:S02]  /*2b70*/  IMAD.IADD R72, R0, 0x1, -R72 ;  /* 0x0000000100487824 */ /* 0x000fe400078e0a48 */
[C---:B01----:R-:W-:Y:S02]  /*2b80*/  VIADD R3, R71.reuse, 0x20 ;  /* 0x0000002047037836 */ /* 0x043fe40000000000 */
[C---:B------:R-:W-:Y:S01]  /*2b90*/  VIADD R55, R71.reuse, 0x40 ;  /* 0x0000004047377836 */ /* 0x040fe20000000000 */
[CC--:B------:R-:W-:Y:S01]  /*2ba0*/  ISETP.GE.AND P1, PT, R71.reuse, R72.reuse, PT ;  /* 0x000000484700720c */ /* 0x0c0fe20003f26270 */
[----:B------:R-:W-:Y:S01]  /*2bb0*/  VIADD R57, R71, 0x80 ;  /* 0x0000008047397836 */ /* 0x000fe20000000000 */
[-C--:B------:R-:W-:Y:S01]  /*2bc0*/  ISETP.GE.AND P4, PT, R3, R72.reuse, PT ;  /* 0x000000480300720c */ /* 0x080fe20003f86270 */
[----:B------:R-:W-:Y:S01]  /*2bd0*/  VIADD R3, R71, 0x60 ;  /* 0x0000006047037836 */ /* 0x000fe20000000000 */
[-C--:B------:R-:W-:Y:S01]  /*2be0*/  ISETP.GE.AND P6, PT, R55, R72.reuse, PT ;  /* 0x000000483700720c */ /* 0x080fe20003fc6270 */
[----:B------:R-:W-:Y:S01]  /*2bf0*/  VIADD R55, R71, 0xa0 ;  /* 0x000000a047377836 */ /* 0x000fe20000000000 */
[----:B------:R-:W-:-:S02]  /*2c00*/  ISETP.GE.AND P3, PT, R57, R72, PT ;  /* 0x000000483900720c */ /* 0x000fc40003f66270 */
[-C--:B------:R-:W-:Y:S01]  /*2c10*/  ISETP.GE.AND P5, PT, R3, R72.reuse, PT ;  /* 0x000000480300720c */ /* 0x080fe20003fa6270 */
[----:B------:R-:W-:Y:S01]  /*2c20*/  VIADD R3, R71, 0xc0 ;  /* 0x000000c047037836 */ /* 0x000fe20000000000 */
[-C--:B------:R-:W-:Y:S01]  /*2c30*/  ISETP.GE.AND P2, PT, R55, R72.reuse, PT ;  /* 0x000000483700720c */ /* 0x080fe20003f46270 */
[----:B------:R-:W-:Y:S02]  /*2c40*/  VIADD R55, R71, 0xe0 ;  /* 0x000000e047377836 */ /* 0x000fe40000000000 */
[----:B------:R0:W5:Y:S01]  /*2c50*/  @!P1 LDG.E R27, desc[UR8][R38.64] ;  /* 0x00000008261b9981 */ /* 0x000162000c1e1900 */
[-C--:B------:R-:W-:Y:S01]  /*2c60*/  ISETP.GE.AND P1, PT, R3, R72.reuse, PT ;  /* 0x000000480300720c */ /* 0x080fe20003f26270 */
[----:B------:R-:W-:Y:S02]  /*2c70*/  VIADD R3, R71, 0x100 ;  /* 0x0000010047037836 */ /* 0x000fe40000000000 */
[----:B------:R0:W5:Y:S01]  /*2c80*/  @!P4 LDG.E R29, desc[UR8][R38.64+0x80] ;  /* 0x00008008261dc981 */ /* 0x000162000c1e1900 */
[----:B------:R-:W-:Y:S01]  /*2c90*/  ISETP.GE.AND P4, PT, R55, R72, PT ;  /* 0x000000483700720c */ /* 0x000fe20003f86270 */
[----:B------:R-:W-:-:S02]  /*2ca0*/  VIADD R55, R71, 0x120 ;  /* 0x0000012047377836 */ /* 0x000fc40000000000 */
[----:B------:R0:W5:Y:S01]  /*2cb0*/  @!P6 LDG.E R31, desc[UR8][R38.64+0x100] ;  /* 0x00010008261fe981 */ /* 0x000162000c1e1900 */
        /* <DEDUP_REMOVED lines=39> */
[----:B------:R-:W-:-:S03]  /*2f30*/  ISETP.GE.AND P5, PT, R55, R72, PT ;  /* 0x000000483700720c */ /* 0x000fc60003fa6270 */
[----:B------:R0:W5:Y:S01]  /*2f40*/  @!P3 LDG.E R19, desc[UR8][R38.64+0x800] ;  /* 0x000800082613b981 */ /* 0x000162000c1e1900 */
[----:B------:R-:W-:-:S03]  /*2f50*/  ISETP.GE.AND P3, PT, R3, R72, PT ;  /* 0x000000480300720c */ /* 0x000fc60003f66270 */
[----:B------:R0:W5:Y:S04]  /*2f60*/  @!P2 LDG.E R17, desc[UR8][R38.64+0x880] ;  /* 0x000880082611a981 */ /* 0x000168000c1e1900 */
[----:B------:R0:W5:Y:S04]  /*2f70*/  @!P1 LDG.E R15, desc[UR8][R38.64+0x900] ;  /* 0x00090008260f9981 */ /* 0x000168000c1e1900 */
[----:B------:R0:W5:Y:S04]  /*2f80*/  @!P4 LDG.E R13, desc[UR8][R38.64+0x980] ;  /* 0x00098008260dc981 */ /* 0x000168000c1e1900 */
[----:B------:R0:W5:Y:S04]  /*2f90*/  @!P6 LDG.E R11, desc[UR8][R38.64+0xa00] ;  /* 0x000a0008260be981 */ /* 0x000168000c1e1900 */
[----:B------:R0:W5:Y:S04]  /*2fa0*/  @!P5 LDG.E R9, desc[UR8][R38.64+0xa80] ;  /* 0x000a80082609d981 */ /* 0x000168000c1e1900 */
[----:B------:R0:W5:Y:S02]  /*2fb0*/  @!P3 LDG.E R7, desc[UR8][R38.64+0xb00] ;  /* 0x000b00082607b981 */ /* 0x000164000c1e1900 */
.L_x_26:
[----:B------:R-:W-:Y:S05]  /*2fc0*/  @P0 BRA `(.L_x_27) ;  /* 0x00000000006c0947 */ /* 0x000fea0003800000 */
[----:B------:R-:W1:Y:S02]  /*2fd0*/  LDCU.64 UR4, c[0x0][0x3b0] ;  /* 0x00007600ff0477ac */ /* 0x000e640008000a00 */
[----:B-1----:R-:W-:-:S04]  /*2fe0*/  LEA R2, P0, R4, UR4, 0x2 ;  /* 0x0000000404027c11 */ /* 0x002fc8000f8010ff */
[----:B------:R-:W-:-:S05]  /*2ff0*/  LEA.HI.X R3, R4, UR5, R5, 0x2, P0 ;  /* 0x0000000504037c11 */ /* 0x000fca00080f1405 */
[----:B-----5:R-:W-:Y:S04]  /*3000*/  STG.E desc[UR8][R2.64], R27 ;  /* 0x0000001b02007986 */ /* 0x020fe8000c101908 */
[----:B------:R-:W-:Y:S04]  /*3010*/  STG.E desc[UR8][R2.64+0x80], R29 ;  /* 0x0000801d02007986 */ /* 0x000fe8000c101908 */
        /* <DEDUP_REMOVED lines=20> */
[----:B------:R-:W-:Y:S01]  /*3160*/  STG.E desc[UR8][R2.64+0xb00], R7 ;  /* 0x000b000702007986 */ /* 0x000fe2000c101908 */
[----:B------:R-:W-:Y:S05]  /*3170*/  EXIT ;  /* 0x000000000000794d */ /* 0x000fea0003800000 */
.L_x_27:
[----:B------:R-:W1:Y:S01]  /*3180*/  LDCU.64 UR4, c[0x0][0x3b0] ;  /* 0x00007600ff0477ac */ /* 0x000e620008000a00 */
[----:B------:R-:W-:Y:S02]  /*3190*/  IMAD R0, R75, -0x2280, R0 ;  /* 0xffffdd804b007824 */ /* 0x000fe400078e0200 */
[C---:B0-2---:R-:W-:Y:S02]  /*31a0*/  VIADD R39, R71.reuse, 0x40 ;  /* 0x0000004047277836 */ /* 0x045fe40000000000 */
[C---:B------:R-:W-:Y:S01]  /*31b0*/  VIADD R3, R71.reuse, 0x20 ;  /* 0x0000002047037836 */ /* 0x040fe20000000000 */
[CC--:B------:R-:W-:Y:S01]  /*31c0*/  ISETP.GE.AND P6, PT, R71.reuse, R0.reuse, PT ;  /* 0x000000004700720c */ /* 0x0c0fe20003fc6270 */
[----:B------:R-:W-:Y:S01]  /*31d0*/  VIADD R55, R71, 0x60 ;  /* 0x0000006047377836 */ /* 0x000fe20000000000 */
[-C--:B------:R-:W-:Y:S01]  /*31e0*/  ISETP.GE.AND P1, PT, R39, R0.reuse, PT ;  /* 0x000000002700720c */ /* 0x080fe20003f26270 */
[----:B------:R-:W-:Y:S01]  /*31f0*/  VIADD R39, R71, 0x80 ;  /* 0x0000008047277836 */ /* 0x000fe20000000000 */
[-C--:B------:R-:W-:Y:S01]  /*3200*/  ISETP.GE.AND P5, PT, R3, R0.reuse, PT ;  /* 0x000000000300720c */ /* 0x080fe20003fa6270 */
[----:B------:R-:W-:Y:S01]  /*3210*/  VIADD R57, R71, 0xc0 ;  /* 0x000000c047397836 */ /* 0x000fe20000000000 */
[-C--:B------:R-:W-:Y:S01]  /*3220*/  ISETP.GE.AND P0, PT, R55, R0.reuse, PT ;  /* 0x000000003700720c */ /* 0x080fe20003f06270 */
[----:B------:R-:W-:Y:S01]  /*3230*/  VIADD R55, R71, 0xa0 ;  /* 0x000000a047377836 */ /* 0x000fe20000000000 */
[----:B------:R-:W-:Y:S01]  /*3240*/  ISETP.GE.AND P4, PT, R39, R0, PT ;  /* 0x000000002700720c */ /* 0x000fe20003f86270 */
[----:B------:R-:W-:Y:S01]  /*3250*/  VIADD R39, R71, 0x100 ;  /* 0x0000010047277836 */ /* 0x000fe20000000000 */
[----:B-1----:R-:W-:-:S02]  /*3260*/  LEA R2, P2, R4, UR4, 0x2 ;  /* 0x0000000404027c11 */ /* 0x002fc4000f8410ff */
[-C--:B------:R-:W-:Y:S02]  /*3270*/  ISETP.GE.AND P3, PT, R55, R0.reuse, PT ;  /* 0x000000003700720c */ /* 0x080fe40003f66270 */
[----:B------:R-:W-:Y:S01]  /*3280*/  LEA.HI.X R3, R4, UR5, R5, 0x2, P2 ;  /* 0x0000000504037c11 */ /* 0x000fe200090f1405 */
[----:B------:R-:W-:Y:S01]  /*3290*/  VIADD R5, R71, 0xe0 ;  /* 0x000000e047057836 */ /* 0x000fe20000000000 */
[----:B------:R-:W-:-:S03]  /*32a0*/  ISETP.GE.AND P2, PT, R57, R0, PT ;  /* 0x000000003900720c */ /* 0x000fc60003f46270 */
[----:B-----5:R0:W-:Y:S01]  /*32b0*/  @!P6 STG.E desc[UR8][R2.64], R27 ;  /* 0x0000001b0200e986 */ /* 0x0201e2000c101908 */
[-C--:B------:R-:W-:Y:S01]  /*32c0*/  ISETP.GE.AND P6, PT, R5, R0.reuse, PT ;  /* 0x000000000500720c */ /* 0x080fe20003fc6270 */
[----:B------:R-:W-:Y:S02]  /*32d0*/  VIADD R5, R71, 0x120 ;  /* 0x0000012047057836 */ /* 0x000fe40000000000 */
[----:B------:R1:W-:Y:S03]  /*32e0*/  @!P1 STG.E desc[UR8][R2.64+0x100], R31 ;  /* 0x0001001f02009986 */ /* 0x0003e6000c101908 */
[-C--:B------:R-:W-:Y:S01]  /*32f0*/  ISETP.GE.AND P1, PT, R5, R0.reuse, PT ;  /* 0x000000000500720c */ /* 0x080fe20003f26270 */
[----:B------:R-:W-:Y:S01]  /*3300*/  VIADD R5, R71, 0x160 ;  /* 0x0000016047057836 */ /* 0x000fe20000000000 */
[----:B------:R1:W-:Y:S01]  /*3310*/  @!P5 STG.E desc[UR8][R2.64+0x80], R29 ;  /* 0x0000801d0200d986 */ /* 0x0003e2000c101908 */
[----:B------:R-:W-:Y:S01]  /*3320*/  ISETP.GE.AND P5, PT, R39, R0, PT ;  /* 0x000000002700720c */ /* 0x000fe20003fa6270 */
[----:B------:R-:W-:-:S02]  /*3330*/  VIADD R39, R71, 0x140 ;  /* 0x0000014047277836 */ /* 0x000fc40000000000 */
[----:B------:R1:W-:Y:S01]  /*3340*/  @!P4 STG.E desc[UR8][R2.64+0x200], R35 ;  /* 0x000200230200c986 */ /* 0x0003e2000c101908 */
[-C--:B------:R-:W-:Y:S01]  /*3350*/  ISETP.GE.AND P4, PT, R5, R0.reuse, PT ;  /* 0x000000000500720c */ /* 0x080fe20003f86270 */
[C---:B0-----:R-:W-:Y:S02]  /*3360*/  VIADD R27, R71.reuse, 0x180 ;  /* 0x00000180471b7836 */ /* 0x041fe40000000000 */
[----:B------:R-:W-:Y:S01]  /*3370*/  VIADD R5, R71, 0x1a0 ;  /* 0x000001a047057836 */ /* 0x000fe20000000000 */
[----:B------:R1:W-:Y:S01]  /*3380*/  @!P0 STG.E desc[UR8][R2.64+0x180], R33 ;  /* 0x0001802102008986 */ /* 0x0003e2000c101908 */
        /* <DEDUP_REMOVED lines=24> */
[C---:B------:R-:W-:Y:S02]  /*3510*/  VIADD R5, R71.reuse, 0x2a0 ;  /* 0x000002a047057836 */ /* 0x040fe40000000000 */
[----:B------:R-:W-:Y:S01]  /*3520*/  VIADD R71, R71, 0x2c0 ;  /* 0x000002c047477836 */ /* 0x000fe20000000000 */
[----:B------:R1:W-:Y:S01]  /*3530*/  @!P2 STG.E desc[UR8][R2.64+0x680], R23 ;  /* 0x000680170200a986 */ /* 0x0003e2000c101908 */
[----:B------:R-:W-:-:S03]  /*3540*/  ISETP.GE.AND P2, PT, R27, R0, PT ;  /* 0x000000001b00720c */ /* 0x000fc60003f46270 */
        /* <DEDUP_REMOVED lines=9> */
[----:B------:R1:W-:Y:S01]  /*35e0*/  @!P6 STG.E desc[UR8][R2.64+0xa80], R9 ;  /* 0x000a80090200e986 */ /* 0x0003e2000c101908 */
[----:B------:R-:W-:Y:S05]  /*35f0*/  @P5 EXIT ;  /* 0x000000000000594d */ /* 0x000fea0003800000 */
[----:B------:R-:W-:Y:S01]  /*3600*/  STG.E desc[UR8][R2.64+0xb00], R7 ;  /* 0x000b000702007986 */ /* 0x000fe2000c101908 */
[----:B------:R-:W-:Y:S05]  /*3610*/  EXIT ;  /* 0x000000000000794d */ /* 0x000fea0003800000 */
.L_x_14:
[----:B------:R-:W-:Y:S01]  /*3620*/  IMAD.MOV.U32 R34, RZ, RZ, RZ ;  /* 0x000000ffff227224 */ /* 0x000fe200078e00ff */
[C---:B------:R-:W-:Y:S01]  /*3630*/  ISETP.GT.U32.AND P0, PT, R35.reuse, 0x1f, PT ;  /* 0x0000001f2300780c */ /* 0x040fe20003f04070 */
[----:B------:R-:W-:Y:S05]  /*3640*/  WARPSYNC.ALL ;  /* 0x0000000000007948 */ /* 0x000fea0003800000 */
[----:B------:R-:W-:-:S04]  /*3650*/  IMAD.HI.U32 R36, R35, 0x15555556, R34 ;  /* 0x1555555623247827 */ /* 0x000fc800078e0022 */
[----:B------:R-:W-:-:S05]  /*3660*/  IMAD R59, R36, 0x4, R77 ;  /* 0x00000004243b7824 */ /* 0x000fca00078e024d */
[----:B------:R0:W-:Y:S01]  /*3670*/  STS [R59+0x3410], R2 ;  /* 0x003410023b007388 */ /* 0x0001e20000000800 */
[----:B------:R-:W-:Y:S06]  /*3680*/  BAR.SYNC.DEFER_BLOCKING 0x0 ;  /* 0x0000000000007b1d */ /* 0x000fec0000010000 */
[----:B------:R-:W-:Y:S05]  /*3690*/  @P0 BRA `(.L_x_28) ;  /* 0x0000000000dc0947 */ /* 0x000fea0003800000 */
[----:B------:R-:W-:Y:S01]  /*36a0*/  IMAD R57, R35, 0x34, R77 ;  /* 0x0000003423397824 */ /* 0x000fe200078e024d */
[----:B------:R-:W-:-:S04]  /*36b0*/  UMOV UR5, 0xffffffff ;  /* 0xffffffff00057882 */ /* 0x000fc80000000000 */
[----:B------:R-:W-:Y:S04]  /*36c0*/  LDS R56, [R57+0x3410] ;  /* 0x0034100039387984 */ /* 0x000fe80000000800 */
[----:B------:R-:W-:Y:S04]  /*36d0*/  LDS R55, [R57+0x3414] ;  /* 0x0034140039377984 */ /* 0x000fe80000000800 */
[----:B------:R-:W1:Y:S04]  /*36e0*/  LDS R54, [R57+0x3418] ;  /* 0x0034180039367984 */ /* 0x000e680000000800 */
[----:B------:R-:W-:Y:S04]  /*36f0*/  LDS R53, [R57+0x341c] ;  /* 0x00341c0039357984 */ /* 0x000fe80000000800 */
[----:B------:R-:W2:Y:S04]  /*3700*/  LDS R52, [R57+0x3420] ;  /* 0x0034200039347984 */ /* 0x000ea80000000800 */
[----:B------:R-:W-:Y:S04]  /*3710*/  LDS R51, [R57+0x3424] ;  /* 0x0034240039337984 */ /* 0x000fe80000000800 */
[----:B------:R-:W3:Y:S04]  /*3720*/  LDS R50, [R57+0x3428] ;  /* 0x0034280039327984 */ /* 0x000ee80000000800 */
[----:B------:R-:W-:Y:S04]  /*3730*/  LDS R49, [R57+0x342c] ;  /* 0x00342c0039317984 */ /* 0x000fe80000000800 */
[----:B------:R-:W4:Y:S04]  /*3740*/  LDS R48, [R57+0x3430] ;  /* 0x0034300039307984 */ /* 0x000f280000000800 */
[----:B------:R-:W-:Y:S04]  /*3750*/  LDS R37, [R57+0x3434] ;  /* 0x0034340039257984 */ /* 0x000fe80000000800 */
[----:B------:R-:W5:Y:S04]  /*3760*/  LDS R36, [R57+0x3438] ;  /* 0x0034380039247984 */ /* 0x000f680000000800 */
[----:B------:R-:W0:Y:S01]  /*3770*/  LDS R58, [R57+0x343c] ;  /* 0x00343c00393a7984 */ /* 0x000e220000000800 */
[----:B-1----:R-:W-:-:S04]  /*3780*/  IADD3 R60, PT, PT, R54, R55, R56 ;  /* 0x00000037363c7210 */ /* 0x002fc80007ffe038 */
[----:B--2---:R-:W-:-:S04]  /*3790*/  IADD3 R60, PT, PT, R52, R60, R53 ;  /* 0x0000003c343c7210 */ /* 0x004fc80007ffe035 */
[----:B---3--:R-:W-:-:S04]  /*37a0*/  IADD3 R60, PT, PT, R50, R60, R51 ;  /* 0x0000003c323c7210 */ /* 0x008fc80007ffe033 */
[----:B----4-:R-:W-:-:S04]  /*37b0*/  IADD3 R60, PT, PT, R48, R60, R49 ;  /* 0x0000003c303c7210 */ /* 0x010fc80007ffe031 */
[----:B-----5:R-:W-:-:S05]  /*37c0*/  IADD3 R61, PT, PT, R36, R60, R37 ;  /* 0x0000003c243d7210 */ /* 0x020fca0007ffe025 */
[----:B0-----:R-:W-:Y:S01]  /*37d0*/  IMAD.IADD R58, R58, 0x1, R61 ;  /* 0x000000013a3a7824 */ /* 0x001fe200078e023d */
[----:B------:R-:W-:Y:S06]  /*37e0*/  BRA.DIV UR5, `(.L_x_29) ;  /* 0x0000009e05887947 */ /* 0x000fec000b800000 */
[----:B------:R-:W0:Y:S02]  /*37f0*/  SHFL.UP P0, R61, R58, 0x1, RZ ;  /* 0x042000003a3d7989 */ /* 0x000e2400000000ff */
[----:B0-----:R-:W-:-:S05]  /*3800*/  @P0 IMAD.IADD R61, R58, 0x1, R61 ;  /* 0x000000013a3d0824 */ /* 0x001fca00078e023d */
[----:B------:R-:W0:Y:S02]  /*3810*/  SHFL.UP P0, R60, R61, 0x2, RZ ;  /* 0x044000003d3c7989 */ /* 0x000e2400000000ff */
[----:B0-----:R-:W-:-:S05]  /*3820*/  @P0 IMAD.IADD R60, R61, 0x1, R60 ;  /* 0x000000013d3c0824 */ /* 0x001fca00078e023c */
[----:B------:R-:W0:Y:S02]  /*3830*/  SHFL.UP P0, R63, R60, 0x4, RZ ;  /* 0x048000003c3f7989 */ /* 0x000e2400000000ff */
[----:B0-----:R-:W-:-:S05]  /*3840*/  @P0 IMAD.IADD R63, R60, 0x1, R63 ;  /* 0x000000013c3f0824 */ /* 0x001fca00078e023f */
[----:B------:R-:W0:Y:S02]  /*3850*/  SHFL.UP P0, R62, R63, 0x8, RZ ;  /* 0x050000003f3e7989 */ /* 0x000e2400000000ff */
[----:B0-----:R-:W-:-:S05]  /*3860*/  @P0 IMAD.IADD R62, R63, 0x1, R62 ;  /* 0x000000013f3e0824 */ /* 0x001fca00078e023e */
[----:B------:R0:W1:Y:S02]  /*3870*/  SHFL.UP P0, R69, R62, 0x10, RZ ;  /* 0x060000003e457989 */ /* 0x00006400000000ff */
.L_x_142:
[----:B-1----:R-:W-:-:S04]  /*3880*/  @P0 IMAD.IADD R69, R62, 0x1, R69 ;  /* 0x000000013e450824 */ /* 0x002fc800078e0245 */
[----:B------:R-:W-:-:S04]  /*3890*/  IMAD.IADD R58, R69, 0x1, -R58 ;  /* 0x00000001453a7824 */ /* 0x000fc800078e0a3a */
[----:B------:R-:W-:Y:S01]  /*38a0*/  IMAD.IADD R56, R56, 0x1, R58 ;  /* 0x0000000138387824 */ /* 0x000fe200078e023a */
[----:B------:R1:W-:Y:S03]  /*38b0*/  STS [R57+0x3410], R58 ;  /* 0x0034103a39007388 */ /* 0x0003e60000000800 */
        /* <DEDUP_REMOVED lines=19> */
[----:B------:R1:W-:Y:S04]  /*39f0*/  STS [R57+0x3438], R37 ;  /* 0x0034382539007388 */ /* 0x0003e80000000800 */
[----:B------:R1:W-:Y:S02]  /*3a00*/  STS [R57+0x343c], R36 ;  /* 0x00343c2439007388 */ /* 0x0003e40000000800 */
.L_x_28:
[----:B------:R-:W-:Y:S05]  /*3a10*/  WARPSYNC.ALL ;  /* 0x0000000000007948 */ /* 0x000fea0003800000 */
[----:B------:R-:W-:Y:S01]  /*3a20*/  BAR.SYNC.DEFER_BLOCKING 0x0 ;  /* 0x0000000000007b1d */ /* 0x000fe20000010000 */
[----:B------:R-:W-:-:S05]  /*3a30*/  ISETP.NE.AND P0, PT, R74, RZ, PT ;  /* 0x000000ff4a00720c */ /* 0x000fca0003f05270 */
[----:B------:R-:W-:Y:S01]  /*3a40*/  BSSY.RECONVERGENT B0, `(.L_x_30) ;  /* 0x0000027000007945 */ /* 0x000fe20003800200 */
[----:B-1----:R1:W2:Y:S07]  /*3a50*/  LDS R49, [R59+0x3410] ;  /* 0x003410003b317984 */ /* 0x0022ae0000000800 */
[----:B------:R-:W-:Y:S05]  /*3a60*/  @P0 BRA `(.L_x_31) ;  /* 0x0000000000900947 */ /* 0x000fea0003800000 */
[----:B------:R-:W2:Y:S04]  /*3a70*/  LDS R50, [R3] ;  /* 0x0000000003327984 */ /* 0x000ea80000000800 */
[----:B------:R-:W3:Y:S04]  /*3a80*/  LDS R52, [R3+0x400] ;  /* 0x0004000003347984 */ /* 0x000ee80000000800 */
[----:B------:R-:W4:Y:S04]  /*3a90*/  LDS R54, [R3+0x800] ;  /* 0x0008000003367984 */ /* 0x000f280000000800 */
[----:B------:R-:W5:Y:S04]  /*3aa0*/  LDS R56, [R3+0xc00] ;  /* 0x000c000003387984 */ /* 0x000f680000000800 */
[----:B------:R-:W1:Y:S04]  /*3ab0*/  LDS R58, [R3+0x1000] ;  /* 0x00100000033a7984 */ /* 0x000e680000000800 */
[----:B------:R-:W1:Y:S04]  /*3ac0*/  LDS R60, [R3+0x1400] ;  /* 0x00140000033c7984 */ /* 0x000e680000000800 */
[----:B0-----:R-:W0:Y:S04]  /*3ad0*/  LDS R62, [R3+0x1800] ;  /* 0x00180000033e7984 */ /* 0x001e280000000800 */
[----:B------:R-:W0:Y:S04]  /*3ae0*/  LDS R64, [R3+0x1c00] ;  /* 0x001c000003407984 */ /* 0x000e280000000800 */
[----:B------:R-:W0:Y:S04]  /*3af0*/  LDS R68, [R3+0x2000] ;  /* 0x0020000003447984 */ /* 0x000e280000000800 */
[----:B------:R-:W0:Y:S04]  /*3b00*/  LDS R76, [R3+0x2400] ;  /* 0x00240000034c7984 */ /* 0x000e280000000800 */
[----:B------:R-:W0:Y:S01]  /*3b10*/  LDS R48, [R3+0x2800] ;  /* 0x0028000003307984 */ /* 0x000e220000000800 */
[----:B--2---:R-:W-:-:S03]  /*3b20*/  IMAD.IADD R50, R49, 0x1, R50 ;  /* 0x0000000131327824 */ /* 0x004fc600078e0232 */
[----:B------:R-:W2:Y:S01]  /*3b30*/  LDS R36, [R3+0x2c00] ;  /* 0x002c000003247984 */ /* 0x000ea20000000800 */
[C---:B---3--:R-:W-:Y:S02]  /*3b40*/  IMAD.IADD R52, R49.reuse, 0x1, R52 ;  /* 0x0000000131347824 */ /* 0x048fe400078e0234 */
[C---:B----4-:R-:W-:Y:S01]  /*3b50*/  IMAD.IADD R54, R49.reuse, 0x1, R54 ;  /* 0x0000000131367824 */ /* 0x050fe200078e0236 */
[----:B------:R3:W-:Y:S01]  /*3b60*/  STS [R3], R50 ;  /* 0x0000003203007388 */ /* 0x0007e20000000800 */
[----:B-----5:R-:W-:-:S03]  /*3b70*/  IMAD.IADD R56, R49, 0x1, R56 ;  /* 0x0000000131387824 */ /* 0x020fc600078e0238 */
[----:B------:R3:W-:Y:S01]  /*3b80*/  STS [R3+0x400], R52 ;  /* 0x0004003403007388 */ /* 0x0007e20000000800 */
[----:B-1----:R-:W-:-:S03]  /*3b90*/  IMAD.IADD R58, R49, 0x1, R58 ;  /* 0x00000001313a7824 */ /* 0x002fc600078e023a */
[----:B------:R3:W-:Y:S01]  /*3ba0*/  STS [R3+0x800], R54 ;  /* 0x0008003603007388 */ /* 0x0007e20000000800 */
[----:B------:R-:W-:-:S03]  /*3bb0*/  IMAD.IADD R60, R49, 0x1, R60 ;  /* 0x00000001313c7824 */ /* 0x000fc600078e023c */
[----:B------:R3:W-:Y:S01]  /*3bc0*/  STS [R3+0xc00], R56 ;  /* 0x000c003803007388 */ /* 0x0007e20000000800 */
[----:B0-----:R-:W-:-:S03]  /*3bd0*/  IMAD.IADD R62, R49, 0x1, R62 ;  /* 0x00000001313e7824 */ /* 0x001fc600078e023e */
[----:B------:R3:W-:Y:S01]  /*3be0*/  STS [R3+0x1000], R58 ;  /* 0x0010003a03007388 */ /* 0x0007e20000000800 */
[----:B------:R-:W-:-:S03]  /*3bf0*/  IMAD.IADD R64, R49, 0x1, R64 ;  /* 0x0000000131407824 */ /* 0x000fc600078e0240 */
[----:B------:R3:W-:Y:S01]  /*3c00*/  STS [R3+0x1400], R60 ;  /* 0x0014003c03007388 */ /* 0x0007e20000000800 */
[----:B------:R-:W-:-:S03]  /*3c10*/  IMAD.IADD R68, R49, 0x1, R68 ;  /* 0x0000000131447824 */ /* 0x000fc600078e0244 */
[----:B------:R3:W-:Y:S01]  /*3c20*/  STS [R3+0x1800], R62 ;  /* 0x0018003e03007388 */ /* 0x0007e20000000800 */
[----:B------:R-:W-:-:S03]  /*3c30*/  IMAD.IADD R76, R49, 0x1, R76 ;  /* 0x00000001314c7824 */ /* 0x000fc600078e024c */
[----:B------:R3:W-:Y:S01]  /*3c40*/  STS [R3+0x1c00], R64 ;  /* 0x001c004003007388 */ /* 0x0007e20000000800 */
[----:B------:R-:W-:-:S03]  /*3c50*/  IMAD.IADD R48, R49, 0x1, R48 ;  /* 0x0000000131307824 */ /* 0x000fc600078e0230 */
[----:B------:R3:W-:Y:S01]  /*3c60*/  STS [R3+0x2000], R68 ;  /* 0x0020004403007388 */ /* 0x0007e20000000800 */
[----:B--2---:R-:W-:-:S03]  /*3c70*/  IMAD.IADD R36, R49, 0x1, R36 ;  /* 0x0000000131247824 */ /* 0x004fc600078e0224 */
[----:B------:R3:W-:Y:S04]  /*3c80*/  STS [R3+0x2400], R76 ;  /* 0x0024004c03007388 */ /* 0x0007e80000000800 */
[----:B------:R3:W-:Y:S04]  /*3c90*/  STS [R3+0x2800], R48 ;  /* 0x0028003003007388 */ /* 0x0007e80000000800 */
[----:B------:R3:W-:Y:S02]  /*3ca0*/  STS [R3+0x2c00], R36 ;  /* 0x002c002403007388 */ /* 0x0007e40000000800 */
.L_x_31:
[----:B------:R-:W-:Y:S05]  /*3cb0*/  BSYNC.RECONVERGENT B0 ;  /* 0x0000000000007941 */ /* 0x000fea0003800200 */
.L_x_30:
[----:B------:R-:W-:Y:S01]  /*3cc0*/  BAR.SYNC.DEFER_BLOCKING 0x0 ;  /* 0x0000000000007b1d */ /* 0x000fe20000010000 */
[----:B------:R-:W-:-:S05]  /*3cd0*/  R2P PR, R30, 0x7f ;  /* 0x0000007f1e007804 */ /* 0x000fca0000000000 */
[----:B------:R-:W-:Y:S01]  /*3ce0*/  BSSY.RECONVERGENT B0, `(.L_x_32) ;  /* 0x0000025000007945 */ /* 0x000fe20003800200 */
[----:B---3--:R-:W3:Y:S07]  /*3cf0*/  S2R R48, SR_LEMASK ;  /* 0x0000000000307919 */ /* 0x008eee0000003a00 */
[----:B------:R-:W-:Y:S02]  /*3d00*/  VOTE.ANY R36, PT, P0 ;  /* 0x0000000000247806 */ /* 0x000fe400000e0100 */
[----:B------:R-:W-:-:S02]  /*3d10*/  VOTE.ANY R37, PT, P1 ;  /* 0x0000000000257806 */ /* 0x000fc400008e0100 */
[----:B------:R-:W-:Y:S02]  /*3d20*/  @!P0 LOP3.LUT R36, RZ, R36, RZ, 0x33, !PT ;  /* 0x00000024ff248212 */ /* 0x000fe400078e33ff */
[----:B------:R-:W-:Y:S02]  /*3d30*/  VOTE.ANY R51, PT, P2 ;  /* 0x0000000000337806 */ /* 0x000fe400010e0100 */
[----:B------:R-:W-:Y:S02]  /*3d40*/  @!P1 LOP3.LUT R37, RZ, R37, RZ, 0x33, !PT ;  /* 0x00000025ff259212 */ /* 0x000fe400078e33ff */
[----:B------:R-:W-:Y:S02]  /*3d50*/  VOTE.ANY R53, PT, P3 ;  /* 0x0000000000357806 */ /* 0x000fe400018e0100 */
[----:B------:R-:W-:Y:S02]  /*3d60*/  @!P2 LOP3.LUT R51, RZ, R51, RZ, 0x33, !PT ;  /* 0x00000033ff33a212 */ /* 0x000fe400078e33ff */
[----:B------:R-:W-:-:S02]  /*3d70*/  LOP3.LUT R36, R37, R36, RZ, 0xc0, !PT ;  /* 0x0000002425247212 */ /* 0x000fc400078ec0ff */
[----:B------:R-:W-:Y:S02]  /*3d80*/  @!P3 LOP3.LUT R53, RZ, R53, RZ, 0x33, !PT ;  /* 0x00000035ff35b212 */ /* 0x000fe400078e33ff */
[----:B------:R-:W-:Y:S02]  /*3d90*/  LOP3.LUT R36, R51, R36, RZ, 0xc0, !PT ;  /* 0x0000002433247212 */ /* 0x000fe400078ec0ff */
[----:B------:R-:W-:Y:S02]  /*3da0*/  VOTE.ANY R37, PT, P4 ;  /* 0x0000000000257806 */ /* 0x000fe400020e0100 */
[----:B------:R-:W-:Y:S02]  /*3db0*/  LOP3.LUT P0, RZ, R30, 0x80, RZ, 0xc0, !PT ;  /* 0x000000801eff7812 */ /* 0x000fe4000780c0ff */
[----:B------:R-:W-:Y:S02]  /*3dc0*/  LOP3.LUT R36, R53, R36, RZ, 0xc0, !PT ;  /* 0x0000002435247212 */ /* 0x000fe400078ec0ff */
[----:B------:R-:W-:-:S02]  /*3dd0*/  VOTE.ANY R51, PT, P5 ;  /* 0x0000000000337806 */ /* 0x000fc400028e0100 */
[----:B------:R-:W-:Y:S02]  /*3de0*/  @!P4 LOP3.LUT R37, RZ, R37, RZ, 0x33, !PT ;  /* 0x00000025ff25c212 */ /* 0x000fe400078e33ff */
[----:B------:R-:W-:Y:S02]  /*3df0*/  @!P5 LOP3.LUT R51, RZ, R51, RZ, 0x33, !PT ;  /* 0x00000033ff33d212 */ /* 0x000fe400078e33ff */
[----:B------:R-:W-:Y:S02]  /*3e00*/  LOP3.LUT R36, R37, R36, RZ, 0xc0, !PT ;  /* 0x0000002425247212 */ /* 0x000fe400078ec0ff */
[----:B------:R-:W-:Y:S02]  /*3e10*/  VOTE.ANY R37, PT, P6 ;  /* 0x0000000000257806 */ /* 0x000fe400030e0100 */
[----:B------:R-:W-:Y:S02]  /*3e20*/  LOP3.LUT R36, R51, R36, RZ, 0xc0, !PT ;  /* 0x0000002433247212 */ /* 0x000fe400078ec0ff */
[----:B------:R-:W-:-:S02]  /*3e30*/  VOTE.ANY R51, PT, P0 ;  /* 0x0000000000337806 */ /* 0x000fc400000e0100 */
[----:B------:R-:W-:Y:S02]  /*3e40*/  @!P6 LOP3.LUT R37, RZ, R37, RZ, 0x33, !PT ;  /* 0x00000025ff25e212 */ /* 0x000fe400078e33ff */
[----:B------:R-:W-:Y:S02]  /*3e50*/  @!P0 LOP3.LUT R51, RZ, R51, RZ, 0x33, !PT ;  /* 0x00000033ff338212 */ /* 0x000fe400078e33ff */
[----:B------:R-:W-:-:S04]  /*3e60*/  LOP3.LUT R36, R37, R36, RZ, 0xc0, !PT ;  /* 0x0000002425247212 */ /* 0x000fc800078ec0ff */
[----:B------:R-:W-:Y:S01]  /*3e70*/  LOP3.LUT R53, R51, R36, RZ, 0xc0, !PT ;  /* 0x0000002433357212 */ /* 0x000fe200078ec0ff */
[----:B------:R-:W-:Y:S01]  /*3e80*/  IMAD.MOV.U32 R51, RZ, RZ, RZ ;  /* 0x000000ffff337224 */ /* 0x000fe200078e00ff */
[----:B------:R-:W-:Y:S02]  /*3e90*/  SHF.R.U32.HI R36, RZ, 0x5, R35 ;  /* 0x00000005ff247819 */ /* 0x000fe40000011623 */
[----:B------:R-:W4:Y:S03]  /*3ea0*/  FLO.U32 R50, R53 ;  /* 0x0000003500327300 */ /* 0x000f2600000e0000 */
[----:B------:R-:W-:Y:S01]  /*3eb0*/  IMAD.SHL.U32 R52, R36, 0x400, RZ ;  /* 0x0000040024347824 */ /* 0x000fe200078e00ff */
[----:B---3--:R-:W-:-:S03]  /*3ec0*/  LOP3.LUT R36, R48, R53, RZ, 0xc0, !PT ;  /* 0x0000003530247212 */ /* 0x008fc600078ec0ff */
[----:B------:R-:W-:-:S03]  /*3ed0*/  IMAD.IADD R37, R77, 0x1, R52 ;  /* 0x000000014d257824 */ /* 0x000fc600078e0234 */
[----:B------:R-:W3:Y:S01]  /*3ee0*/  POPC R36, R36 ;  /* 0x0000002400247309 */ /* 0x000ee20000000000 */
[----:B----4-:R-:W-:-:S13]  /*3ef0*/  ISETP.NE.AND P0, PT, R73, R50, PT ;  /* 0x000000324900720c */ /* 0x010fda0003f05270 */
[----:B---3--:R-:W-:Y:S05]  /*3f00*/  @P0 BRA `(.L_x_33) ;  /* 0x0000000000080947 */ /* 0x008fea0003800000 */
[----:B------:R-:W-:-:S06]  /*3f10*/  IMAD R51, R30, 0x4, R37 ;  /* 0x000000041e337824 */ /* 0x000fcc00078e0225 */
[----:B------:R3:W4:Y:S02]  /*3f20*/  ATOMS.ADD R51, [R51], R36 ;  /* 0x000000243333738c */ /* 0x0007240000000000 */
.L_x_33:
[----:B------:R-:W-:Y:S05]  /*3f30*/  BSYNC.RECONVERGENT B0 ;  /* 0x0000000000007941 */ /* 0x000fea0003800200 */
.L_x_32:
[----:B------:R-:W-:Y:S01]  /*3f40*/  R2P PR, R29, 0x7f ;  /* 0x0000007f1d007804 */ /* 0x000fe20000000000 */
[----:B----4-:R4:W0:Y:S01]  /*3f50*/  SHFL.IDX PT, R51, R51, R50, 0x1f ;  /* 0x00001f3233337589 */ /* 0x01082200000e0000 */
[----:B------:R-:W-:Y:S11]  /*3f60*/  BSSY.RECONVERGENT B0, `(.L_x_34) ;  /* 0x0000021000007945 */ /* 0x000ff60003800200 */
[----:B------:R-:W-:-:S02]  /*3f70*/  VOTE.ANY R30, PT, P0 ;  /* 0x00000000001e7806 */ /* 0x000fc400000e0100 */
[----:B------:R-:W-:Y:S02]  /*3f80*/  VOTE.ANY R53, PT, P1 ;  /* 0x0000000000357806 */ /* 0x000fe400008e0100 */
[----:B------:R-:W-:Y:S02]  /*3f90*/  @!P0 LOP3.LUT R30, RZ, R30, RZ, 0x33, !PT ;  /* 0x0000001eff1e8212 */ /* 0x000fe400078e33ff */
[----:B------:R-:W-:Y:S02]  /*3fa0*/  VOTE.ANY R55, PT, P2 ;  /* 0x0000000000377806 */ /* 0x000fe400010e0100 */
[----:B------:R-:W-:Y:S02]  /*3fb0*/  @!P1 LOP3.LUT R53, RZ, R53, RZ, 0x33, !PT ;  /* 0x00000035ff359212 */ /* 0x000fe400078e33ff */
[----:B------:R-:W-:Y:S02]  /*3fc0*/  @!P2 LOP3.LUT R55, RZ, R55, RZ, 0x33, !PT ;  /* 0x00000037ff37a212 */ /* 0x000fe400078e33ff */
[----:B------:R-:W-:-:S02]  /*3fd0*/  LOP3.LUT R30, R53, R30, RZ, 0xc0, !PT ;  /* 0x0000001e351e7212 */ /* 0x000fc400078ec0ff */
[----:B------:R-:W-:Y:S02]  /*3fe0*/  VOTE.ANY R53, PT, P3 ;  /* 0x0000000000357806 */ /* 0x000fe400018e0100 */
[----:B------:R-:W-:Y:S02]  /*3ff0*/  LOP3.LUT R30, R55, R30, RZ, 0xc0, !PT ;  /* 0x0000001e371e7212 */ /* 0x000fe400078ec0ff */
[----:B------:R-:W-:Y:S02]  /*4000*/  LOP3.LUT P0, RZ, R29, 0x80, RZ, 0xc0, !PT ;  /* 0x000000801dff7812 */ /* 0x000fe4000780c0ff */
[----:B------:R-:W-:Y:S02]  /*4010*/  VOTE.ANY R55, PT, P4 ;  /* 0x0000000000377806 */ /* 0x000fe400020e0100 */
[----:B------:R-:W-:Y:S02]  /*4020*/  @!P3 LOP3.LUT R53, RZ, R53, RZ, 0x33, !PT ;  /* 0x00000035ff35b212 */ /* 0x000fe400078e33ff */
[----:B------:R-:W-:-:S02]  /*4030*/  @!P4 LOP3.LUT R55, RZ, R55, RZ, 0x33, !PT ;  /* 0x00000037ff37c212 */ /* 0x000fc400078e33ff */
[----:B------:R-:W-:Y:S02]  /*4040*/  LOP3.LUT R30, R53, R30, RZ, 0xc0, !PT ;  /* 0x0000001e351e7212 */ /* 0x000fe400078ec0ff */
[----:B------:R-:W-:Y:S02]  /*4050*/  VOTE.ANY R53, PT, P5 ;  /* 0x0000000000357806 */ /* 0x000fe400028e0100 */
[----:B------:R-:W-:Y:S02]  /*4060*/  LOP3.LUT R30, R55, R30, RZ, 0xc0, !PT ;  /* 0x0000001e371e7212 */ /* 0x000fe400078ec0ff */
[----:B------:R-:W-:Y:S02]  /*4070*/  VOTE.ANY R55, PT, P6 ;  /* 0x0000000000377806 */ /* 0x000fe400030e0100 */
[----:B------:R-:W-:Y:S02]  /*4080*/  @!P5 LOP3.LUT R53, RZ, R53, RZ, 0x33, !PT ;  /* 0x00000035ff35d212 */ /* 0x000fe400078e33ff */
[----:B------:R-:W-:-:S02]  /*4090*/  VOTE.ANY R57, PT, P0 ;  /* 0x0000000000397806 */ /* 0x000fc400000e0100 */
[----:B------:R-:W-:Y:S02]  /*40a0*/  @!P6 LOP3.LUT R55, RZ, R55, RZ, 0x33, !PT ;  /* 0x00000037ff37e212 */ /* 0x000fe400078e33ff */
[----:B------:R-:W-:Y:S01]  /*40b0*/  LOP3.LUT R30, R53, R30, RZ, 0xc0, !PT ;  /* 0x0000001e351e7212 */ /* 0x000fe200078ec0ff */
[----:B------:R-:W-:Y:S01]  /*40c0*/  IMAD.MOV.U32 R53, RZ, RZ, RZ ;  /* 0x000000ffff357224 */ /* 0x000fe200078e00ff */
[----:B------:R-:W-:Y:S02]  /*40d0*/  @!P0 LOP3.LUT R57, RZ, R57, RZ, 0x33, !PT ;  /* 0x00000039ff398212 */ /* 0x000fe400078e33ff */
[----:B------:R-:W-:-:S04]  /*40e0*/  LOP3.LUT R30, R55, R30, RZ, 0xc0, !PT ;  /* 0x0000001e371e7212 */ /* 0x000fc800078ec0ff */
[----:B------:R-:W-:-:S04]  /*40f0*/  LOP3.LUT R57, R57, R30, RZ, 0xc0, !PT ;  /* 0x0000001e39397212 */ /* 0x000fc800078ec0ff */
[----:B------:R-:W5:Y:S01]  /*4100*/  FLO.U32 R52, R57 ;  /* 0x0000003900347300 */ /* 0x000f6200000e0000 */
[----:B------:R-:W-:-:S07]  /*4110*/  LOP3.LUT R30, R48, R57, RZ, 0xc0, !PT ;  /* 0x00000039301e7212 */ /* 0x000fce00078ec0ff */
[----:B------:R-:W0:Y:S01]  /*4120*/  POPC R30, R30 ;  /* 0x0000001e001e7309 */ /* 0x000e220000000000 */
[----:B-----5:R-:W-:-:S13]  /*4130*/  ISETP.NE.AND P0, PT, R73, R52, PT ;  /* 0x000000344900720c */ /* 0x020fda0003f05270 */
[----:B0---4-:R-:W-:Y:S05]  /*4140*/  @P0 BRA `(.L_x_35) ;  /* 0x0000000000080947 */ /* 0x011fea0003800000 */
[----:B------:R-:W-:-:S05]  /*4150*/  IMAD R29, R29, 0x4, R37 ;  /* 0x000000041d1d7824 */ /* 0x000fca00078e0225 */
[----:B------:R0:W4:Y:S02]  /*4160*/  ATOMS.ADD R53, [R29], R30 ;  /* 0x0000001e1d35738c */ /* 0x0001240000000000 */
.L_x_35:
[----:B------:R-:W-:Y:S05]  /*4170*/  BSYNC.RECONVERGENT B0 ;  /* 0x0000000000007941 */ /* 0x000fea0003800200 */
.L_x_34:
[----:B------:R-:W-:Y:S01]  /*4180*/  R2P PR, R27, 0x7f ;  /* 0x0000007f1b007804 */ /* 0x000fe20000000000 */
[----:B----4-:R4:W1:Y:S01]  /*4190*/  SHFL.IDX PT, R53, R53, R52, 0x1f ;  /* 0x00001f3435357589 */ /* 0x01086200000e0000 */
[----:B------:R-:W-:Y:S01]  /*41a0*/  BSSY.RECONVERGENT B0, `(.L_x_36) ;  /* 0x0000028000007945 */ /* 0x000fe20003800200 */
[----:B------:R-:W-:-:S10]  /*41b0*/  IMAD.MOV.U32 R55, RZ, RZ, RZ ;  /* 0x000000ffff377224 */ /* 0x000fd400078e00ff */
[----:B0-----:R-:W-:Y:S02]  /*41c0*/  VOTE.ANY R29, PT, P0 ;  /* 0x00000000001d7806 */ /* 0x001fe400000e0100 */
[----:B------:R-:W-:Y:S02]  /*41d0*/  VOTE.ANY R50, PT, P1 ;  /* 0x0000000000327806 */ /* 0x000fe400008e0100 */
[----:B------:R-:W-:Y:S02]  /*41e0*/  @!P0 LOP3.LUT R29, RZ, R29, RZ, 0x33, !PT ;  /* 0x0000001dff1d8212 */ /* 0x000fe400078e33ff */
[----:B------:R-:W-:Y:S02]  /*41f0*/  VOTE.ANY R54, PT, P2 ;  /* 0x0000000000367806 */ /* 0x000fe400010e0100 */
[----:B------:R-:W-:Y:S02]  /*4200*/  @!P1 LOP3.LUT R50, RZ, R50, RZ, 0x33, !PT ;  /* 0x00000032ff329212 */ /* 0x000fe400078e33ff */
[----:B------:R-:W-:-:S02]  /*4210*/  @!P2 LOP3.LUT R54, RZ, R54, RZ, 0x33, !PT ;  /* 0x00000036ff36a212 */ /* 0x000fc400078e33ff */
[----:B------:R-:W-:Y:S02]  /*4220*/  LOP3.LUT R29, R50, R29, RZ, 0xc0, !PT ;  /* 0x0000001d321d7212 */ /* 0x000fe400078ec0ff */
[----:B------:R-:W-:Y:S02]  /*4230*/  VOTE.ANY R50, PT, P3 ;  /* 0x0000000000327806 */ /* 0x000fe400018e0100 */
[----:B------:R-:W-:Y:S02]  /*4240*/  LOP3.LUT R29, R54, R29, RZ, 0xc0, !PT ;  /* 0x0000001d361d7212 */ /* 0x000fe400078ec0ff */
[----:B------:R-:W-:Y:S02]  /*4250*/  LOP3.LUT P0, RZ, R27, 0x80, RZ, 0xc0, !PT ;  /* 0x000000801bff7812 */ /* 0x000fe4000780c0ff */
[----:B------:R-:W-:Y:S02]  /*4260*/  VOTE.ANY R54, PT, P4 ;  /* 0x0000000000367806 */ /* 0x000fe400020e0100 */
[----:B------:R-:W-:-:S02]  /*4270*/  @!P3 LOP3.LUT R50, RZ, R50, RZ, 0x33, !PT ;  /* 0x00000032ff32b212 */ /* 0x000fc400078e33ff */
[----:B------:R-:W-:Y:S02]  /*4280*/  @!P4 LOP3.LUT R54, RZ, R54, RZ, 0x33, !PT ;  /* 0x00000036ff36c212 */ /* 0x000fe400078e33ff */
[----:B------:R-:W-:Y:S02]  /*4290*/  LOP3.LUT R29, R50, R29, RZ, 0xc0, !PT ;  /* 0x0000001d321d7212 */ /* 0x000fe400078ec0ff */
[----:B------:R-:W-:Y:S02]  /*42a0*/  VOTE.ANY R50, PT, P5 ;  /* 0x0000000000327806 */ /* 0x000fe400028e0100 */
[----:B------:R-:W-:Y:S02]  /*42b0*/  LOP3.LUT R29, R54, R29, RZ, 0xc0, !PT ;  /* 0x0000001d361d7212 */ /* 0x000fe400078ec0ff */
[----:B------:R-:W-:Y:S02]  /*42c0*/  VOTE.ANY R54, PT, P6 ;  /* 0x0000000000367806 */ /* 0x000fe400030e0100 */
[----:B------:R-:W-:-:S02]  /*42d0*/  @!P5 LOP3.LUT R50, RZ, R50, RZ, 0x33, !PT ;  /* 0x00000032ff32d212 */ /* 0x000fc400078e33ff */
[----:B------:R-:W-:Y:S02]  /*42e0*/  VOTE.ANY R56, PT, P0 ;  /* 0x0000000000387806 */ /* 0x000fe400000e0100 */
[----:B------:R-:W-:Y:S02]  /*42f0*/  @!P6 LOP3.LUT R54, RZ, R54, RZ, 0x33, !PT ;  /* 0x00000036ff36e212 */ /* 0x000fe400078e33ff */
[----:B------:R-:W-:Y:S02]  /*4300*/  LOP3.LUT R29, R50, R29, RZ, 0xc0, !PT ;  /* 0x0000001d321d7212 */ /* 0x000fe400078ec0ff */
[----:B------:R-:W-:Y:S02]  /*4310*/  @!P0 LOP3.LUT R56, RZ, R56, RZ, 0x33, !PT ;  /* 0x00000038ff388212 */ /* 0x000fe400078e33ff */
[----:B------:R-:W-:Y:S02]  /*4320*/  LOP3.LUT R29, R54, R29, RZ, 0xc0, !PT ;  /* 0x0000001d361d7212 */ /* 0x000fe400078ec0ff */
[----:B------:R-:W-:-:S02]  /*4330*/  ISETP.GE.AND P0, PT, R67, RZ, PT ;  /* 0x000000ff4300720c */ /* 0x000fc40003f06270 */
[----:B------:R-:W-:Y:S02]  /*4340*/  LOP3.LUT R29, R56, R29, RZ, 0xc0, !PT ;  /* 0x0000001d381d7212 */ /* 0x000fe400078ec0ff */
[----:B------:R-:W-:Y:S02]  /*4350*/  SEL R54, RZ, 0x7fffffff, !P0 ;  /* 0x7fffffffff367807 */ /* 0x000fe40004000000 */
[----:B------:R-:W0:Y:S01]  /*4360*/  FLO.U32 R50, R29 ;  /* 0x0000001d00327300 */ /* 0x000e2200000e0000 */
[----:B------:R-:W-:Y:S02]  /*4370*/  LOP3.LUT R56, R48, R29, RZ, 0xc0, !PT ;  /* 0x0000001d30387212 */ /* 0x000fe400078ec0ff */
[----:B------:R-:W-:-:S04]  /*4380*/  LOP3.LUT R67, R54, R67, RZ, 0x3c, !PT ;  /* 0x0000004336437212 */ /* 0x000fc800078e3cff */
[C---:B------:R-:W-:Y:S01]  /*4390*/  ISETP.NE.AND P0, PT, R67.reuse, 0x7fffffff, PT ;  /* 0x7fffffff4300780c */ /* 0x040fe20003f05270 */
[----:B------:R4:W1:Y:S03]  /*43a0*/  POPC R29, R56 ;  /* 0x00000038001d7309 */ /* 0x0008660000000000 */
[----:B------:R-:W-:Y:S02]  /*43b0*/  SEL R54, R67, 0x80000000, P0 ;  /* 0x8000000043367807 */ /* 0x000fe40000000000 */
[----:B0-----:R-:W-:Y:S02]  /*43c0*/  ISETP.NE.AND P0, PT, R73, R50, PT ;  /* 0x000000324900720c */ /* 0x001fe40003f05270 */
[----:B------:R-:W-:-:S04]  /*43d0*/  SHF.R.U32.HI R54, RZ, UR7, R54 ;  /* 0x00000007ff367c19 */ /* 0x000fc80008011636 */
[----:B------:R-:W-:-:S07]  /*43e0*/  LOP3.LUT R54, R54, UR4, RZ, 0x30, !PT ;  /* 0x0000000436367c12 */ /* 0x000fce000f8e30ff */
[----:B-1--4-:R-:W-:Y:S05]  /*43f0*/  @P0 BRA `(.L_x_37) ;  /* 0x0000000000080947 */ /* 0x012fea0003800000 */
[----:B------:R-:W-:-:S05]  /*4400*/  IMAD R52, R27, 0x4, R37 ;  /* 0x000000041b347824 */ /* 0x000fca00078e0225 */
[----:B------:R0:W1:Y:S02]  /*4410*/  ATOMS.ADD R55, [R52], R29 ;  /* 0x0000001d3437738c */ /* 0x0000640000000000 */
.L_x_37:
[----:B------:R-:W-:Y:S05]  /*4420*/  BSYNC.RECONVERGENT B0 ;  /* 0x0000000000007941 */ /* 0x000fea0003800200 */
.L_x_36:
[----:B------:R-:W-:Y:S01]  /*4430*/  R2P PR, R54, 0x7f ;  /* 0x0000007f36007804 */ /* 0x000fe20000000000 */
[----:B-1----:R1:W4:Y:S01]  /*4440*/  SHFL.IDX PT, R50, R55, R50, 0x1f ;  /* 0x00001f3237327589 */ /* 0x00232200000e0000 */
[----:B------:R-:W-:Y:S01]  /*4450*/  BSSY.RECONVERGENT B0, `(.L_x_38) ;  /* 0x0000028000007945 */ /* 0x000fe20003800200 */
[----:B------:R-:W-:-:S10]  /*4460*/  IMAD.MOV.U32 R59, RZ, RZ, RZ ;  /* 0x000000ffff3b7224 */ /* 0x000fd400078e00ff */
[----:B------:R-:W-:Y:S02]  /*4470*/  VOTE.ANY R27, PT, P0 ;  /* 0x00000000001b7806 */ /* 0x000fe400000e0100 */
[----:B0-----:R-:W-:Y:S02]  /*4480*/  VOTE.ANY R52, PT, P1 ;  /* 0x0000000000347806 */ /* 0x001fe400008e0100 */
        /* <DEDUP_REMOVED lines=36> */
.L_x_39:
[----:B------:R-:W-:Y:S05]  /*46d0*/  BSYNC.RECONVERGENT B0 ;  /* 0x0000000000007941 */ /* 0x000fea0003800200 */
.L_x_38:
[----:B------:R-:W-:Y:S01]  /*46e0*/  R2P PR, R52, 0x7f ;  /* 0x0000007f34007804 */ /* 0x000fe20000000000 */
[----:B-1----:R1:W4:Y:S01]  /*46f0*/  SHFL.IDX PT, R58, R59, R58, 0x1f ;  /* 0x00001f3a3b3a7589 */ /* 0x00232200000e0000 */
[----:B------:R-:W-:Y:S11]  /*4700*/  BSSY.RECONVERGENT B0, `(.L_x_40) ;  /* 0x0000028000007945 */ /* 0x000ff60003800200 */
[----:B0-----:R-:W-:-:S02]  /*4710*/  VOTE.ANY R54, PT, P0 ;  /* 0x0000000000367806 */ /* 0x001fc400000e0100 */
        /* <DEDUP_REMOVED lines=19> */
[----:B------:R-:W-:Y:S02]  /*4850*/  LOP3.LUT R54, R55, R54, RZ, 0xc0, !PT ;  /* 0x0000003637367212 */ /* 0x000fe400078ec0ff */
[----:B------:R-:W-:Y:S02]  /*4860*/  @!P0 LOP3.LUT R61, RZ, R61, RZ, 0x33, !PT ;  /* 0x0000003dff3d8212 */ /* 0x000fe400078e33ff */
[----:B------:R-:W-:Y:S02]  /*4870*/  LOP3.LUT R54, R57, R54, RZ, 0xc0, !PT ;  /* 0x0000003639367212 */ /* 0x000fe400078ec0ff */
[----:B------:R-:W-:Y:S02]  /*4880*/  ISETP.GE.AND P0, PT, R65, RZ, PT ;  /* 0x000000ff4100720c */ /* 0x000fe40003f06270 */
[----:B------:R-:W-:Y:S01]  /*4890*/  LOP3.LUT R55, R61, R54, RZ, 0xc0, !PT ;  /* 0x000000363d377212 */ /* 0x000fe200078ec0ff */
[----:B------:R-:W-:Y:S01]  /*48a0*/  IMAD.MOV.U32 R61, RZ, RZ, RZ ;  /* 0x000000ffff3d7224 */ /* 0x000fe200078e00ff */
[----:B------:R-:W-:-:S02]  /*48b0*/  SEL R54, RZ, 0x7fffffff, !P0 ;  /* 0x7fffffffff367807 */ /* 0x000fc40004000000 */
[----:B------:R-:W0:Y:S01]  /*48c0*/  FLO.U32 R56, R55 ;  /* 0x0000003700387300 */ /* 0x000e2200000e0000 */
[----:B------:R-:W-:Y:S02]  /*48d0*/  LOP3.LUT R57, R48, R55, RZ, 0xc0, !PT ;  /* 0x0000003730397212 */ /* 0x000fe400078ec0ff */
[----:B------:R-:W-:-:S04]  /*48e0*/  LOP3.LUT R65, R54, R65, RZ, 0x3c, !PT ;  /* 0x0000004136417212 */ /* 0x000fc800078e3cff */
[C---:B------:R-:W-:Y:S01]  /*48f0*/  ISETP.NE.AND P0, PT, R65.reuse, 0x7fffffff, PT ;  /* 0x7fffffff4100780c */ /* 0x040fe20003f05270 */
[----:B------:R-:W1:Y:S03]  /*4900*/  POPC R57, R57 ;  /* 0x0000003900397309 */ /* 0x000e660000000000 */
[----:B------:R-:W-:Y:S02]  /*4910*/  SEL R54, R65, 0x80000000, P0 ;  /* 0x8000000041367807 */ /* 0x000fe40000000000 */
[----:B0-----:R-:W-:Y:S02]  /*4920*/  ISETP.NE.AND P0, PT, R73, R56, PT ;  /* 0x000000384900720c */ /* 0x001fe40003f05270 */
[----:B------:R-:W-:-:S04]  /*4930*/  SHF.R.U32.HI R54, RZ, UR7, R54 ;  /* 0x00000007ff367c19 */ /* 0x000fc80008011636 */
[----:B------:R-:W-:-:S07]  /*4940*/  LOP3.LUT R54, R54, UR4, RZ, 0x30, !PT ;  /* 0x0000000436367c12 */ /* 0x000fce000f8e30ff */
[----:B-1--4-:R-:W-:Y:S05]  /*4950*/  @P0 BRA `(.L_x_41) ;  /* 0x0000000000080947 */ /* 0x012fea0003800000 */
[----:B------:R-:W-:-:S05]  /*4960*/  IMAD R52, R52, 0x4, R37 ;  /* 0x0000000434347824 */ /* 0x000fca00078e0225 */
[----:B------:R0:W1:Y:S02]  /*4970*/  ATOMS.ADD R61, [R52], R57 ;  /* 0x00000039343d738c */ /* 0x0000640000000000 */
.L_x_41:
[----:B------:R-:W-:Y:S05]  /*4980*/  BSYNC.RECONVERGENT B0 ;  /* 0x0000000000007941 */ /* 0x000fea0003800200 */
.L_x_40:
[----:B------:R-:W-:Y:S01]  /*4990*/  R2P PR, R54, 0x7f ;  /* 0x0000007f36007804 */ /* 0x000fe20000000000 */
[----:B-1----:R1:W4:Y:S01]  /*49a0*/  SHFL.IDX PT, R56, R61, R56, 0x1f ;  /* 0x00001f383d387589 */ /* 0x00232200000e0000 */
[----:B------:R-:W-:Y:S11]  /*49b0*/  BSSY.RECONVERGENT B0, `(.L_x_42) ;  /* 0x0000021000007945 */ /* 0x000ff60003800200 */
[----:B0-----:R-:W-:-:S02]  /*49c0*/  VOTE.ANY R52, PT, P0 ;  /* 0x0000000000347806 */ /* 0x001fc400000e0100 */
[----:B------:R-:W-:Y:S02]  /*49d0*/  VOTE.ANY R55, PT, P1 ;  /* 0x0000000000377806 */ /* 0x000fe400008e0100 */
[----:B------:R-:W-:Y:S02]  /*49e0*/  @!P0 LOP3.LUT R52, RZ, R52, RZ, 0x33, !PT ;  /* 0x00000034ff348212 */ /* 0x000fe400078e33ff */
[----:B------:R-:W-:Y:S02]  /*49f0*/  @!P1 LOP3.LUT R55, RZ, R55, RZ, 0x33, !PT ;  /* 0x00000037ff379212 */ /* 0x000fe400078e33ff */
[----:B------:R-:W-:Y:S02]  /*4a00*/  VOTE.ANY R59, PT, P2 ;  /* 0x00000000003b7806 */ /* 0x000fe400010e0100 */
[----:B------:R-:W-:Y:S02]  /*4a10*/  LOP3.LUT R52, R55, R52, RZ, 0xc0, !PT ;  /* 0x0000003437347212 */ /* 0x000fe400078ec0ff */
[----:B------:R-:W-:-:S02]  /*4a20*/  VOTE.ANY R55, PT, P3 ;  /* 0x0000000000377806 */ /* 0x000fc400018e0100 */
[----:B------:R-:W-:Y:S02]  /*4a30*/  @!P2 LOP3.LUT R59, RZ, R59, RZ, 0x33, !PT ;  /* 0x0000003bff3ba212 */ /* 0x000fe400078e33ff */
[----:B------:R-:W-:Y:S02]  /*4a40*/  @!P3 LOP3.LUT R55, RZ, R55, RZ, 0x33, !PT ;  /* 0x00000037ff37b212 */ /* 0x000fe400078e33ff */
[----:B------:R-:W-:Y:S02]  /*4a50*/  LOP3.LUT R52, R59, R52, RZ, 0xc0, !PT ;  /* 0x000000343b347212 */ /* 0x000fe400078ec0ff */
[----:B------:R-:W-:Y:S02]  /*4a60*/  LOP3.LUT P0, RZ, R54, 0x80, RZ, 0xc0, !PT ;  /* 0x0000008036ff7812 */ /* 0x000fe4000780c0ff */
[----:B------:R-:W-:Y:S02]  /*4a70*/  VOTE.ANY R59, PT, P4 ;  /* 0x00000000003b7806 */ /* 0x000fe400020e0100 */
[----:B------:R-:W-:-:S02]  /*4a80*/  LOP3.LUT R52, R55, R52, RZ, 0xc0, !PT ;  /* 0x0000003437347212 */ /* 0x000fc400078ec0ff */
[----:B------:R-:W-:Y:S02]  /*4a90*/  VOTE.ANY R55, PT, P5 ;  /* 0x0000000000377806 */ /* 0x000fe400028e0100 */
[----:B------:R-:W-:Y:S02]  /*4aa0*/  @!P4 LOP3.LUT R59, RZ, R59, RZ, 0x33, !PT ;  /* 0x0000003bff3bc212 */ /* 0x000fe400078e33ff */
[----:B------:R-:W-:Y:S02]  /*4ab0*/  @!P5 LOP3.LUT R55, RZ, R55, RZ, 0x33, !PT ;  /* 0x00000037ff37d212 */ /* 0x000fe400078e33ff */
[----:B------:R-:W-:Y:S02]  /*4ac0*/  LOP3.LUT R52, R59, R52, RZ, 0xc0, !PT ;  /* 0x000000343b347212 */ /* 0x000fe400078ec0ff */
[----:B------:R-:W-:Y:S02]  /*4ad0*/  VOTE.ANY R59, PT, P6 ;  /* 0x00000000003b7806 */ /* 0x000fe400030e0100 */
[----:B------:R-:W-:-:S02]  /*4ae0*/  LOP3.LUT R52, R55, R52, RZ, 0xc0, !PT ;  /* 0x0000003437347212 */ /* 0x000fc400078ec0ff */
[----:B------:R-:W-:Y:S02]  /*4af0*/  VOTE.ANY R55, PT, P0 ;  /* 0x0000000000377806 */ /* 0x000fe400000e0100 */
[----:B------:R-:W-:Y:S02]  /*4b00*/  @!P6 LOP3.LUT R59, RZ, R59, RZ, 0x33, !PT ;  /* 0x0000003bff3be212 */ /* 0x000fe400078e33ff */
[----:B------:R-:W-:Y:S02]  /*4b10*/  @!P0 LOP3.LUT R55, RZ, R55, RZ, 0x33, !PT ;  /* 0x00000037ff378212 */ /* 0x000fe400078e33ff */
[----:B------:R-:W-:Y:S01]  /*4b20*/  LOP3.LUT R52, R59, R52, RZ, 0xc0, !PT ;  /* 0x000000343b347212 */ /* 0x000fe200078ec0ff */
[----:B------:R-:W-:-:S03]  /*4b30*/  IMAD.MOV.U32 R59, RZ, RZ, RZ ;  /* 0x000000ffff3b7224 */ /* 0x000fc600078e00ff */
[----:B------:R-:W-:-:S04]  /*4b40*/  LOP3.LUT R63, R55, R52, RZ, 0xc0, !PT ;  /* 0x00000034373f7212 */ /* 0x000fc800078ec0ff */
[----:B------:R-:W0:Y:S01]  /*4b50*/  FLO.U32 R60, R63 ;  /* 0x0000003f003c7300 */ /* 0x000e2200000e0000 */
[----:B------:R-:W-:-:S07]  /*4b60*/  LOP3.LUT R55, R48, R63, RZ, 0xc0, !PT ;  /* 0x0000003f30377212 */ /* 0x000fce00078ec0ff */
[----:B------:R-:W1:Y:S01]  /*4b70*/  POPC R55, R55 ;  /* 0x0000003700377309 */ /* 0x000e620000000000 */
[----:B0-----:R-:W-:-:S13]  /*4b80*/  ISETP.NE.AND P0, PT, R73, R60, PT ;  /* 0x0000003c4900720c */ /* 0x001fda0003f05270 */
[----:B-1--4-:R-:W-:Y:S05]  /*4b90*/  @P0 BRA `(.L_x_43) ;  /* 0x0000000000080947 */ /* 0x012fea0003800000 */
[----:B------:R-:W-:-:S05]  /*4ba0*/  IMAD R54, R54, 0x4, R37 ;  /* 0x0000000436367824 */ /* 0x000fca00078e0225 */
[----:B------:R0:W1:Y:S02]  /*4bb0*/  ATOMS.ADD R59, [R54], R55 ;  /* 0x00000037363b738c */ /* 0x0000640000000000 */
.L_x_43:
[----:B------:R-:W-:Y:S05]  /*4bc0*/  BSYNC.RECONVERGENT B0 ;  /* 0x0000000000007941 */ /* 0x000fea0003800200 */
.L_x_42:
[----:B------:R-:W-:Y:S01]  /*4bd0*/  R2P PR, R26, 0x7f ;  /* 0x0000007f1a007804 */ /* 0x000fe20000000000 */
[----:B01----:R0:W1:Y:S01]  /*4be0*/  SHFL.IDX PT, R54, R59, R60, 0x1f ;  /* 0x00001f3c3b367589 */ /* 0x00306200000e0000 */
[----:B------:R-:W-:Y:S11]  /*4bf0*/  BSSY.RECONVERGENT B0, `(.L_x_44) ;  /* 0x0000021000007945 */ /* 0x000ff60003800200 */
[----:B------:R-:W-:-:S02]  /*4c00*/  VOTE.ANY R52, PT, P0 ;  /* 0x0000000000347806 */ /* 0x000fc400000e0100 */
[----:B------:R-:W-:Y:S02]  /*4c10*/  VOTE.ANY R61, PT, P1 ;  /* 0x00000000003d7806 */ /* 0x000fe400008e0100 */
[----:B------:R-:W-:Y:S02]  /*4c20*/  @!P0 LOP3.LUT R52, RZ, R52, RZ, 0x33, !PT ;  /* 0x00000034ff348212 */ /* 0x000fe400078e33ff */
[----:B------:R-:W-:Y:S02]  /*4c30*/  @!P1 LOP3.LUT R61, RZ, R61, RZ, 0x33, !PT ;  /* 0x0000003dff3d9212 */ /* 0x000fe400078e33ff */
[----:B------:R-:W-:Y:S02]  /*4c40*/  VOTE.ANY R63, PT, P2 ;  /* 0x00000000003f7806 */ /* 0x000fe400010e0100 */
[----:B------:R-:W-:Y:S02]  /*4c50*/  LOP3.LUT R52, R61, R52, RZ, 0xc0, !PT ;  /* 0x000000343d347212 */ /* 0x000fe400078ec0ff */
[----:B------:R-:W-:-:S02]  /*4c60*/  @!P2 LOP3.LUT R63, RZ, R63, RZ, 0x33, !PT ;  /* 0x0000003fff3fa212 */ /* 0x000fc400078e33ff */
[----:B------:R-:W-:Y:S02]  /*4c70*/  VOTE.ANY R61, PT, P3 ;  /* 0x00000000003d7806 */ /* 0x000fe400018e0100 */
[----:B------:R-:W-:Y:S02]  /*4c80*/  LOP3.LUT R52, R63, R52, RZ, 0xc0, !PT ;  /* 0x000000343f347212 */ /* 0x000fe400078ec0ff */
[----:B------:R-:W-:Y:S02]  /*4c90*/  @!P3 LOP3.LUT R61, RZ, R61, RZ, 0x33, !PT ;  /* 0x0000003dff3db212 */ /* 0x000fe400078e33ff */
[----:B------:R-:W-:Y:S02]  /*4ca0*/  LOP3.LUT P0, RZ, R26, 0x80, RZ, 0xc0, !PT ;  /* 0x000000801aff7812 */ /* 0x000fe4000780c0ff */
[----:B------:R-:W-:Y:S02]  /*4cb0*/  LOP3.LUT R52, R61, R52, RZ, 0xc0, !PT ;  /* 0x000000343d347212 */ /* 0x000fe400078ec0ff */
[----:B------:R-:W-:-:S02]  /*4cc0*/  VOTE.ANY R61, PT, P4 ;  /* 0x00000000003d7806 */ /* 0x000fc400020e0100 */
[----:B------:R-:W-:Y:S02]  /*4cd0*/  VOTE.ANY R63, PT, P5 ;  /* 0x00000000003f7806 */ /* 0x000fe400028e0100 */
[----:B------:R-:W-:Y:S02]  /*4ce0*/  @!P4 LOP3.LUT R61, RZ, R61, RZ, 0x33, !PT ;  /* 0x0000003dff3dc212 */ /* 0x000fe400078e33ff */
[----:B------:R-:W-:Y:S02]  /*4cf0*/  @!P5 LOP3.LUT R63, RZ, R63, RZ, 0x33, !PT ;  /* 0x0000003fff3fd212 */ /* 0x000fe400078e33ff */
[----:B------:R-:W-:Y:S02]  /*4d00*/  LOP3.LUT R52, R61, R52, RZ, 0xc0, !PT ;  /* 0x000000343d347212 */ /* 0x000fe400078ec0ff */
[----:B------:R-:W-:Y:S02]  /*4d10*/  VOTE.ANY R61, PT, P6 ;  /* 0x00000000003d7806 */ /* 0x000fe400030e0100 */
[----:B------:R-:W-:-:S02]  /*4d20*/  LOP3.LUT R52, R63, R52, RZ, 0xc0, !PT ;  /* 0x000000343f347212 */ /* 0x000fc400078ec0ff */
[----:B------:R-:W-:Y:S02]  /*4d30*/  @!P6 LOP3.LUT R61, RZ, R61, RZ, 0x33, !PT ;  /* 0x0000003dff3de212 */ /* 0x000fe400078e33ff */
[----:B------:R-:W-:Y:S02]  /*4d40*/  VOTE.ANY R63, PT, P0 ;  /* 0x00000000003f7806 */ /* 0x000fe400000e0100 */
[----:B------:R-:W-:Y:S01]  /*4d50*/  LOP3.LUT R52, R61, R52, RZ, 0xc0, !PT ;  /* 0x000000343d347212 */ /* 0x000fe200078ec0ff */
[----:B------:R-:W-:Y:S01]  /*4d60*/  IMAD.MOV.U32 R61, RZ, RZ, RZ ;  /* 0x000000ffff3d7224 */ /* 0x000fe200078e00ff */
[----:B------:R-:W-:-:S04]  /*4d70*/  @!P0 LOP3.LUT R63, RZ, R63, RZ, 0x33, !PT ;  /* 0x0000003fff3f8212 */ /* 0x000fc800078e33ff */
[----:B------:R-:W-:-:S04]  /*4d80*/  LOP3.LUT R63, R63, R52, RZ, 0xc0, !PT ;  /* 0x000000343f3f7212 */ /* 0x000fc800078ec0ff */
[----:B------:R-:W4:Y:S01]  /*4d90*/  FLO.U32 R62, R63 ;  /* 0x0000003f003e7300 */ /* 0x000f2200000e0000 */
[----:B------:R-:W-:-:S07]  /*4da0*/  LOP3.LUT R52, R48, R63, RZ, 0xc0, !PT ;  /* 0x0000003f30347212 */ /* 0x000fce00078ec0ff */
[----:B------:R-:W0:Y:S01]  /*4db0*/  POPC R52, R52 ;  /* 0x0000003400347309 */ /* 0x000e220000000000 */
[----:B----4-:R-:W-:-:S13]  /*4dc0*/  ISETP.NE.AND P0, PT, R73, R62, PT ;  /* 0x0000003e4900720c */ /* 0x010fda0003f05270 */
[----:B01----:R-:W-:Y:S05]  /*4dd0*/  @P0 BRA `(.L_x_45) ;  /* 0x0000000000080947 */ /* 0x003fea0003800000 */
[----:B------:R-:W-:-:S06]  /*4de0*/  IMAD R61, R26, 0x4, R37 ;  /* 0x000000041a3d7824 */ /* 0x000fcc00078e0225 */
[----:B------:R0:W1:Y:S02]  /*4df0*/  ATOMS.ADD R61, [R61], R52 ;  /* 0x000000343d3d738c */ /* 0x0000640000000000 */
.L_x_45:
[----:B------:R-:W-:Y:S05]  /*4e00*/  BSYNC.RECONVERGENT B0 ;  /* 0x0000000000007941 */ /* 0x000fea0003800200 */
.L_x_44:
[----:B------:R-:W-:Y:S01]  /*4e10*/  R2P PR, R24, 0x7f ;  /* 0x0000007f18007804 */ /* 0x000fe20000000000 */
[----:B------:R-:W-:Y:S01]  /*4e20*/  BSSY.RECONVERGENT B0, `(.L_x_46) ;  /* 0x0000022000007945 */ /* 0x000fe20003800200 */
[----:B------:R-:W-:-:S11]  /*4e30*/  IMAD.MOV.U32 R63, RZ, RZ, RZ ;  /* 0x000000ffff3f7224 */ /* 0x000fd600078e00ff */
[----:B------:R-:W-:Y:S02]  /*4e40*/  VOTE.ANY R26, PT, P0 ;  /* 0x00000000001a7806 */ /* 0x000fe400000e0100 */
[----:B------:R-:W-:Y:S02]  /*4e50*/  VOTE.ANY R59, PT, P1 ;  /* 0x00000000003b7806 */ /* 0x000fe400008e0100 */
[----:B------:R-:W-:Y:S02]  /*4e60*/  @!P0 LOP3.LUT R26, RZ, R26, RZ, 0x33, !PT ;  /* 0x0000001aff1a8212 */ /* 0x000fe400078e33ff */
[----:B------:R-:W-:Y:S02]  /*4e70*/  @!P1 LOP3.LUT R59, RZ, R59, RZ, 0x33, !PT ;  /* 0x0000003bff3b9212 */ /* 0x000fe400078e33ff */
[----:B------:R-:W-:Y:S02]  /*4e80*/  LOP3.LUT P0, RZ, R24, 0x80, RZ, 0xc0, !PT ;  /* 0x0000008018ff7812 */ /* 0x000fe4000780c0ff */
[----:B------:R-:W-:-:S02]  /*4e90*/  LOP3.LUT R26, R59, R26, RZ, 0xc0, !PT ;  /* 0x0000001a3b1a7212 */ /* 0x000fc400078ec0ff */
[----:B------:R-:W-:-:S04]  /*4ea0*/  VOTE.ANY R59, PT, P2 ;  /* 0x00000000003b7806 */ /* 0x000fc800010e0100 */
[----:B------:R-:W-:-:S04]  /*4eb0*/  @!P2 LOP3.LUT R59, RZ, R59, RZ, 0x33, !PT ;  /* 0x0000003bff3ba212 */ /* 0x000fc800078e33ff */
[----:B------:R-:W-:Y:S02]  /*4ec0*/  LOP3.LUT R26, R59, R26, RZ, 0xc0, !PT ;  /* 0x0000001a3b1a7212 */ /* 0x000fe400078ec0ff */
        /* <DEDUP_REMOVED lines=15> */
[----:B-1----:R1:W4:Y:S02]  /*4fc0*/  SHFL.IDX PT, R59, R61, R62, 0x1f ;  /* 0x00001f3e3d3b7589 */ /* 0x00232400000e0000 */
[----:B------:R-:W5:Y:S01]  /*4fd0*/  FLO.U32 R60, R69 ;  /* 0x00000045003c7300 */ /* 0x000f6200000e0000 */
[----:B------:R-:W-:-:S07]  /*4fe0*/  LOP3.LUT R26, R48, R69, RZ, 0xc0, !PT ;  /* 0x00000045301a7212 */ /* 0x000fce00078ec0ff */
[----:B------:R-:W0:Y:S01]  /*4ff0*/  POPC R26, R26 ;  /* 0x0000001a001a7309 */ /* 0x000e220000000000 */
[----:B-----5:R-:W-:-:S13]  /*5000*/  ISETP.NE.AND P0, PT, R73, R60, PT ;  /* 0x0000003c4900720c */ /* 0x020fda0003f05270 */
[----:B01--4-:R-:W-:Y:S05]  /*5010*/  @P0 BRA `(.L_x_47) ;  /* 0x0000000000080947 */ /* 0x013fea0003800000 */
[----:B------:R-:W-:-:S06]  /*5020*/  IMAD R63, R24, 0x4, R37 ;  /* 0x00000004183f7824 */ /* 0x000fcc00078e0225 */
[----:B------:R0:W1:Y:S02]  /*5030*/  ATOMS.ADD R63, [R63], R26 ;  /* 0x0000001a3f3f738c */ /* 0x0000640000000000 */
.L_x_47:
[----:B------:R-:W-:Y:S05]  /*5040*/  BSYNC.RECONVERGENT B0 ;  /* 0x0000000000007941 */ /* 0x000fea0003800200 */
.L_x_46:
        /* <DEDUP_REMOVED lines=33> */
[----:B------:R-:W-:-:S05]  /*5260*/  IMAD R23, R23, 0x4, R37 ;  /* 0x0000000417177824 */ /* 0x000fca00078e0225 */
[----:B------:R0:W1:Y:S02]  /*5270*/  ATOMS.ADD R69, [R23], R24 ;  /* 0x000000181745738c */ /* 0x0000640000000000 */
.L_x_49:
[----:B------:R-:W-:Y:S05]  /*5280*/  BSYNC.RECONVERGENT B0 ;  /* 0x0000000000007941 */ /* 0x000fea0003800200 */
.L_x_48:
[----:B------:R-:W-:Y:S01]  /*5290*/  R2P PR, R22, 0x7f ;  /* 0x0000007f16007804 */ /* 0x000fe20000000000 */
[----:B-1----:R1:W4:Y:S01]  /*52a0*/  SHFL.IDX PT, R63, R69, R62, 0x1f ;  /* 0x00001f3e453f7589 */ /* 0x00232200000e0000 */
[----:B------:R-:W-:Y:S01]  /*52b0*/  BSSY.RECONVERGENT B0, `(.L_x_50) ;  /* 0x0000021000007945 */ /* 0x000fe20003800200 */
[----:B------:R-:W-:-:S10]  /*52c0*/  IMAD.MOV.U32 R64, RZ, RZ, RZ ;  /* 0x000000ffff407224 */ /* 0x000fd400078e00ff */
[----:B0-----:R-:W-:Y:S02]  /*52d0*/  VOTE.ANY R23, PT, P0 ;  /* 0x0000000000177806 */ /* 0x001fe400000e0100 */
        /* <DEDUP_REMOVED lines=30> */
.L_x_51:
[----:B------:R-:W-:Y:S05]  /*54c0*/  BSYNC.RECONVERGENT B0 ;  /* 0x0000000000007941 */ /* 0x000fea0003800200 */
.L_x_50:
[----:B------:R-:W-:Y:S01]  /*54d0*/  R2P PR, R21, 0x7f ;  /* 0x0000007f15007804 */ /* 0x000fe20000000000 */
[----:B-1----:R1:W4:Y:S01]  /*54e0*/  SHFL.IDX PT, R60, R64, R60, 0x1f ;  /* 0x00001f3c403c7589 */ /* 0x00232200000e0000 */
[----:B------:R-:W-:Y:S11]  /*54f0*/  BSSY.RECONVERGENT B0, `(.L_x_52) ;  /* 0x0000021000007945 */ /* 0x000ff60003800200 */
[----:B0-----:R-:W-:-:S02]  /*5500*/  VOTE.ANY R22, PT, P0 ;  /* 0x0000000000167806 */ /* 0x001fc400000e0100 */
[----:B------:R-:W-:Y:S02]  /*5510*/  VOTE.ANY R69, PT, P1 ;  /* 0x0000000000457806 */ /* 0x000fe400008e0100 */
[----:B------:R-:W-:Y:S02]  /*5520*/  @!P0 LOP3.LUT R22, RZ, R22, RZ, 0x33, !PT ;  /* 0x00000016ff168212 */ /* 0x000fe400078e33ff */
[----:B------:R-:W-:Y:S02]  /*5530*/  @!P1 LOP3.LUT R69, RZ, R69, RZ, 0x33, !PT ;  /* 0x00000045ff459212 */ /* 0x000fe400078e33ff */
[----:B------:R-:W-:Y:S02]  /*5540*/  LOP3.LUT P0, RZ, R21, 0x80, RZ, 0xc0, !PT ;  /* 0x0000008015ff7812 */ /* 0x000fe4000780c0ff */
        /* <DEDUP_REMOVED lines=18> */
[----:B------:R-:W-:Y:S01]  /*5670*/  LOP3.LUT R68, R69, R22, RZ, 0xc0, !PT ;  /* 0x0000001645447212 */ /* 0x000fe200078ec0ff */
[----:B------:R-:W-:-:S03]  /*5680*/  IMAD.MOV.U32 R69, RZ, RZ, RZ ;  /* 0x000000ffff457224 */ /* 0x000fc600078e00ff */
[----:B------:R-:W0:Y:S01]  /*5690*/  FLO.U32 R62, R68 ;  /* 0x00000044003e7300 */ /* 0x000e2200000e0000 */
[----:B------:R-:W-:-:S07]  /*56a0*/  LOP3.LUT R22, R48, R68, RZ, 0xc0, !PT ;  /* 0x0000004430167212 */ /* 0x000fce00078ec0ff */
[----:B------:R-:W1:Y:S01]  /*56b0*/  POPC R22, R22 ;  /* 0x0000001600167309 */ /* 0x000e620000000000 */
[----:B0-----:R-:W-:-:S13]  /*56c0*/  ISETP.NE.AND P0, PT, R73, R62, PT ;  /* 0x0000003e4900720c */ /* 0x001fda0003f05270 */
[----:B-1--4-:R-:W-:Y:S05]  /*56d0*/  @P0 BRA `(.L_x_53) ;  /* 0x0000000000080947 */ /* 0x012fea0003800000 */
[----:B------:R-:W-:-:S05]  /*56e0*/  IMAD R21, R21, 0x4, R37 ;  /* 0x0000000415157824 */ /* 0x000fca00078e0225 */
[----:B------:R0:W1:Y:S02]  /*56f0*/  ATOMS.ADD R69, [R21], R22 ;  /* 0x000000161545738c */ /* 0x0000640000000000 */
.L_x_53:
[----:B------:R-:W-:Y:S05]  /*5700*/  BSYNC.RECONVERGENT B0 ;  /* 0x0000000000007941 */ /* 0x000fea0003800200 */
.L_x_52:
        /* <DEDUP_REMOVED lines=35> */
.L_x_55:
[----:B------:R-:W-:Y:S05]  /*5940*/  BSYNC.RECONVERGENT B0 ;  /* 0x0000000000007941 */ /* 0x000fea0003800200 */
.L_x_54:
[----:B------:R-:W-:Y:S01]  /*5950*/  R2P PR, R14, 0x7f ;  /* 0x0000007f0e007804 */ /* 0x000fe20000000000 */
[----:B------:R-:W-:Y:S01]  /*5960*/  IMAD.IADD R62, R36, 0x1, R51 ;  /* 0x00000001243e7824 */ /* 0x000fe200078e0233 */
[----:B------:R-:W-:Y:S01]  /*5970*/  BSSY.RECONVERGENT B0, `(.L_x_56) ;  /* 0x0000022000007945 */ /* 0x000fe20003800200 */
[----:B-1-3--:R1:W3:Y:S10]  /*5980*/  SHFL.IDX PT, R36, R76, R64, 0x1f ;  /* 0x00001f404c247589 */ /* 0x00a2f400000e0000 */
        /* <DEDUP_REMOVED lines=24> */
[----:B------:R0:W4:Y:S01]  /*5b10*/  FLO.U32 R68, R51 ;  /* 0x0000003300447300 */ /* 0x00012200000e0000 */
[----:B------:R-:W-:-:S07]  /*5b20*/  LOP3.LUT R20, R48, R51, RZ, 0xc0, !PT ;  /* 0x0000003330147212 */ /* 0x000fce00078ec0ff */
[----:B------:R-:W1:Y:S01]  /*5b30*/  POPC R20, R20 ;  /* 0x0000001400147309 */ /* 0x000e620000000000 */
[----:B0-----:R-:W-:Y:S01]  /*5b40*/  IMAD.MOV.U32 R51, RZ, RZ, RZ ;  /* 0x000000ffff337224 */ /* 0x001fe200078e00ff */
[----:B----4-:R-:W-:-:S13]  /*5b50*/  ISETP.NE.AND P0, PT, R73, R68, PT ;  /* 0x000000444900720c */ /* 0x010fda0003f05270 */
[----:B-1-3--:R-:W-:Y:S05]  /*5b60*/  @P0 BRA `(.L_x_57) ;  /* 0x0000000000080947 */ /* 0x00afea0003800000 */
[----:B------:R-:W-:-:S06]  /*5b70*/  IMAD R51, R14, 0x4, R37 ;  /* 0x000000040e337824 */ /* 0x000fcc00078e0225 */
[----:B------:R0:W1:Y:S02]  /*5b80*/  ATOMS.ADD R51, [R51], R20 ;  /* 0x000000143333738c */ /* 0x0000640000000000 */
.L_x_57:
[----:B------:R-:W-:Y:S05]  /*5b90*/  BSYNC.RECONVERGENT B0 ;  /* 0x0000000000007941 */ /* 0x000fea0003800200 */
.L_x_56:
[----:B------:R-:W-:Y:S01]  /*5ba0*/  R2P PR, R13, 0x7f ;  /* 0x0000007f0d007804 */ /* 0x000fe20000000000 */
[----:B------:R-:W-:Y:S01]  /*5bb0*/  IMAD.IADD R30, R30, 0x1, R53 ;  /* 0x000000011e1e7824 */ /* 0x000fe200078e0235 */
[----:B-1----:R1:W3:Y:S01]  /*5bc0*/  SHFL.IDX PT, R51, R51, R68, 0x1f ;  /* 0x00001f4433337589 */ /* 0x0022e200000e0000 */
[----:B------:R-:W-:Y:S10]  /*5bd0*/  BSSY.RECONVERGENT B0, `(.L_x_58) ;  /* 0x0000021000007945 */ /* 0x000ff40003800200 */
[----:B------:R-:W-:-:S02]  /*5be0*/  VOTE.ANY R14, PT, P0 ;  /* 0x00000000000e7806 */ /* 0x000fc400000e0100 */
        /* <DEDUP_REMOVED lines=24> */
[----:B------:R-:W4:Y:S01]  /*5d70*/  FLO.U32 R64, R76 ;  /* 0x0000004c00407300 */ /* 0x000f2200000e0000 */
[----:B------:R-:W-:-:S07]  /*5d80*/  LOP3.LUT R14, R48, R76, RZ, 0xc0, !PT ;  /* 0x0000004c300e7212 */ /* 0x000fce00078ec0ff */
[----:B------:R-:W0:Y:S01]  /*5d90*/  POPC R14, R14 ;  /* 0x0000000e000e7309 */ /* 0x000e220000000000 */
[----:B----4-:R-:W-:-:S13]  /*5da0*/  ISETP.NE.AND P0, PT, R73, R64, PT ;  /* 0x000000404900720c */ /* 0x010fda0003f05270 */
[----:B01-3--:R-:W-:Y:S05]  /*5db0*/  @P0 BRA `(.L_x_59) ;  /* 0x0000000000080947 */ /* 0x00bfea0003800000 */
[----:B------:R-:W-:-:S05]  /*5dc0*/  IMAD R13, R13, 0x4, R37 ;  /* 0x000000040d0d7824 */ /* 0x000fca00078e0225 */
[----:B------:R0:W1:Y:S02]  /*5dd0*/  ATOMS.ADD R53, [R13], R14 ;  /* 0x0000000e0d35738c */ /* 0x0000640000000000 */
.L_x_59:
[----:B------:R-:W-:Y:S05]  /*5de0*/  BSYNC.RECONVERGENT B0 ;  /* 0x0000000000007941 */ /* 0x000fea0003800200 */
.L_x_58:
[----:B------:R-:W-:Y:S01]  /*5df0*/  R2P PR, R12, 0x7f ;  /* 0x0000007f0c007804 */ /* 0x000fe20000000000 */
[----:B------:R-:W-:Y:S01]  /*5e00*/  IMAD.IADD R50, R29, 0x1, R50 ;  /* 0x000000011d327824 */ /* 0x000fe200078e0232 */
[----:B------:R-:W-:Y:S01]  /*5e10*/  BSSY.RECONVERGENT B0, `(.L_x_60) ;  /* 0x0000022000007945 */ /* 0x000fe20003800200 */
[----:B-1----:R1:W3:Y:S01]  /*5e20*/  SHFL.IDX PT, R29, R53, R64, 0x1f ;  /* 0x00001f40351d7589 */ /* 0x0022e200000e0000 */
[----:B------:R-:W-:-:S09]  /*5e30*/  IMAD.MOV.U32 R76, RZ, RZ, RZ ;  /* 0x000000ffff4c7224 */ /* 0x000fd200078e00ff */
        /* <DEDUP_REMOVED lines=24> */
[----:B------:R0:W4:Y:S02]  /*5fc0*/  FLO.U32 R68, R13 ;  /* 0x0000000d00447300 */ /* 0x00012400000e0000 */
[----:B0-----:R-:W-:Y:S02]  /*5fd0*/  LOP3.LUT R13, R48, R13, RZ, 0xc0, !PT ;  /* 0x0000000d300d7212 */ /* 0x001fe400078ec0ff */
[----:B----4-:R-:W-:-:S04]  /*5fe0*/  ISETP.NE.AND P0, PT, R73, R68, PT ;  /* 0x000000444900720c */ /* 0x010fc80003f05270 */
[----:B------:R-:W0:Y:S09]  /*5ff0*/  POPC R13, R13 ;  /* 0x0000000d000d7309 */ /* 0x000e320000000000 */
[----:B-1-3--:R-:W-:Y:S05]  /*6000*/  @P0 BRA `(.L_x_61) ;  /* 0x0000000000080947 */ /* 0x00afea0003800000 */
[----:B------:R-:W-:-:S05]  /*6010*/  IMAD R12, R12, 0x4, R37 ;  /* 0x000000040c0c7824 */ /* 0x000fca00078e0225 */
[----:B0-----:R1:W3:Y:S02]  /*6020*/  ATOMS.ADD R76, [R12], R13 ;  /* 0x0000000d0c4c738c */ /* 0x0012e40000000000 */
.L_x_61:
[----:B------:R-:W-:Y:S05]  /*6030*/  BSYNC.RECONVERGENT B0 ;  /* 0x0000000000007941 */ /* 0x000fea0003800200 */
.L_x_60:
[----:B------:R-:W-:Y:S01]  /*6040*/  R2P PR, R11, 0x7f ;  /* 0x0000007f0b007804 */ /* 0x000fe20000000000 */
[----:B------:R-:W-:Y:S01]  /*6050*/  IMAD.IADD R64, R27, 0x1, R58 ;  /* 0x000000011b407824 */ /* 0x000fe200078e023a */
[----:B------:R-:W-:Y:S01]  /*6060*/  BSSY.RECONVERGENT B0, `(.L_x_62) ;  /* 0x0000022000007945 */ /* 0x000fe20003800200 */
[----:B---3--:R3:W4:Y:S10]  /*6070*/  SHFL.IDX PT, R58, R76, R68, 0x1f ;  /* 0x00001f444c3a7589 */ /* 0x00873400000e0000 */
[----:B-1----:R-:W-:-:S02]  /*6080*/  VOTE.ANY R12, PT, P0 ;  /* 0x00000000000c7806 */ /* 0x002fc400000e0100 */
        /* <DEDUP_REMOVED lines=24> */
[----:B------:R1:W5:Y:S02]  /*6210*/  FLO.U32 R53, R27 ;  /* 0x0000001b00357300 */ /* 0x00036400000e0000 */
[----:B-1----:R-:W-:Y:S02]  /*6220*/  LOP3.LUT R27, R48, R27, RZ, 0xc0, !PT ;  /* 0x0000001b301b7212 */ /* 0x002fe400078ec0ff */
[----:B-----5:R-:W-:-:S04]  /*6230*/  ISETP.NE.AND P0, PT, R73, R53, PT ;  /* 0x000000354900720c */ /* 0x020fc80003f05270 */
[----:B------:R-:W1:Y:S09]  /*6240*/  POPC R27, R27 ;  /* 0x0000001b001b7309 */ /* 0x000e720000000000 */
[----:B---34-:R-:W-:Y:S05]  /*6250*/  @P0 BRA `(.L_x_63) ;  /* 0x0000000000080947 */ /* 0x018fea0003800000 */
[----:B------:R-:W-:-:S06]  /*6260*/  IMAD R12, R11, 0x4, R37 ;  /* 0x000000040b0c7824 */ /* 0x000fcc00078e0225 */
[----:B-1----:R3:W4:Y:S02]  /*6270*/  ATOMS.ADD R12, [R12], R27 ;  /* 0x0000001b0c0c738c */ /* 0x0027240000000000 */
.L_x_63:
[----:B------:R-:W-:Y:S05]  /*6280*/  BSYNC.RECONVERGENT B0 ;  /* 0x0000000000007941 */ /* 0x000fea0003800200 */
.L_x_62:
[----:B------:R-:W-:Y:S01]  /*6290*/  R2P PR, R10, 0x7f ;  /* 0x0000007f0a007804 */ /* 0x000fe20000000000 */
[----:B------:R-:W-:Y:S01]  /*62a0*/  IMAD.IADD R68, R57, 0x1, R56 ;  /* 0x0000000139447824 */ /* 0x000fe200078e0238 */
[----:B----4-:R4:W0:Y:S01]  /*62b0*/  SHFL.IDX PT, R12, R12, R53, 0x1f ;  /* 0x00001f350c0c7589 */ /* 0x01082200000e0000 */
[----:B------:R-:W-:Y:S01]  /*62c0*/  IMAD.IADD R54, R55, 0x1, R54 ;  /* 0x0000000137367824 */ /* 0x000fe200078e0236 */
[----:B------:R-:W-:Y:S09]  /*62d0*/  BSSY.RECONVERGENT B0, `(.L_x_64) ;  /* 0x0000025000007945 */ /* 0x000ff20003800200 */
        /* <DEDUP_REMOVED lines=22> */
[----:B------:R-:W-:Y:S02]  /*6440*/  @!P0 LOP3.LUT R56, RZ, R56, RZ, 0x33, !PT ;  /* 0x00000038ff388212 */ /* 0x000fe400078e33ff */
[C---:B------:R-:W-:Y:S02]  /*6450*/  ISETP.NE.AND P0, PT, R9.reuse, 0x7fffffff, PT ;  /* 0x7fffffff0900780c */ /* 0x040fe40003f05270 */
[----:B------:R-:W-:Y:S02]  /*6460*/  LOP3.LUT R57, R56, R11, RZ, 0xc0, !PT ;  /* 0x0000000b38397212 */ /* 0x000fe400078ec0ff */
[----:B------:R-:W-:Y:S02]  /*6470*/  SEL R11, R9, 0x80000000, P0 ;  /* 0x80000000090b7807 */ /* 0x000fe40000000000 */
[----:B------:R-:W5:Y:S01]  /*6480*/  FLO.U32 R56, R57 ;  /* 0x0000003900387300 */ /* 0x000f6200000e0000 */
[----:B------:R-:W-:Y:S02]  /*6490*/  LOP3.LUT R55, R48, R57, RZ, 0xc0, !PT ;  /* 0x0000003930377212 */ /* 0x000fe400078ec0ff */
[----:B------:R-:W-:-:S04]  /*64a0*/  SHF.R.U32.HI R11, RZ, UR7, R11 ;  /* 0x00000007ff0b7c19 */ /* 0x000fc8000801160b */
[----:B------:R-:W-:Y:S01]  /*64b0*/  LOP3.LUT R76, R11, UR4, RZ, 0x30, !PT ;  /* 0x000000040b4c7c12 */ /* 0x000fe2000f8e30ff */
[----:B------:R-:W0:Y:S01]  /*64c0*/  POPC R55, R55 ;  /* 0x0000003700377309 */ /* 0x000e220000000000 */
[----:B------:R-:W-:Y:S01]  /*64d0*/  IMAD.MOV.U32 R11, RZ, RZ, RZ ;  /* 0x000000ffff0b7224 */ /* 0x000fe200078e00ff */
[----:B-----5:R-:W-:-:S13]  /*64e0*/  ISETP.NE.AND P0, PT, R73, R56, PT ;  /* 0x000000384900720c */ /* 0x020fda0003f05270 */
[----:B0---4-:R-:W-:Y:S05]  /*64f0*/  @P0 BRA `(.L_x_65) ;  /* 0x0000000000080947 */ /* 0x011fea0003800000 */
[----:B------:R-:W-:-:S05]  /*6500*/  IMAD R10, R10, 0x4, R37 ;  /* 0x000000040a0a7824 */ /* 0x000fca00078e0225 */
[----:B------:R0:W4:Y:S02]  /*6510*/  ATOMS.ADD R11, [R10], R55 ;  /* 0x000000370a0b738c */ /* 0x0001240000000000 */
.L_x_65:
[----:B------:R-:W-:Y:S05]  /*6520*/  BSYNC.RECONVERGENT B0 ;  /* 0x0000000000007941 */ /* 0x000fea0003800200 */
.L_x_64:
[----:B------:R-:W-:Y:S01]  /*6530*/  R2P PR, R76, 0x7f ;  /* 0x0000007f4c007804 */ /* 0x000fe20000000000 */
[----:B------:R-:W-:Y:S01]  /*6540*/  IMAD.IADD R52, R52, 0x1, R59 ;  /* 0x0000000134347824 */ /* 0x000fe200078e023b */
[----:B----4-:R4:W1:Y:S01]  /*6550*/  SHFL.IDX PT, R56, R11, R56, 0x1f ;  /* 0x00001f380b387589 */ /* 0x01086200000e0000 */
[----:B------:R-:W-:Y:S01]  /*6560*/  BSSY.RECONVERGENT B0, `(.L_x_66) ;  /* 0x0000026000007945 */ /* 0x000fe20003800200 */
[----:B------:R-:W-:-:S09]  /*6570*/  IMAD.IADD R26, R26, 0x1, R61 ;  /* 0x000000011a1a7824 */ /* 0x000fd200078e023d */
        /* <DEDUP_REMOVED lines=23> */
[----:B------:R-:W-:Y:S02]  /*66f0*/  ISETP.NE.AND P0, PT, R8, 0x7fffffff, PT ;  /* 0x7fffffff0800780c */ /* 0x000fe40003f05270 */
[----:B------:R-:W-:Y:S02]  /*6700*/  LOP3.LUT R53, R10, R53, RZ, 0xc0, !PT ;  /* 0x000000350a357212 */ /* 0x000fe400078ec0ff */
[----:B------:R-:W-:Y:S02]  /*6710*/  SEL R57, R8, 0x80000000, P0 ;  /* 0x8000000008397807 */ /* 0x000fe40000000000 */
[----:B------:R0:W5:Y:S02]  /*6720*/  FLO.U32 R10, R53 ;  /* 0x00000035000a7300 */ /* 0x00016400000e0000 */
[----:B------:R-:W-:-:S02]  /*6730*/  SHF.R.U32.HI R59, RZ, UR7, R57 ;  /* 0x00000007ff3b7c19 */ /* 0x000fc40008011639 */
[----:B------:R-:W-:Y:S02]  /*6740*/  LOP3.LUT R57, R48, R53, RZ, 0xc0, !PT ;  /* 0x0000003530397212 */ /* 0x000fe400078ec0ff */
[----:B------:R-:W-:Y:S01]  /*6750*/  LOP3.LUT R59, R59, UR4, RZ, 0x30, !PT ;  /* 0x000000043b3b7c12 */ /* 0x000fe2000f8e30ff */
[----:B0-----:R-:W-:-:S03]  /*6760*/  IMAD.MOV.U32 R53, RZ, RZ, RZ ;  /* 0x000000ffff357224 */ /* 0x001fc600078e00ff */
[----:B------:R-:W0:Y:S01]  /*6770*/  POPC R57, R57 ;  /* 0x0000003900397309 */ /* 0x000e220000000000 */
[----:B-----5:R-:W-:-:S13]  /*6780*/  ISETP.NE.AND P0, PT, R73, R10, PT ;  /* 0x0000000a4900720c */ /* 0x020fda0003f05270 */
[----:B01--4-:R-:W-:Y:S05]  /*6790*/  @P0 BRA `(.L_x_67) ;  /* 0x0000000000080947 */ /* 0x013fea0003800000 */
[----:B------:R-:W-:-:S05]  /*67a0*/  IMAD R76, R76, 0x4, R37 ;  /* 0x000000044c4c7824 */ /* 0x000fca00078e0225 */
[----:B------:R0:W1:Y:S02]  /*67b0*/  ATOMS.ADD R53, [R76], R57 ;  /* 0x000000394c35738c */ /* 0x0000640000000000 */
.L_x_67:
[----:B------:R-:W-:Y:S05]  /*67c0*/  BSYNC.RECONVERGENT B0 ;  /* 0x0000000000007941 */ /* 0x000fea0003800200 */
.L_x_66:
[----:B------:R-:W-:Y:S01]  /*67d0*/  R2P PR, R59, 0x7f ;  /* 0x0000007f3b007804 */ /* 0x000fe20000000000 */
[----:B0-----:R-:W-:Y:S01]  /*67e0*/  IMAD.IADD R76, R24, 0x1, R63 ;  /* 0x00000001184c7824 */ /* 0x001fe200078e023f */
[----:B-1----:R0:W1:Y:S01]  /*67f0*/  SHFL.IDX PT, R10, R53, R10, 0x1f ;  /* 0x00001f0a350a7589 */ /* 0x00206200000e0000 */
        /* <DEDUP_REMOVED lines=28> */
[----:B------:R-:W4:Y:S01]  /*69c0*/  FLO.U32 R24, R63 ;  /* 0x0000003f00187300 */ /* 0x000f2200000e0000 */
[----:B------:R-:W-:Y:S02]  /*69d0*/  LOP3.LUT R23, R48, R63, RZ, 0xc0, !PT ;  /* 0x0000003f30177212 */ /* 0x000fe400078ec0ff */
[----:B------:R-:W-:-:S04]  /*69e0*/  SHF.R.U32.HI R11, RZ, UR7, R11 ;  /* 0x00000007ff0b7c19 */ /* 0x000fc8000801160b */
[----:B------:R-:W-:Y:S01]  /*69f0*/  LOP3.LUT R61, R11, UR4, RZ, 0x30, !PT ;  /* 0x000000040b3d7c12 */ /* 0x000fe2000f8e30ff */
[----:B------:R-:W0:Y:S01]  /*6a00*/  POPC R23, R23 ;  /* 0x0000001700177309 */ /* 0x000e220000000000 */
[----:B------:R-:W-:Y:S01]  /*6a10*/  IMAD.MOV.U32 R11, RZ, RZ, RZ ;  /* 0x000000ffff0b7224 */ /* 0x000fe200078e00ff */
[----:B----4-:R-:W-:-:S13]  /*6a20*/  ISETP.NE.AND P0, PT, R73, R24, PT ;  /* 0x000000184900720c */ /* 0x010fda0003f05270 */
[----:B01----:R-:W-:Y:S05]  /*6a30*/  @P0 BRA `(.L_x_69) ;  /* 0x0000000000080947 */ /* 0x003fea0003800000 */
[----:B------:R-:W-:-:S06]  /*6a40*/  IMAD R11, R59, 0x4, R37 ;  /* 0x000000043b0b7824 */ /* 0x000fcc00078e0225 */
[----:B------:R0:W1:Y:S02]  /*6a50*/  ATOMS.ADD R11, [R11], R23 ;  /* 0x000000170b0b738c */ /* 0x0000640000000000 */
.L_x_69:
[----:B------:R-:W-:Y:S05]  /*6a60*/  BSYNC.RECONVERGENT B0 ;  /* 0x0000000000007941 */ /* 0x000fea0003800200 */
.L_x_68:
[----:B------:R-:W-:Y:S01]  /*6a70*/  R2P PR, R61, 0x7f ;  /* 0x0000007f3d007804 */ /* 0x000fe20000000000 */
[----:B------:R-:W-:Y:S01]  /*6a80*/  IMAD.IADD R69, R22, 0x1, R69 ;  /* 0x0000000116457824 */ /* 0x000fe200078e0245 */
[----:B-1----:R1:W4:Y:S01]  /*6a90*/  SHFL.IDX PT, R24, R11, R24, 0x1f ;  /* 0x00001f180b187589 */ /* 0x00232200000e0000 */
        /* <DEDUP_REMOVED lines=11> */
[----:B------:R-:W-:Y:S02]  /*6b50*/  VOTE.ANY R53, PT, P3 ;  /* 0x0000000000357806 */ /* 0x000fe400018e0100 */
[----:B------:R-:W-:Y:S02]  /*6b60*/  VOTE.ANY R63, PT, P0 ;  /* 0x00000000003f7806 */ /* 0x000fe400000e0100 */
[----:B------:R-:W-:Y:S02]  /*6b70*/  @!P3 LOP3.LUT R53, RZ, R53, RZ, 0x33, !PT ;  /* 0x00000035ff35b212 */ /* 0x000fe400078e33ff */
[----:B------:R-:W-:Y:S02]  /*6b80*/  @!P0 LOP3.LUT R63, RZ, R63, RZ, 0x33, !PT ;  /* 0x0000003fff3f8212 */ /* 0x000fe400078e33ff */
[----:B------:R-:W-:-:S02]  /*6b90*/  LOP3.LUT R22, R53, R22, RZ, 0xc0, !PT ;  /* 0x0000001635167212 */ /* 0x000fc400078ec0ff */
[----:B------:R-:W-:Y:S02]  /*6ba0*/  VOTE.ANY R53, PT, P4 ;  /* 0x0000000000357806 */ /* 0x000fe400020e0100 */
[C---:B------:R-:W-:Y:S02]  /*6bb0*/  ISETP.NE.AND P0, PT, R6.reuse, 0x7fffffff, PT ;  /* 0x7fffffff0600780c */ /* 0x040fe40003f05270 */
[----:B------:R-:W-:Y:S02]  /*6bc0*/  @!P4 LOP3.LUT R53, RZ, R53, RZ, 0x33, !PT ;  /* 0x00000035ff35c212 */ /* 0x000fe400078e33ff */
[----:B------:R-:W-:Y:S02]  /*6bd0*/  SEL R21, R6, 0x80000000, P0 ;  /* 0x8000000006157807 */ /* 0x000fe40000000000 */
[----:B------:R-:W-:Y:S02]  /*6be0*/  LOP3.LUT R22, R53, R22, RZ, 0xc0, !PT ;  /* 0x0000001635167212 */ /* 0x000fe400078ec0ff */
[----:B------:R-:W-:-:S02]  /*6bf0*/  VOTE.ANY R53, PT, P5 ;  /* 0x0000000000357806 */ /* 0x000fc400028e0100 */
[----:B------:R-:W-:Y:S02]  /*6c00*/  SHF.R.U32.HI R21, RZ, UR7, R21 ;  /* 0x00000007ff157c19 */ /* 0x000fe40008011615 */
[----:B------:R-:W-:Y:S02]  /*6c10*/  @!P5 LOP3.LUT R53, RZ, R53, RZ, 0x33, !PT ;  /* 0x00000035ff35d212 */ /* 0x000fe400078e33ff */
[----:B------:R-:W-:Y:S01]  /*6c20*/  LOP3.LUT R59, R21, UR4, RZ, 0x30, !PT ;  /* 0x00000004153b7c12 */ /* 0x000fe2000f8e30ff */
[----:B------:R-:W-:Y:S01]  /*6c30*/  IMAD.MOV.U32 R21, RZ, RZ, RZ ;  /* 0x000000ffff157224 */ /* 0x000fe200078e00ff */
[----:B------:R-:W-:Y:S02]  /*6c40*/  LOP3.LUT R22, R53, R22, RZ, 0xc0, !PT ;  /* 0x0000001635167212 */ /* 0x000fe400078ec0ff */
[----:B------:R-:W-:-:S04]  /*6c50*/  VOTE.ANY R53, PT, P6 ;  /* 0x0000000000357806 */ /* 0x000fc800030e0100 */
[----:B------:R-:W-:-:S04]  /*6c60*/  @!P6 LOP3.LUT R53, RZ, R53, RZ, 0x33, !PT ;  /* 0x00000035ff35e212 */ /* 0x000fc800078e33ff */
[----:B------:R-:W-:-:S04]  /*6c70*/  LOP3.LUT R22, R53, R22, RZ, 0xc0, !PT ;  /* 0x0000001635167212 */ /* 0x000fc800078ec0ff */
[----:B------:R-:W-:-:S04]  /*6c80*/  LOP3.LUT R63, R63, R22, RZ, 0xc0, !PT ;  /* 0x000000163f3f7212 */ /* 0x000fc800078ec0ff */
[----:B------:R-:W5:Y:S01]  /*6c90*/  FLO.U32 R22, R63 ;  /* 0x0000003f00167300 */ /* 0x000f6200000e0000 */
[----:B------:R-:W-:-:S07]  /*6ca0*/  LOP3.LUT R53, R48, R63, RZ, 0xc0, !PT ;  /* 0x0000003f30357212 */ /* 0x000fce00078ec0ff */
[----:B------:R-:W0:Y:S01]  /*6cb0*/  POPC R53, R53 ;  /* 0x0000003500357309 */ /* 0x000e220000000000 */
[----:B-----5:R-:W-:-:S13]  /*6cc0*/  ISETP.NE.AND P0, PT, R73, R22, PT ;  /* 0x000000164900720c */ /* 0x020fda0003f05270 */
[----:B01--4-:R-:W-:Y:S05]  /*6cd0*/  @P0 BRA `(.L_x_71) ;  /* 0x0000000000080947 */ /* 0x013fea0003800000 */
[----:B------:R-:W-:-:S06]  /*6ce0*/  IMAD R21, R61, 0x4, R37 ;  /* 0x000000043d157824 */ /* 0x000fcc00078e0225 */
[----:B------:R0:W1:Y:S02]  /*6cf0*/  ATOMS.ADD R21, [R21], R53 ;  /* 0x000000351515738c */ /* 0x0000640000000000 */
.L_x_71:
[----:B------:R-:W-:Y:S05]  /*6d00*/  BSYNC.RECONVERGENT B0 ;  /* 0x0000000000007941 */ /* 0x000fea0003800200 */
.L_x_70:
[----:B------:R-:W-:Y:S01]  /*6d10*/  R2P PR, R59, 0x7f ;  /* 0x0000007f3b007804 */ /* 0x000fe20000000000 */
[----:B------:R-:W-:Y:S01]  /*6d20*/  IMAD.IADD R51, R20, 0x1, R51 ;  /* 0x0000000114337824 */ /* 0x000fe200078e0233 */
[----:B-1----:R1:W4:Y:S01]  /*6d30*/  SHFL.IDX PT, R22, R21, R22, 0x1f ;  /* 0x00001f1615167589 */ /* 0x00232200000e0000 */
[----:B------:R-:W-:Y:S01]  /*6d40*/  IMAD.IADD R14, R14, 0x1, R29 ;  /* 0x000000010e0e7824 */ /* 0x000fe200078e021d */
[----:B------:R-:W-:Y:S01]  /*6d50*/  BSSY.RECONVERGENT B0, `(.L_x_72) ;  /* 0x0000025000007945 */ /* 0x000fe20003800200 */
[----:B------:R-:W-:-:S08]  /*6d60*/  IMAD.MOV.U32 R63, RZ, RZ, RZ ;  /* 0x000000ffff3f7224 */ /* 0x000fd000078e00ff */
        /* <DEDUP_REMOVED lines=26> */
[----:B------:R-:W5:Y:S02]  /*6f10*/  FLO.U32 R20, R61 ;  /* 0x0000003d00147300 */ /* 0x000f6400000e0000 */
[----:B------:R-:W-:-:S02]  /*6f20*/  SHF.R.U32.HI R29, RZ, UR7, R11 ;  /* 0x00000007ff1d7c19 */ /* 0x000fc4000801160b */
[----:B------:R-:W-:Y:S02]  /*6f30*/  LOP3.LUT R11, R48, R61, RZ, 0xc0, !PT ;  /* 0x0000003d300b7212 */ /* 0x000fe400078ec0ff */
[----:B------:R-:W-:-:S04]  /*6f40*/  LOP3.LUT R29, R29, UR4, RZ, 0x30, !PT ;  /* 0x000000041d1d7c12 */ /* 0x000fc8000f8e30ff */
[----:B------:R-:W0:Y:S01]  /*6f50*/  POPC R11, R11 ;  /* 0x0000000b000b7309 */ /* 0x000e220000000000 */
[----:B-----5:R-:W-:-:S13]  /*6f60*/  ISETP.NE.AND P0, PT, R73, R20, PT ;  /* 0x000000144900720c */ /* 0x020fda0003f05270 */
[----:B01--4-:R-:W-:Y:S05]  /*6f70*/  @P0 BRA `(.L_x_73) ;  /* 0x0000000000080947 */ /* 0x013fea0003800000 */
[----:B------:R-:W-:-:S05]  /*6f80*/  IMAD R59, R59, 0x4, R37 ;  /* 0x000000043b3b7824 */ /* 0x000fca00078e0225 */
[----:B------:R0:W1:Y:S02]  /*6f90*/  ATOMS.ADD R63, [R59], R11 ;  /* 0x0000000b3b3f738c */ /* 0x0000640000000000 */
.L_x_73:
[----:B------:R-:W-:Y:S05]  /*6fa0*/  BSYNC.RECONVERGENT B0 ;  /* 0x0000000000007941 */ /* 0x000fea0003800200 */
.L_x_72:
[----:B------:R-:W-:Y:S01]  /*6fb0*/  R2P PR, R29, 0x7f ;  /* 0x0000007f1d007804 */ /* 0x000fe20000000000 */
[----:B------:R-:W-:Y:S01]  /*6fc0*/  IMAD.IADD R58, R13, 0x1, R58 ;  /* 0x000000010d3a7824 */ /* 0x000fe200078e023a */
[----:B-1----:R1:W4:Y:S01]  /*6fd0*/  SHFL.IDX PT, R20, R63, R20, 0x1f ;  /* 0x00001f143f147589 */ /* 0x00232200000e0000 */
[----:B------:R-:W-:Y:S01]  /*6fe0*/  BSSY.RECONVERGENT B0, `(.L_x_74) ;  /* 0x0000021000007945 */ /* 0x000fe20003800200 */
[----:B------:R-:W-:-:S09]  /*6ff0*/  IMAD.MOV.U32 R61, RZ, RZ, RZ ;  /* 0x000000ffff3d7224 */ /* 0x000fd200078e00ff */
        /* <DEDUP_REMOVED lines=23> */
[----:B0-----:R-:W-:-:S04]  /*7170*/  LOP3.LUT R59, R21, R13, RZ, 0xc0, !PT ;  /* 0x0000000d153b7212 */ /* 0x001fc800078ec0ff */
[----:B------:R-:W0:Y:S01]  /*7180*/  FLO.U32 R13, R59 ;  /* 0x0000003b000d7300 */ /* 0x000e2200000e0000 */
[----:B------:R-:W-:-:S07]  /*7190*/  LOP3.LUT R21, R48, R59, RZ, 0xc0, !PT ;  /* 0x0000003b30157212 */ /* 0x000fce00078ec0ff */
[----:B------:R-:W1:Y:S01]  /*71a0*/  POPC R21, R21 ;  /* 0x0000001500157309 */ /* 0x000e620000000000 */
[----:B0-----:R-:W-:-:S13]  /*71b0*/  ISETP.NE.AND P0, PT, R73, R13, PT ;  /* 0x0000000d4900720c */ /* 0x001fda0003f05270 */
[----:B-1--4-:R-:W-:Y:S05]  /*71c0*/  @P0 BRA `(.L_x_75) ;  /* 0x0000000000080947 */ /* 0x012fea0003800000 */
[----:B------:R-:W-:-:S05]  /*71d0*/  IMAD R29, R29, 0x4, R37 ;  /* 0x000000041d1d7824 */ /* 0x000fca00078e0225 */
[----:B------:R0:W1:Y:S02]  /*71e0*/  ATOMS.ADD R61, [R29], R21 ;  /* 0x000000151d3d738c */ /* 0x0000640000000000 */
.L_x_75:
[----:B------:R-:W-:Y:S05]  /*71f0*/  BSYNC.RECONVERGENT B0 ;  /* 0x0000000000007941 */ /* 0x000fea0003800200 */
.L_x_74:
        /* <DEDUP_REMOVED lines=27> */
[----:B-1----:R-:W-:-:S04]  /*73b0*/  LOP3.LUT R61, R59, R29, RZ, 0xc0, !PT ;  /* 0x0000001d3b3d7212 */ /* 0x002fc800078ec0ff */
[----:B------:R-:W0:Y:S01]  /*73c0*/  FLO.U32 R59, R61 ;  /* 0x0000003d003b7300 */ /* 0x000e2200000e0000 */
[----:B------:R-:W-:-:S07]  /*73d0*/  LOP3.LUT R29, R48, R61, RZ, 0xc0, !PT ;  /* 0x0000003d301d7212 */ /* 0x000fce00078ec0ff */
[----:B------:R-:W1:Y:S01]  /*73e0*/  POPC R29, R29 ;  /* 0x0000001d001d7309 */ /* 0x000e620000000000 */
[----:B0-----:R-:W-:-:S13]  /*73f0*/  ISETP.NE.AND P0, PT, R73, R59, PT ;  /* 0x0000003b4900720c */ /* 0x001fda0003f05270 */
[----:B-1--4-:R-:W-:Y:S05]  /*7400*/  @P0 BRA `(.L_x_77) ;  /* 0x0000000000080947 */ /* 0x012fea0003800000 */
[----:B------:R-:W-:-:S05]  /*7410*/  IMAD R4, R4, 0x4, R37 ;  /* 0x0000000404047824 */ /* 0x000fca00078e0225 */
[----:B------:R0:W1:Y:S02]  /*7420*/  ATOMS.ADD R63, [R4], R29 ;  /* 0x0000001d043f738c */ /* 0x0000640000000000 */
.L_x_77:
[----:B------:R-:W-:Y:S05]  /*7430*/  BSYNC.RECONVERGENT B0 ;  /* 0x0000000000007941 */ /* 0x000fea0003800200 */
.L_x_76:
[----:B------:R-:W-:Y:S01]  /*7440*/  BAR.SYNC.DEFER_BLOCKING 0x0 ;  /* 0x0000000000007b1d */ /* 0x000fe20000010000 */
[----:B------:R-:W-:Y:S01]  /*7450*/  ISETP.GE.AND P0, PT, R70, RZ, PT ;  /* 0x000000ff4600720c */ /* 0x000fe20003f06270 */
[----:B------:R-:W-:Y:S01]  /*7460*/  IMAD.IADD R12, R27, 0x1, R12 ;  /* 0x000000011b0c7824 */ /* 0x000fe200078e020c */
[----:B------:R-:W-:Y:S01]  /*7470*/  ISETP.NE.AND P1, PT, R74, RZ, PT ;  /* 0x000000ff4a00720c */ /* 0x000fe20003f25270 */
[----:B------:R-:W-:Y:S01]  /*7480*/  IMAD.IADD R20, R11, 0x1, R20 ;  /* 0x000000010b147824 */ /* 0x000fe200078e0214 */
[----:B---3--:R-:W-:Y:S01]  /*7490*/  SEL R27, RZ, 0x7fffffff, !P0 ;  /* 0x7fffffffff1b7807 */ /* 0x008fe20004000000 */
[----:B------:R-:W-:Y:S01]  /*74a0*/  IMAD R11, R62, 0x4, R77 ;  /* 0x000000043e0b7824 */ /* 0x000fe200078e024d */
[----:B------:R-:W-:Y:S01]  /*74b0*/  BSSY B1, `(.L_x_78) ;  /* 0x000005e000017945 */ /* 0x000fe20003800000 */
[----:B01----:R-:W0:Y:S01]  /*74c0*/  SHFL.IDX PT, R4, R63, R59, 0x1f ;  /* 0x00001f3b3f047589 */ /* 0x003e2200000e0000 */
[----:B------:R-:W-:Y:S01]  /*74d0*/  LOP3.LUT R70, R27, R70, RZ, 0x3c, !PT ;  /* 0x000000461b467212 */ /* 0x000fe200078e3cff */
[----:B------:R-:W-:-:S02]  /*74e0*/  IMAD.IADD R48, R21, 0x1, R13 ;  /* 0x0000000115307824 */ /* 0x000fc400078e020d */
[--C-:B------:R-:W-:Y:S02]  /*74f0*/  IMAD R30, R30, 0x4, R77.reuse ;  /* 0x000000041e1e7824 */ /* 0x100fe400078e024d */
[--C-:B------:R-:W-:Y:S02]  /*7500*/  IMAD R13, R50, 0x4, R77.reuse ;  /* 0x00000004320d7824 */ /* 0x100fe400078e024d */
[--C-:B------:R-:W-:Y:S02]  /*7510*/  IMAD R64, R64, 0x4, R77.reuse ;  /* 0x0000000440407824 */ /* 0x100fe400078e024d */
[--C-:B------:R-:W-:Y:S02]  /*7520*/  IMAD R21, R68, 0x4, R77.reuse ;  /* 0x0000000444157824 */ /* 0x100fe400078e024d */
[--C-:B------:R-:W-:Y:S02]  /*7530*/  IMAD R54, R54, 0x4, R77.reuse ;  /* 0x0000000436367824 */ /* 0x100fe400078e024d */
[----:B------:R-:W-:Y:S01]  /*7540*/  IMAD.IADD R24, R23, 0x1, R24 ;  /* 0x0000000117187824 */ /* 0x000fe200078e0218 */
[----:B------:R-:W-:Y:S01]  /*7550*/  STS [R11+-0x4], R70 ;  /* 0xfffffc460b007388 */ /* 0x000fe20000000800 */
[----:B------:R-:W-:-:S02]  /*7560*/  IMAD R52, R52, 0x4, R77 ;  /* 0x0000000434347824 */ /* 0x000fc400078e024d */
[--C-:B------:R-:W-:Y:S01]  /*7570*/  IMAD R23, R26, 0x4, R77.reuse ;  /* 0x000000041a177824 */ /* 0x100fe200078e024d */
[----:B------:R1:W-:Y:S01]  /*7580*/  STS [R30+-0x4], R31 ;  /* 0xfffffc1f1e007388 */ /* 0x0003e20000000800 */
[--C-:B------:R-:W-:Y:S02]  /*7590*/  IMAD R76, R76, 0x4, R77.reuse ;  /* 0x000000044c4c7824 */ /* 0x100fe400078e024d */
[--C-:B------:R-:W-:Y:S01]  /*75a0*/  IMAD R27, R60, 0x4, R77.reuse ;  /* 0x000000043c1b7824 */ /* 0x100fe200078e024d */
[----:B------:R-:W-:Y:S01]  /*75b0*/  STS [R13+-0x4], R28 ;  /* 0xfffffc1c0d007388 */ /* 0x000fe20000000800 */
[----:B0-----:R-:W-:Y:S02]  /*75c0*/  IMAD.IADD R50, R29, 0x1, R4 ;  /* 0x000000011d327824 */ /* 0x001fe400078e0204 */
[--C-:B------:R-:W-:Y:S01]  /*75d0*/  IMAD R4, R69, 0x4, R77.reuse ;  /* 0x0000000445047824 */ /* 0x100fe200078e024d */
[----:B------:R-:W-:Y:S01]  /*75e0*/  STS [R64+-0x4], R67 ;  /* 0xfffffc4340007388 */ /* 0x000fe20000000800 */
[----:B------:R-:W-:-:S02]  /*75f0*/  IMAD R36, R36, 0x4, R77 ;  /* 0x0000000424247824 */ /* 0x000fc400078e024d */
[----:B------:R-:W-:Y:S01]  /*7600*/  IMAD.IADD R56, R55, 0x1, R56 ;  /* 0x0000000137387824 */ /* 0x000fe200078e0238 */
[----:B------:R-:W-:Y:S01]  /*7610*/  STS [R21+-0x4], R66 ;  /* 0xfffffc4215007388 */ /* 0x000fe20000000800 */
[--C-:B------:R-:W-:Y:S02]  /*7620*/  IMAD R26, R51, 0x4, R77.reuse ;  /* 0x00000004331a7824 */ /* 0x100fe400078e024d */
[----:B------:R-:W-:Y:S01]  /*7630*/  IMAD.IADD R10, R57, 0x1, R10 ;  /* 0x00000001390a7824 */ /* 0x000fe200078e020a */
[----:B------:R-:W-:Y:S01]  /*7640*/  STS [R54+-0x4], R65 ;  /* 0xfffffc4136007388 */ /* 0x000fe20000000800 */
[--C-:B-1----:R-:W-:Y:S02]  /*7650*/  IMAD R31, R14, 0x4, R77.reuse ;  /* 0x000000040e1f7824 */ /* 0x102fe400078e024d */
[----:B------:R-:W-:Y:S01]  /*7660*/  IMAD R58, R58, 0x4, R77 ;  /* 0x000000043a3a7824 */ /* 0x000fe200078e024d */
[----:B------:R-:W-:Y:S01]  /*7670*/  STS [R52+-0x4], R47 ;  /* 0xfffffc2f34007388 */ /* 0x000fe20000000800 */
[----:B------:R-:W-:-:S02]  /*7680*/  IMAD.IADD R22, R53, 0x1, R22 ;  /* 0x0000000135167824 */ /* 0x000fc400078e0216 */
[--C-:B------:R-:W-:Y:S01]  /*7690*/  IMAD R37, R12, 0x4, R77.reuse ;  /* 0x000000040c257824 */ /* 0x100fe200078e024d */
[----:B------:R0:W-:Y:S01]  /*76a0*/  STS [R23+-0x4], R46 ;  /* 0xfffffc2e17007388 */ /* 0x0001e20000000800 */
[--C-:B------:R-:W-:Y:S02]  /*76b0*/  IMAD R56, R56, 0x4, R77.reuse ;  /* 0x0000000438387824 */ /* 0x100fe400078e024d */
[--C-:B------:R-:W-:Y:S01]  /*76c0*/  IMAD R51, R24, 0x4, R77.reuse ;  /* 0x0000000418337824 */ /* 0x100fe200078e024d */
[----:B------:R1:W-:Y:S01]  /*76d0*/  STS [R76+-0x4], R45 ;  /* 0xfffffc2d4c007388 */ /* 0x0003e20000000800 */
[--C-:B------:R-:W-:Y:S02]  /*76e0*/  IMAD R60, R22, 0x4, R77.reuse ;  /* 0x00000004163c7824 */ /* 0x100fe400078e024d */
[--C-:B------:R-:W-:Y:S01]  /*76f0*/  IMAD R53, R20, 0x4, R77.reuse ;  /* 0x0000000414357824 */ /* 0x100fe200078e024d */
[----:B------:R1:W-:Y:S01]  /*7700*/  STS [R27+-0x4], R44 ;  /* 0xfffffc2c1b007388 */ /* 0x0003e20000000800 */
[----:B------:R-:W-:-:S02]  /*7710*/  IMAD R48, R48, 0x4, R77 ;  /* 0x0000000430307824 */ /* 0x000fc400078e024d */
[--C-:B0-----:R-:W-:Y:S01]  /*7720*/  IMAD R46, R10, 0x4, R77.reuse ;  /* 0x000000040a2e7824 */ /* 0x101fe200078e024d */
[----:B------:R1:W-:Y:S01]  /*7730*/  STS [R4+-0x4], R33 ;  /* 0xfffffc2104007388 */ /* 0x0003e20000000800 */
[----:B------:R-:W-:-:S03]  /*7740*/  IMAD R55, R50, 0x4, R77 ;  /* 0x0000000432377824 */ /* 0x000fc600078e024d */
[----:B------:R1:W-:Y:S04]  /*7750*/  STS [R36+-0x4], R25 ;  /* 0xfffffc1924007388 */ /* 0x0003e80000000800 */
        /* <DEDUP_REMOVED lines=10> */
[----:B------:R1:W-:Y:S01]  /*7800*/  STS [R55+-0x4], R32 ;  /* 0xfffffc2037007388 */ /* 0x0003e20000000800 */
[----:B------:R-:W-:Y:S05]  /*7810*/  @P1 BRA `(.L_x_79) ;  /* 0x00000000009c1947 */ /* 0x000fea0003800000 */
[----:B------:R-:W2:Y:S01]  /*7820*/  LDG.E R42, desc[UR8][R42.64] ;  /* 0x000000082a2a7981 */ /* 0x000ea2000c1e1900 */
[----:B------:R-:W-:Y:S01]  /*7830*/  ISETP.GE.AND P0, PT, R75, 0x1, PT ;  /* 0x000000014b00780c */ /* 0x000fe20003f06270 */
[----:B-1----:R-:W-:Y:S02]  /*7840*/  IMAD.MOV.U32 R8, RZ, RZ, R2 ;  /* 0x000000ffff087224 */ /* 0x002fe400078e0002 */
[----:B--2---:R-:W-:-:S05]  /*7850*/  IMAD.IADD R5, R42, 0x1, -R49 ;  /* 0x000000012a057824 */ /* 0x004fca00078e0a31 */
[----:B------:R0:W-:Y:S05]  /*7860*/  STS [R3+0x8a00], R5 ;  /* 0x008a000503007388 */ /* 0x0001ea0000000800 */
[----:B------:R-:W-:Y:S05]  /*7870*/  @!P0 BRA `(.L_x_80) ;  /* 0x00000000006c8947 */ /* 0x000fea0003800000 */
[----:B------:R-:W-:Y:S01]  /*7880*/  BSSY B0, `(.L_x_81) ;  /* 0x0000019000007945 */ /* 0x000fe20003800000 */
[----:B0-----:R-:W-:Y:S02]  /*7890*/  IMAD.MOV.U32 R5, RZ, RZ, -0x1 ;  /* 0xffffffffff057424 */ /* 0x001fe400078e00ff */
[----:B------:R-:W-:Y:S02]  /*78a0*/  IMAD.MOV.U32 R9, RZ, RZ, R75 ;  /* 0x000000ffff097224 */ /* 0x000fe400078e004b */
[----:B------:R-:W-:-:S07]  /*78b0*/  IMAD.MOV.U32 R8, RZ, RZ, R2 ;  /* 0x000000ffff087224 */ /* 0x000fce00078e0002 */
.L_x_85:
[----:B------:R-:W0:Y:S01]  /*78c0*/  LDC.64 R6, c[0x0][0x380] ;  /* 0x0000e000ff067b82 */ /* 0x000e220000000a00 */
[----:B------:R-:W-:Y:S01]  /*78d0*/  VIADD R17, R9, 0xffffffff ;  /* 0xffffffff09117836 */ /* 0x000fe20000000000 */
[----:B------:R-:W-:Y:S03]  /*78e0*/  BSSY B2, `(.L_x_82) ;  /* 0x0000008000027945 */ /* 0x000fe60003800000 */
[----:B------:R-:W-:-:S04]  /*78f0*/  IMAD R15, R17, 0x100, R35 ;  /* 0x00000100110f7824 */ /* 0x000fc800078e0223 */
[----:B0-----:R-:W-:-:S07]  /*7900*/  IMAD.WIDE R6, R15, 0x4, R6 ;  /* 0x000000040f067825 */ /* 0x001fce00078e0206 */
.L_x_83:
[----:B------:R-:W-:Y:S05]  /*7910*/  YIELD ;  /* 0x0000000000007946 */ /* 0x000fea0003800000 */
[----:B------:R0:W-:Y:S06]  /*7920*/  MEMBAR.SC.CTA ;  /* 0x0000000000007992 */ /* 0x0001ec0000000000 */
[----:B0-----:R-:W2:Y:S02]  /*7930*/  LDG.E.STRONG.SYS R10, desc[UR8][R6.64] ;  /* 0x00000008060a7981 */ /* 0x001ea4000c1f5900 */
[----:B--2---:R-:W-:-:S13]  /*7940*/  ISETP.NE.AND P0, PT, R10, RZ, PT ;  /* 0x000000ff0a00720c */ /* 0x004fda0003f05270 */
[----:B------:R-:W-:Y:S05]  /*7950*/  @!P0 BRA `(.L_x_83) ;  /* 0xfffffffc00ec8947 */ /* 0x000fea000383ffff */
[----:B------:R-:W-:Y:S05]  /*7960*/  BSYNC B2 ;  /* 0x0000000000027941 */ /* 0x000fea0003800000 */
.L_x_82:
[----:B------:R-:W-:Y:S01]  /*7970*/  BSSY.RECONVERGENT B2, `(.L_x_84) ;  /* 0x0000006000027945 */ /* 0x000fe20003800200 */
[C---:B------:R-:W-:Y:S02]  /*7980*/  ISETP.GT.AND P0, PT, R10.reuse, -0x1, PT ;  /* 0xffffffff0a00780c */ /* 0x040fe40003f04270 */
[----:B------:R-:W-:Y:S01]  /*7990*/  LOP3.LUT R7, R10, 0x3fffffff, RZ, 0xc0, !PT ;  /* 0x3fffffff0a077812 */ /* 0x000fe200078ec0ff */
[----:B------:R-:W-:Y:S05]  /*79a0*/  WARPSYNC.EXCLUSIVE R5 ;  /* 0x0000000005007348 */ /* 0x000fea0003a00000 */
[----:B------:R-:W-:-:S05]  /*79b0*/  IMAD.IADD R8, R7, 0x1, R8 ;  /* 0x0000000107087824 */ /* 0x000fca00078e0208 */
[----:B------:R-:W-:-:S07]  /*79c0*/  VOTE.ANY R5, PT, P0 ;  /* 0x0000000000057806 */ /* 0x000fce00000e0100 */
[----:B------:R-:W-:Y:S05]  /*79d0*/  BSYNC.RECONVERGENT B2 ;  /* 0x0000000000027941 */ /* 0x000fea0003800200 */
.L_x_84:
[----:B------:R-:W-:Y:S01]  /*79e0*/  ISETP.GT.U32.AND P1, PT, R9, 0x1, PT ;  /* 0x000000010900780c */ /* 0x000fe20003f24070 */
[----:B------:R-:W-:-:S12]  /*79f0*/  IMAD.MOV.U32 R9, RZ, RZ, R17 ;  /* 0x000000ffff097224 */ /* 0x000fd800078e0011 */
[----:B------:R-:W-:Y:S05]  /*7a00*/  @P0 BRA P1, `(.L_x_85) ;  /* 0xfffffffc00ac0947 */ /* 0x000fea000083ffff */
[----:B------:R-:W-:Y:S05]  /*7a10*/  BSYNC B0 ;  /* 0x0000000000007941 */ /* 0x000fea0003800000 */
.L_x_81:
[----:B------:R1:W2:Y:S02]  /*7a20*/  LDS R5, [R3+0x8a00] ;  /* 0x008a000003057984 */ /* 0x0002a40000000800 */
.L_x_80:
[----:B------:R-:W3:Y:S01]  /*7a30*/  LDC.64 R6, c[0x0][0x380] ;  /* 0x0000e000ff067b82 */ /* 0x000ee20000000a00 */
[----:B--2---:R-:W-:Y:S02]  /*7a40*/  IADD3 R10, PT, PT, R5, R8, -R2 ;  /* 0x00000008050a7210 */ /* 0x004fe40007ffe802 */
[----:B0-----:R-:W-:-:S03]  /*7a50*/  LOP3.LUT R5, R8, 0x80000000, RZ, 0xfc, !PT ;  /* 0x8000000008057812 */ /* 0x001fc600078efcff */
[----:B------:R0:W-:Y:S01]  /*7a60*/  STS [R3+0x8a00], R10 ;  /* 0x008a000a03007388 */ /* 0x0001e20000000800 */
[----:B---3--:R-:W-:-:S05]  /*7a70*/  IMAD.WIDE R6, R0, 0x4, R6 ;  /* 0x0000000400067825 */ /* 0x008fca00078e0206 */
[----:B------:R0:W-:Y:S02]  /*7a80*/  STG.E.STRONG.SYS desc[UR8][R6.64], R5 ;  /* 0x0000000506007986 */ /* 0x0001e4000c115908 */
.L_x_79:
[----:B------:R-:W-:Y:S05]  /*7a90*/  BSYNC B1 ;  /* 0x0000000000017941 */ /* 0x000fea0003800000 */
.L_x_78:
[----:B01----:R-:W0:Y:S01]  /*7aa0*/  LDC.64 R6, c[0x0][0x390] ;  /* 0x0000e400ff067b82 */ /* 0x003e220000000a00 */
[----:B------:R-:W-:Y:S01]  /*7ab0*/  VIADD R5, R72, 0x2280 ;  /* 0x0000228048057836 */ /* 0x000fe20000000000 */
[----:B------:R-:W-:Y:S06]  /*7ac0*/  WARPSYNC.ALL ;  /* 0x0000000000007948 */ /* 0x000fec0003800000 */
[----:B------:R-:W1:Y:S01]  /*7ad0*/  LDC R32, c[0x0][0x3c0] ;  /* 0x0000f000ff207b82 */ /* 0x000e620000000800 */
[----:B0-----:R-:W-:Y:S02]  /*7ae0*/  ISETP.EQ.U32.AND P1, PT, R6, RZ, PT ;  /* 0x000000ff0600720c */ /* 0x001fe40003f22070 */
[----:B-1----:R-:W-:-:S04]  /*7af0*/  ISETP.GE.AND P0, PT, R5, R32, PT ;  /* 0x000000200500720c */ /* 0x002fc80003f06270 */
[----:B------:R-:W-:-:S04]  /*7b00*/  ISETP.EQ.OR.EX P0, PT, R7, RZ, !P0, P1 ;  /* 0x000000ff0700720c */ /* 0x000fc80004702710 */
[----:B------:R-:W-:-:S13]  /*7b10*/  ISETP.GT.U32.OR P0, PT, R35, 0xff, P0 ;  /* 0x000000ff2300780c */ /* 0x000fda0000704470 */
[----:B------:R-:W2:Y:S02]  /*7b20*/  @!P0 LDS R0, [R3+0x8a00] ;  /* 0x008a000003008984 */ /* 0x000ea40000000800 */
[----:B--2---:R-:W-:-:S05]  /*7b30*/  @!P0 IADD3 R49, PT, PT, R0, R49, R2 ;  /* 0x0000003100318210 */ /* 0x004fca0007ffe002 */
[----:B------:R0:W-:Y:S01]  /*7b40*/  @!P0 STG.E desc[UR8][R40.64], R49 ;  /* 0x0000003128008986 */ /* 0x0001e2000c101908 */
[----:B------:R-:W-:Y:S01]  /*7b50*/  BAR.SYNC.DEFER_BLOCKING 0x0 ;  /* 0x0000000000007b1d */ /* 0x000fe20000010000 */
[----:B------:R-:W-:-:S13]  /*7b60*/  ISETP.GT.AND P0, PT, R5, R32, PT ;  /* 0x000000200500720c */ /* 0x000fda0003f04270 */
[----:B0-----:R-:W-:Y:S05]  /*7b70*/  @P0 BRA `(.L_x_86) ;  /* 0x0000001400140947 */ /* 0x001fea0003800000 */
[----:B------:R-:W0:Y:S01]  /*7b80*/  LDS R0, [R3] ;  /* 0x0000000003007984 */ /* 0x000e220000000800 */
[----:B------:R-:W1:Y:S01]  /*7b90*/  LDCU UR5, c[0x0][0x3c4] ;  /* 0x00007880ff0577ac */ /* 0x000e620008000800 */
[----:B------:R-:W2:Y:S01]  /*7ba0*/  LDC.64 R6, c[0x0][0x3a0] ;  /* 0x0000e800ff067b82 */ /* 0x000ea20000000a00 */
[----:B0-----:R-:W-:-:S04]  /*7bb0*/  ISETP.NE.AND P1, PT, R0, 0x7fffffff, PT ;  /* 0x7fffffff0000780c */ /* 0x001fc80003f25270 */
[C---:B------:R-:W-:Y:S02]  /*7bc0*/  SEL R2, R0.reuse, 0x80000000, P1 ;  /* 0x8000000000027807 */ /* 0x040fe40000800000 */
[----:B------:R-:W-:Y:S02]  /*7bd0*/  ISETP.GE.AND P1, PT, R0, RZ, PT ;  /* 0x000000ff0000720c */ /* 0x000fe40003f26270 */
[----:B-1----:R-:W-:Y:S02]  /*7be0*/  SHF.R.U32.HI R2, RZ, UR5, R2 ;  /* 0x00000005ff027c19 */ /* 0x002fe40008011602 */
[----:B------:R-:W-:Y:S02]  /*7bf0*/  SEL R9, RZ, 0x7fffffff, !P1 ;  /* 0x7fffffffff097807 */ /* 0x000fe40004800000 */
[----:B------:R-:W-:Y:S02]  /*7c00*/  LOP3.LUT R2, R2, UR4, RZ, 0x30, !PT ;  /* 0x0000000402027c12 */ /* 0x000fe4000f8e30ff */
[----:B------:R-:W-:-:S03]  /*7c10*/  LOP3.LUT R15, R9, R0, RZ, 0x3c, !PT ;  /* 0x00000000090f7212 */ /* 0x000fc600078e3cff */
[----:B------:R-:W-:-:S05]  /*7c20*/  IMAD R2, R2, 0x4, R77 ;  /* 0x0000000402027824 */ /* 0x000fca00078e024d */
[----:B------:R-:W0:Y:S02]  /*7c30*/  LDS R5, [R2+0x8a00] ;  /* 0x008a000002057984 */ /* 0x000e240000000800 */
[----:B0-----:R-:W-:-:S04]  /*7c40*/  IMAD.IADD R5, R5, 0x1, R35 ;  /* 0x0000000105057824 */ /* 0x001fc800078e0223 */
[----:B--2---:R-:W-:-:S05]  /*7c50*/  IMAD.WIDE.U32 R8, R5, 0x4, R6 ;  /* 0x0000000405087825 */ /* 0x004fca00078e0006 */
[----:B------:R-:W-:Y:S01]  /*7c60*/  STG.E desc[UR8][R8.64], R15 ;  /* 0x0000000f08007986 */ /* 0x000fe2000c101908 */
[----:B------:R-:W-:-:S03]  /*7c70*/  NOP ;  /* 0x0000000000007918 */ /* 0x000fc60000000000 */
[----:B------:R-:W0:Y:S02]  /*7c80*/  LDS R0, [R3+0x600] ;  /* 0x0006000003007984 */ /* 0x000e240000000800 */
[----:B0-----:R-:W-:-:S04]  /*7c90*/  ISETP.NE.AND P1, PT, R0, 0x7fffffff, PT ;  /* 0x7fffffff0000780c */ /* 0x001fc80003f25270 */
[C---:B------:R-:W-:Y:S02]  /*7ca0*/  SEL R2, R0.reuse, 0x80000000, P1 ;  /* 0x8000000000027807 */ /* 0x040fe40000800000 */
[----:B------:R-:W-:Y:S02]  /*7cb0*/  ISETP.GE.AND P1, PT, R0, RZ, PT ;  /* 0x000000ff0000720c */ /* 0x000fe40003f26270 */
[----:B------:R-:W-:Y:S02]  /*7cc0*/  SHF.R.U32.HI R2, RZ, UR5, R2 ;  /* 0x00000005ff027c19 */ /* 0x000fe40008011602 */
[----:B------:R-:W-:Y:S02]  /*7cd0*/  SEL R17, RZ, 0x7fffffff, !P1 ;  /* 0x7fffffffff117807 */ /* 0x000fe40004800000 */
[----:B------:R-:W-:Y:S02]  /*7ce0*/  LOP3.LUT R2, R2, UR4, RZ, 0x30, !PT ;  /* 0x0000000402027c12 */ /* 0x000fe4000f8e30ff */
[----:B------:R-:W-:-:S03]  /*7cf0*/  LOP3.LUT R17, R17, R0, RZ, 0x3c, !PT ;  /* 0x0000000011117212 */ /* 0x000fc600078e3cff */
[----:B------:R-:W-:-:S05]  /*7d00*/  IMAD R10, R2, 0x4, R77 ;  /* 0x00000004020a7824 */ /* 0x000fca00078e024d */
[----:B------:R-:W0:Y:S02]  /*7d10*/  LDS R5, [R10+0x8a00] ;  /* 0x008a00000a057984 */ /* 0x000e240000000800 */
[----:B0-----:R-:W-:-:S05]  /*7d20*/  IADD3 R5, PT, PT, R35, 0x180, R5 ;  /* 0x0000018023057810 */ /* 0x001fca0007ffe005 */
[----:B------:R-:W-:-:S05]  /*7d30*/  IMAD.WIDE.U32 R8, R5, 0x4, R6 ;  /* 0x0000000405087825 */ /* 0x000fca00078e0006 */
        /* <DEDUP_REMOVED lines=294> */
[----:B------:R0:W-:Y:S01]  /*8fa0*/  STG.E desc[UR8][R6.64], R15 ;  /* 0x0000000f06007986 */ /* 0x0001e2000c101908 */
[----:B------:R-:W-:Y:S01]  /*8fb0*/  NOP ;  /* 0x0000000000007918 */ /* 0x000fe20000000000 */
[----:B------:R-:W-:Y:S05]  /*8fc0*/  BRA `(.L_x_87) ;  /* 0x0000001c008c7947 */ /* 0x000fea0003800000 */
.L_x_86:
[----:B------:R-:W-:Y:S01]  /*8fd0*/  IMAD R5, R75, -0x2280, R32 ;  /* 0xffffdd804b057824 */ /* 0x000fe200078e0220 */
[----:B------:R-:W-:Y:S01]  /*8fe0*/  BSSY.RECONVERGENT B0, `(.L_x_88) ;  /* 0x0000017000007945 */ /* 0x000fe20003800200 */
[C---:B------:R-:W-:Y:S02]  /*8ff0*/  VIADD R10, R35.reuse, 0x180 ;  /* 0x00000180230a7836 */ /* 0x040fe40000000000 */
[C---:B------:R-:W-:Y:S01]  /*9000*/  VIADD R12, R35.reuse, 0x300 ;  /* 0x00000300230c7836 */ /* 0x040fe20000000000 */
[CC--:B------:R-:W-:Y:S01]  /*9010*/  ISETP.GE.AND P2, PT, R35.reuse, R5.reuse, PT ;  /* 0x000000052300720c */ /* 0x0c0fe20003f46270 */
[----:B------:R-:W-:Y:S01]  /*9020*/  VIADD R0, R35, 0x480 ;  /* 0x0000048023007836 */ /* 0x000fe20000000000 */
[-C--:B------:R-:W-:Y:S02]  /*9030*/  ISETP.GE.AND P3, PT, R10, R5.reuse, PT ;  /* 0x000000050a00720c */ /* 0x080fe40003f66270 */
[----:B------:R-:W-:-:S09]  /*9040*/  ISETP.GE.AND P1, PT, R12, R5, PT ;  /* 0x000000050c00720c */ /* 0x000fd20003f26270 */
[----:B------:R-:W-:Y:S05]  /*9050*/  @P2 BRA `(.L_x_89) ;  /* 0x00000000003c2947 */ /* 0x000fea0003800000 */
[----:B------:R-:W0:Y:S01]  /*9060*/  LDS R2, [R3] ;  /* 0x0000000003027984 */ /* 0x000e220000000800 */
[----:B------:R-:W1:Y:S01]  /*9070*/  LDCU UR5, c[0x0][0x3c4] ;  /* 0x00007880ff0577ac */ /* 0x000e620008000800 */
[----:B0-----:R-:W-:-:S04]  /*9080*/  ISETP.NE.AND P2, PT, R2, 0x7fffffff, PT ;  /* 0x7fffffff0200780c */ /* 0x001fc80003f45270 */
[C---:B------:R-:W-:Y:S02]  /*9090*/  SEL R6, R2.reuse, 0x80000000, P2 ;  /* 0x8000000002067807 */ /* 0x040fe40001000000 */
[----:B------:R-:W-:Y:S02]  /*90a0*/  ISETP.GE.AND P2, PT, R2, RZ, PT ;  /* 0x000000ff0200720c */ /* 0x000fe40003f46270 */
[----:B-1----:R-:W-:Y:S02]  /*90b0*/  SHF.R.U32.HI R6, RZ, UR5, R6 ;  /* 0x00000005ff067c19 */ /* 0x002fe40008011606 */
[----:B------:R-:W-:Y:S02]  /*90c0*/  SEL R15, RZ, 0x7fffffff, !P2 ;  /* 0x7fffffffff0f7807 */ /* 0x000fe40005000000 */
[----:B------:R-:W-:Y:S02]  /*90d0*/  LOP3.LUT R6, R6, UR4, RZ, 0x30, !PT ;  /* 0x0000000406067c12 */ /* 0x000fe4000f8e30ff */
[----:B------:R-:W-:-:S03]  /*90e0*/  LOP3.LUT R15, R15, R2, RZ, 0x3c, !PT ;  /* 0x000000020f0f7212 */ /* 0x000fc600078e3cff */
[----:B------:R-:W-:Y:S02]  /*90f0*/  IMAD R8, R6, 0x4, R77 ;  /* 0x0000000406087824 */ /* 0x000fe400078e024d */
[----:B------:R-:W0:Y:S03]  /*9100*/  LDC.64 R6, c[0x0][0x3a0] ;  /* 0x0000e800ff067b82 */ /* 0x000e260000000a00 */
[----:B------:R-:W1:Y:S02]  /*9110*/  LDS R9, [R8+0x8a00] ;  /* 0x008a000008097984 */ /* 0x000e640000000800 */
[----:B-1----:R-:W-:-:S04]  /*9120*/  IMAD.IADD R9, R9, 0x1, R35 ;  /* 0x0000000109097824 */ /* 0x002fc800078e0223 */
[----:B0-----:R-:W-:-:S05]  /*9130*/  IMAD.WIDE.U32 R6, R9, 0x4, R6 ;  /* 0x0000000409067825 */ /* 0x001fca00078e0006 */
[----:B------:R0:W-:Y:S02]  /*9140*/  STG.E desc[UR8][R6.64], R15 ;  /* 0x0000000f06007986 */ /* 0x0001e4000c101908 */
.L_x_89:
[----:B------:R-:W-:Y:S05]  /*9150*/  BSYNC.RECONVERGENT B0 ;  /* 0x0000000000007941 */ /* 0x000fea0003800200 */
.L_x_88:
[----:B------:R-:W-:Y:S01]  /*9160*/  NOP ;  /* 0x0000000000007918 */ /* 0x000fe20000000000 */
[----:B------:R-:W-:Y:S04]  /*9170*/  BSSY.RECONVERGENT B0, `(.L_x_90) ;  /* 0x0000011000007945 */ /* 0x000fe80003800200 */
[----:B------:R-:W-:Y:S05]  /*9180*/  @P3 BRA `(.L_x_91) ;  /* 0x00000000003c3947 */ /* 0x000fea0003800000 */
[----:B------:R-:W1:Y:S01]  /*9190*/  LDS R2, [R3+0x600] ;  /* 0x0006000003027984 */ /* 0x000e620000000800 */
[----:B------:R-:W2:Y:S01]  /*91a0*/  LDCU UR5, c[0x0][0x3c4] ;  /* 0x00007880ff0577ac */ /* 0x000ea20008000800 */
[----:B-1----:R-:W-:-:S04]  /*91b0*/  ISETP.NE.AND P2, PT, R2, 0x7fffffff, PT ;  /* 0x7fffffff0200780c */ /* 0x002fc80003f45270 */
[C---:B0-----:R-:W-:Y:S02]  /*91c0*/  SEL R6, R2.reuse, 0x80000000, P2 ;  /* 0x8000000002067807 */ /* 0x041fe40001000000 */
[----:B------:R-:W-:Y:S02]  /*91d0*/  ISETP.GE.AND P2, PT, R2, RZ, PT ;  /* 0x000000ff0200720c */ /* 0x000fe40003f46270 */
[----:B--2---:R-:W-:Y:S02]  /*91e0*/  SHF.R.U32.HI R6, RZ, UR5, R6 ;  /* 0x00000005ff067c19 */ /* 0x004fe40008011606 */
        /* <DEDUP_REMOVED lines=9> */
.L_x_91:
[----:B------:R-:W-:Y:S05]  /*9280*/  BSYNC.RECONVERGENT B0 ;  /* 0x0000000000007941 */ /* 0x000fea0003800200 */
.L_x_90:
[----:B------:R-:W-:Y:S01]  /*9290*/  NOP ;  /* 0x0000000000007918 */ /* 0x000fe20000000000 */
[----:B------:R-:W-:Y:S01]  /*92a0*/  BSSY.RECONVERGENT B0, `(.L_x_92) ;  /* 0x0000012000007945 */ /* 0x000fe20003800200 */
[----:B------:R-:W-:-:S03]  /*92b0*/  VIADD R14, R35, 0x600 ;  /* 0x00000600230e7836 */ /* 0x000fc60000000000 */
[----:B------:R-:W-:Y:S05]  /*92c0*/  @P1 BRA `(.L_x_93) ;  /* 0x00000000003c1947 */ /* 0x000fea0003800000 */
[----:B------:R-:W2:Y:S01]  /*92d0*/  LDS R2, [R3+0xc00] ;  /* 0x000c000003027984 */ /* 0x000ea20000000800 */
[----:B------:R-:W3:Y:S01]  /*92e0*/  LDCU UR5, c[0x0][0x3c4] ;  /* 0x00007880ff0577ac */ /* 0x000ee20008000800 */
[----:B--2---:R-:W-:-:S04]  /*92f0*/  ISETP.NE.AND P1, PT, R2, 0x7fffffff, PT ;  /* 0x7fffffff0200780c */ /* 0x004fc80003f25270 */
[C---:B01----:R-:W-:Y:S02]  /*9300*/  SEL R6, R2.reuse, 0x80000000, P1 ;  /* 0x8000000002067807 */ /* 0x043fe40000800000 */
[----:B------:R-:W-:Y:S02]  /*9310*/  ISETP.GE.AND P1, PT, R2, RZ, PT ;  /* 0x000000ff0200720c */ /* 0x000fe40003f26270 */
[----:B---3--:R-:W-:Y:S02]  /*9320*/  SHF.R.U32.HI R6, RZ, UR5, R6 ;  /* 0x00000005ff067c19 */ /* 0x008fe40008011606 */
        /* <DEDUP_REMOVED lines=9> */
.L_x_93:
[----:B------:R-:W-:Y:S05]  /*93c0*/  BSYNC.RECONVERGENT B0 ;  /* 0x0000000000007941 */ /* 0x000fea0003800200 */
.L_x_92:
[-C--:B------:R-:W-:Y:S01]  /*93d0*/  ISETP.GE.AND P5, PT, R0, R5.reuse, PT ;  /* 0x000000050000720c */ /* 0x080fe20003fa6270 */
[C---:B------:R-:W-:Y:S01]  /*93e0*/  VIADD R16, R35.reuse, 0x780 ;  /* 0x0000078023107836 */ /* 0x040fe20000000000 */
[----:B------:R-:W-:Y:S01]  /*93f0*/  NOP ;  /* 0x0000000000007918 */ /* 0x000fe20000000000 */
[C---:B------:R-:W-:Y:S01]  /*9400*/  VIADD R8, R35.reuse, 0x900 ;  /* 0x0000090023087836 */ /* 0x040fe20000000000 */
[----:B------:R-:W-:Y:S01]  /*9410*/  BSSY.RECONVERGENT B0, `(.L_x_94) ;  /* 0x0000016000007945 */ /* 0x000fe20003800200 */
[----:B------:R-:W-:Y:S01]  /*9420*/  VIADD R2, R35, 0xa80 ;  /* 0x00000a8023027836 */ /* 0x000fe20000000000 */
[-C--:B------:R-:W-:Y:S02]  /*9430*/  ISETP.GE.AND P1, PT, R14, R5.reuse, PT ;  /* 0x000000050e00720c */ /* 0x080fe40003f26270 */
[-C--:B------:R-:W-:Y:S02]  /*9440*/  ISETP.GE.AND P2, PT, R16, R5.reuse, PT ;  /* 0x000000051000720c */ /* 0x080fe40003f46270 */
[----:B------:R-:W-:-:S02]  /*9450*/  ISETP.GE.AND P3, PT, R8, R5, PT ;  /* 0x000000050800720c */ /* 0x000fc40003f66270 */
[----:B------:R-:W-:Y:S01]  /*9460*/  ISETP.GE.AND P4, PT, R2, R5, PT ;  /* 0x000000050200720c */ /* 0x000fe20003f86270 */
[----:B------:R-:W-:-:S12]  /*9470*/  @P5 BRA `(.L_x_95) ;  /* 0x00000000003c5947 */ /* 0x000fd80003800000 */
[----:B------:R-:W3:Y:S01]  /*9480*/  LDS R9, [R3+0x1200] ;  /* 0x0012000003097984 */ /* 0x000ee20000000800 */
[----:B------:R-:W4:Y:S01]  /*9490*/  LDCU UR5, c[0x0][0x3c4] ;  /* 0x00007880ff0577ac */ /* 0x000f220008000800 */
[----:B---3--:R-:W-:-:S04]  /*94a0*/  ISETP.NE.AND P5, PT, R9, 0x7fffffff, PT ;  /* 0x7fffffff0900780c */ /* 0x008fc80003fa5270 */
[C---:B012---:R-:W-:Y:S02]  /*94b0*/  SEL R6, R9.reuse, 0x80000000, P5 ;  /* 0x8000000009067807 */ /* 0x047fe40002800000 */
[----:B------:R-:W-:Y:S02]  /*94c0*/  ISETP.GE.AND P5, PT, R9, RZ, PT ;  /* 0x000000ff0900720c */ /* 0x000fe40003fa6270 */
[----:B----4-:R-:W-:Y:S02]  /*94d0*/  SHF.R.U32.HI R6, RZ, UR5, R6 ;  /* 0x00000005ff067c19 */ /* 0x010fe40008011606 */
        /* <DEDUP_REMOVED lines=9> */
.L_x_95:
[----:B------:R-:W-:Y:S05]  /*9570*/  BSYNC.RECONVERGENT B0 ;  /* 0x0000000000007941 */ /* 0x000fea0003800200 */
.L_x_94:
[----:B------:R-:W-:Y:S01]  /*9580*/  NOP ;  /* 0x0000000000007918 */ /* 0x000fe20000000000 */
[----:B------:R-:W-:Y:S04]  /*9590*/  BSSY.RECONVERGENT B0, `(.L_x_96) ;  /* 0x0000011000007945 */ /* 0x000fe80003800200 */
[----:B------:R-:W-:Y:S05]  /*95a0*/  @P1 BRA `(.L_x_97) ;  /* 0x00000000003c1947 */ /* 0x000fea0003800000 */
[----:B------:R-:W4:Y:S01]  /*95b0*/  LDS R0, [R3+0x1800] ;  /* 0x0018000003007984 */ /* 0x000f220000000800 */
[----:B------:R-:W5:Y:S01]  /*95c0*/  LDCU UR5, c[0x0][0x3c4] ;  /* 0x00007880ff0577ac */ /* 0x000f620008000800 */
[----:B----4-:R-:W-:-:S04]  /*95d0*/  ISETP.NE.AND P1, PT, R0, 0x7fffffff, PT ;  /* 0x7fffffff0000780c */ /* 0x010fc80003f25270 */
[C---:B0123--:R-:W-:Y:S02]  /*95e0*/  SEL R6, R0.reuse, 0x80000000, P1 ;  /* 0x8000000000067807 */ /* 0x04ffe40000800000 */
[----:B------:R-:W-:Y:S02]  /*95f0*/  ISETP.GE.AND P1, PT, R0, RZ, PT ;  /* 0x000000ff0000720c */ /* 0x000fe40003f26270 */
[----:B-----5:R-:W-:Y:S02]  /*9600*/  SHF.R.U32.HI R6, RZ, UR5, R6 ;  /* 0x00000005ff067c19 */ /* 0x020fe40008011606 */
[----:B------:R-:W-:Y:S02]  /*9610*/  SEL R15, RZ, 0x7fffffff, !P1 ;  /* 0x7fffffffff0f7807 */ /* 0x000fe40004800000 */
[----:B------:R-:W-:Y:S02]  /*9620*/  LOP3.LUT R6, R6, UR4, RZ, 0x30, !PT ;  /* 0x0000000406067c12 */ /* 0x000fe4000f8e30ff */
[----:B------:R-:W-:-:S03]  /*9630*/  LOP3.LUT R15, R15, R0, RZ, 0x3c, !PT ;  /* 0x000000000f0f7212 */ /* 0x000fc600078e3cff */
[----:B------:R-:W-:Y:S02]  /*9640*/  IMAD R9, R6, 0x4, R77 ;  /* 0x0000000406097824 */ /* 0x000fe400078e024d */
[----:B------:R-:W0:Y:S04]  /*9650*/  LDC.64 R6, c[0x0][0x3a0] ;  /* 0x0000e800ff067b82 */ /* 0x000e280000000a00 */
[----:B------:R-:W1:Y:S02]  /*9660*/  LDS R9, [R9+0x8a00] ;  /* 0x008a000009097984 */ /* 0x000e640000000800 */
[----:B-1----:R-:W-:-:S04]  /*9670*/  IMAD.IADD R17, R14, 0x1, R9 ;  /* 0x000000010e117824 */ /* 0x002fc800078e0209 */
[----:B0-----:R-:W-:-:S05]  /*9680*/  IMAD.WIDE.U32 R6, R17, 0x4, R6 ;  /* 0x0000000411067825 */ /* 0x001fca00078e0006 */
[----:B------:R4:W-:Y:S02]  /*9690*/  STG.E desc[UR8][R6.64], R15 ;  /* 0x0000000f06007986 */ /* 0x0009e4000c101908 */
.L_x_97:
[----:B------:R-:W-:Y:S05]  /*96a0*/  BSYNC.RECONVERGENT B0 ;  /* 0x0000000000007941 */ /* 0x000fea0003800200 */
.L_x_96:
[----:B------:R-:W-:Y:S01]  /*96b0*/  NOP ;  /* 0x0000000000007918 */ /* 0x000fe20000000000 */
[----:B------:R-:W-:Y:S04]  /*96c0*/  BSSY.RECONVERGENT B0, `(.L_x_98) ;  /* 0x0000011000007945 */ /* 0x000fe80003800200 */
[----:B------:R-:W-:Y:S05]  /*96d0*/  @P2 BRA `(.L_x_99) ;  /* 0x00000000003c2947 */ /* 0x000fea0003800000 */
[----:B------:R-:W5:Y:S01]  /*96e0*/  LDS R0, [R3+0x1e00] ;  /* 0x001e000003007984 */ /* 0x000f620000000800 */
[----:B------:R-:W0:Y:S01]  /*96f0*/  LDCU UR5, c[0x0][0x3c4] ;  /* 0x00007880ff0577ac */ /* 0x000e220008000800 */
[----:B-----5:R-:W-:-:S04]  /*9700*/  ISETP.NE.AND P1, PT, R0, 0x7fffffff, PT ;  /* 0x7fffffff0000780c */ /* 0x020fc80003f25270 */
[C---:B01234-:R-:W-:Y:S02]  /*9710*/  SEL R6, R0.reuse, 0x80000000, P1 ;  /* 0x8000000000067807 */ /* 0x05ffe40000800000 */
[----:B------:R-:W-:Y:S02]  /*9720*/  ISETP.GE.AND P1, PT, R0, RZ, PT ;  /* 0x000000ff0000720c */ /* 0x000fe40003f26270 */
[----:B------:R-:W-:Y:S02]  /*9730*/  SHF.R.U32.HI R6, RZ, UR5, R6 ;  /* 0x00000005ff067c19 */ /* 0x000fe40008011606 */
        /* <DEDUP_REMOVED lines=9> */
.L_x_99:
[----:B------:R-:W-:Y:S05]  /*97d0*/  BSYNC.RECONVERGENT B0 ;  /* 0x0000000000007941 */ /* 0x000fea0003800200 */
.L_x_98:
[----:B------:R-:W-:Y:S01]  /*97e0*/  NOP ;  /* 0x0000000000007918 */ /* 0x000fe20000000000 */
[----:B------:R-:W-:Y:S01]  /*97f0*/  BSSY.RECONVERGENT B0, `(.L_x_100) ;  /* 0x0000012000007945 */ /* 0x000fe20003800200 */
[----:B------:R-:W-:-:S03]  /*9800*/  LOP3.LUT R10, R35, 0xc00, RZ, 0xfc, !PT ;  /* 0x00000c00230a7812 */ /* 0x000fc600078efcff */
        /* <DEDUP_REMOVED lines=16> */
.L_x_101:
[----:B------:R-:W-:Y:S05]  /*9910*/  BSYNC.RECONVERGENT B0 ;  /* 0x0000000000007941 */ /* 0x000fea0003800200 */
.L_x_100:
[----:B------:R-:W-:Y:S01]  /*9920*/  NOP ;  /* 0x0000000000007918 */ /* 0x000fe20000000000 */
[----:B------:R-:W-:Y:S01]  /*9930*/  BSSY.RECONVERGENT B0, `(.L_x_102) ;  /* 0x0000012000007945 */ /* 0x000fe20003800200 */
[----:B------:R-:W-:-:S03]  /*9940*/  VIADD R12, R35, 0xd80 ;  /* 0x00000d80230c7836 */ /* 0x000fc60000000000 */
        /* <DEDUP_REMOVED lines=16> */
.L_x_103:
[----:B------:R-:W-:Y:S05]  /*9a50*/  BSYNC.RECONVERGENT B0 ;  /* 0x0000000000007941 */ /* 0x000fea0003800200 */
.L_x_102:
        /* <DEDUP_REMOVED lines=26> */
.L_x_105:
[----:B------:R-:W-:Y:S05]  /*9c00*/  BSYNC.RECONVERGENT B0 ;  /* 0x0000000000007941 */ /* 0x000fea0003800200 */
.L_x_104:
        /* <DEDUP_REMOVED lines=18> */
.L_x_107:
[----:B------:R-:W-:Y:S05]  /*9d30*/  BSYNC.RECONVERGENT B0 ;  /* 0x0000000000007941 */ /* 0x000fea0003800200 */
.L_x_106:
        /* <DEDUP_REMOVED lines=18> */
.L_x_109:
[----:B------:R-:W-:Y:S05]  /*9e60*/  BSYNC.RECONVERGENT B0 ;  /* 0x0000000000007941 */ /* 0x000fea0003800200 */
.L_x_108:
        /* <DEDUP_REMOVED lines=19> */
.L_x_111:
[----:B------:R-:W-:Y:S05]  /*9fa0*/  BSYNC.RECONVERGENT B0 ;  /* 0x0000000000007941 */ /* 0x000fea0003800200 */
.L_x_110:
        /* <DEDUP_REMOVED lines=19> */
.L_x_113:
[----:B------:R-:W-:Y:S05]  /*a0e0*/  BSYNC.RECONVERGENT B0 ;  /* 0x0000000000007941 */ /* 0x000fea0003800200 */
.L_x_112:
[-C--:B------:R-:W-:Y:S01]  /*a0f0*/  ISETP.GE.AND P5, PT, R10, R5.reuse, PT ;  /* 0x000000050a00720c */ /* 0x080fe20003fa6270 */
[C---:B------:R-:W-:Y:S01]  /*a100*/  VIADD R14, R35.reuse, 0x1680 ;  /* 0x00001680230e7836 */ /* 0x040fe20000000000 */
[C---:B------:R-:W-:Y:S01]  /*a110*/  LOP3.LUT R2, R35.reuse, 0x1800, RZ, 0xfc, !PT ;  /* 0x0000180023027812 */ /* 0x040fe200078efcff */
[----:B------:R-:W-:Y:S01]  /*a120*/  VIADD R0, R35, 0x1980 ;  /* 0x0000198023007836 */ /* 0x000fe20000000000 */
[----:B------:R-:W-:Y:S01]  /*a130*/  NOP ;  /* 0x0000000000007918 */ /* 0x000fe20000000000 */
[----:B------:R-:W-:Y:S01]  /*a140*/  BSSY.RECONVERGENT B0, `(.L_x_114) ;  /* 0x0000015000007945 */ /* 0x000fe20003800200 */
        /* <DEDUP_REMOVED lines=20> */
.L_x_115:
[----:B------:R-:W-:Y:S05]  /*a290*/  BSYNC.RECONVERGENT B0 ;  /* 0x0000000000007941 */ /* 0x000fea0003800200 */
.L_x_114:
        /* <DEDUP_REMOVED lines=18> */
.L_x_117:
[----:B------:R-:W-:Y:S05]  /*a3c0*/  BSYNC.RECONVERGENT B0 ;  /* 0x0000000000007941 */ /* 0x000fea0003800200 */
.L_x_116:
        /* <DEDUP_REMOVED lines=18> */
.L_x_119:
[----:B------:R-:W-:Y:S05]  /*a4f0*/  BSYNC.RECONVERGENT B0 ;  /* 0x0000000000007941 */ /* 0x000fea0003800200 */
.L_x_118:
        /* <DEDUP_REMOVED lines=19> */
.L_x_121:
[----:B------:R-:W-:Y:S05]  /*a630*/  BSYNC.RECONVERGENT B0 ;  /* 0x0000000000007941 */ /* 0x000fea0003800200 */
.L_x_120:
        /* <DEDUP_REMOVED lines=19> */
.L_x_123:
[----:B------:R-:W-:Y:S05]  /*a770*/  BSYNC.RECONVERGENT B0 ;  /* 0x0000000000007941 */ /* 0x000fea0003800200 */
.L_x_122:
        /* <DEDUP_REMOVED lines=14> */
[C---:B------:R-:W-:Y:S02]  /*a860*/  SEL R5, R2.reuse, 0x80000000, P5 ;  /* 0x8000000002057807 */ /* 0x040fe40002800000 */
[----:B------:R-:W-:Y:S02]  /*a870*/  ISETP.GE.AND P5, PT, R2, RZ, PT ;  /* 0x000000ff0200720c */ /* 0x000fe40003fa6270 */
[----:B0-----:R-:W-:Y:S02]  /*a880*/  SHF.R.U32.HI R5, RZ, UR5, R5 ;  /* 0x00000005ff057c19 */ /* 0x001fe40008011605 */
[----:B---3--:R-:W-:Y:S02]  /*a890*/  SEL R9, RZ, 0x7fffffff, !P5 ;  /* 0x7fffffffff097807 */ /* 0x008fe40006800000 */
[----:B-12-4-:R-:W-:Y:S02]  /*a8a0*/  LOP3.LUT R6, R5, UR4, RZ, 0x30, !PT ;  /* 0x0000000405067c12 */ /* 0x016fe4000f8e30ff */
[----:B------:R-:W-:-:S03]  /*a8b0*/  LOP3.LUT R9, R9, R2, RZ, 0x3c, !PT ;  /* 0x0000000209097212 */ /* 0x000fc600078e3cff */
[----:B------:R-:W-:Y:S02]  /*a8c0*/  IMAD R5, R6, 0x4, R77 ;  /* 0x0000000406057824 */ /* 0x000fe400078e024d */
[----:B------:R-:W0:Y:S04]  /*a8d0*/  LDC.64 R6, c[0x0][0x3a0] ;  /* 0x0000e800ff067b82 */ /* 0x000e280000000a00 */
[----:B------:R-:W1:Y:S02]  /*a8e0*/  LDS R5, [R5+0x8a00] ;  /* 0x008a000005057984 */ /* 0x000e640000000800 */
[----:B-1----:R-:W-:-:S04]  /*a8f0*/  IMAD.IADD R15, R10, 0x1, R5 ;  /* 0x000000010a0f7824 */ /* 0x002fc800078e0205 */
[----:B0-----:R-:W-:-:S05]  /*a900*/  IMAD.WIDE.U32 R6, R15, 0x4, R6 ;  /* 0x000000040f067825 */ /* 0x001fca00078e0006 */
[----:B------:R0:W-:Y:S02]  /*a910*/  STG.E desc[UR8][R6.64], R9 ;  /* 0x0000000906007986 */ /* 0x0001e4000c101908 */
.L_x_125:
[----:B------:R-:W-:Y:S05]  /*a920*/  BSYNC.RECONVERGENT B0 ;  /* 0x0000000000007941 */ /* 0x000fea0003800200 */
.L_x_124:
[----:B------:R-:W-:Y:S01]  /*a930*/  NOP ;  /* 0x0000000000007918 */ /* 0x000fe20000000000 */
[----:B------:R-:W-:Y:S04]  /*a940*/  BSSY.RECONVERGENT B0, `(.L_x_126) ;  /* 0x0000011000007945 */ /* 0x000fe80003800200 */
[----:B------:R-:W-:Y:S05]  /*a950*/  @P1 BRA `(.L_x_127) ;  /* 0x00000000003c1947 */ /* 0x000fea0003800000 */
        /* <DEDUP_REMOVED lines=15> */
.L_x_127:
[----:B------:R-:W-:Y:S05]  /*aa50*/  BSYNC.RECONVERGENT B0 ;  /* 0x0000000000007941 */ /* 0x000fea0003800200 */
.L_x_126:
        /* <DEDUP_REMOVED lines=18> */
.L_x_129:
[----:B------:R-:W-:Y:S05]  /*ab80*/  BSYNC.RECONVERGENT B0 ;  /* 0x0000000000007941 */ /* 0x000fea0003800200 */
.L_x_128:
        /* <DEDUP_REMOVED lines=18> */
.L_x_131:
[----:B------:R-:W-:Y:S05]  /*acb0*/  BSYNC.RECONVERGENT B0 ;  /* 0x0000000000007941 */ /* 0x000fea0003800200 */
.L_x_130:
[----:B------:R-:W-:Y:S01]  /*acc0*/  NOP ;  /* 0x0000000000007918 */ /* 0x000fe20000000000 */
[----:B------:R-:W-:Y:S04]  /*acd0*/  BSSY.RECONVERGENT B0, `(.L_x_132) ;  /* 0x0000011000007945 */ /* 0x000fe80003800200 */
[----:B------:R-:W-:Y:S05]  /*ace0*/  @P4 BRA `(.L_x_133) ;  /* 0x00000000003c4947 */ /* 0x000fea0003800000 */
[----:B------:R-:W5:Y:S01]  /*acf0*/  LDS R0, [R3+0x8400] ;  /* 0x0084000003007984 */ /* 0x000f620000000800 */
[----:B------:R-:W5:Y:S01]  /*ad00*/  LDCU UR5, c[0x0][0x3c4] ;  /* 0x00007880ff0577ac */ /* 0x000f620008000800 */
[----:B01234-:R-:W0:Y:S01]  /*ad10*/  LDC.64 R6, c[0x0][0x3a0] ;  /* 0x0000e800ff067b82 */ /* 0x01fe220000000a00 */
[----:B-----5:R-:W-:-:S04]  /*ad20*/  ISETP.NE.AND P1, PT, R0, 0x7fffffff, PT ;  /* 0x7fffffff0000780c */ /* 0x020fc80003f25270 */
[C---:B------:R-:W-:Y:S02]  /*ad30*/  SEL R2, R0.reuse, 0x80000000, P1 ;  /* 0x8000000000027807 */ /* 0x040fe40000800000 */
[----:B------:R-:W-:Y:S02]  /*ad40*/  ISETP.GE.AND P1, PT, R0, RZ, PT ;  /* 0x000000ff0000720c */ /* 0x000fe40003f26270 */
[----:B------:R-:W-:Y:S02]  /*ad50*/  SHF.R.U32.HI R2, RZ, UR5, R2 ;  /* 0x00000005ff027c19 */ /* 0x000fe40008011602 */
[----:B------:R-:W-:Y:S02]  /*ad60*/  SEL R9, RZ, 0x7fffffff, !P1 ;  /* 0x7fffffffff097807 */ /* 0x000fe40004800000 */
[----:B------:R-:W-:Y:S02]  /*ad70*/  LOP3.LUT R2, R2, UR4, RZ, 0x30, !PT ;  /* 0x0000000402027c12 */ /* 0x000fe4000f8e30ff */
[----:B------:R-:W-:-:S03]  /*ad80*/  LOP3.LUT R9, R9, R0, RZ, 0x3c, !PT ;  /* 0x0000000009097212 */ /* 0x000fc600078e3cff */
[----:B------:R-:W-:-:S05]  /*ad90*/  IMAD R2, R2, 0x4, R77 ;  /* 0x0000000402027824 */ /* 0x000fca00078e024d */
[----:B------:R-:W1:Y:S02]  /*ada0*/  LDS R5, [R2+0x8a00] ;  /* 0x008a000002057984 */ /* 0x000e640000000800 */
[----:B-1----:R-:W-:-:S04]  /*adb0*/  IMAD.IADD R5, R34, 0x1, R5 ;  /* 0x0000000122057824 */ /* 0x002fc800078e0205 */
[----:B0-----:R-:W-:-:S05]  /*adc0*/  IMAD.WIDE.U32 R6, R5, 0x4, R6 ;  /* 0x0000000405067825 */ /* 0x001fca00078e0006 */
[----:B------:R0:W-:Y:S02]  /*add0*/  STG.E desc[UR8][R6.64], R9 ;  /* 0x0000000906007986 */ /* 0x0001e4000c101908 */
.L_x_133:
[----:B------:R-:W-:Y:S05]  /*ade0*/  BSYNC.RECONVERGENT B0 ;  /* 0x0000000000007941 */ /* 0x000fea0003800200 */
.L_x_132:
[----:B------:R-:W-:Y:S01]  /*adf0*/  NOP ;  /* 0x0000000000007918 */ /* 0x000fe20000000000 */
.L_x_87:
[----:B------:R-:W5:Y:S01]  /*ae00*/  LDS R0, [R3] ;  /* 0x0000000003007984 */ /* 0x000f620000000800 */
[----:B------:R-:W5:Y:S03]  /*ae10*/  LDCU UR5, c[0x0][0x3c4] ;  /* 0x00007880ff0577ac */ /* 0x000f660008000800 */
[----:B------:R-:W5:Y:S04]  /*ae20*/  LDS R2, [R3+0x600] ;  /* 0x0006000003027984 */ /* 0x000f680000000800 */
[----:B------:R-:W5:Y:S04]  /*ae30*/  LDS R5, [R3+0xc00] ;  /* 0x000c000003057984 */ /* 0x000f680000000800 */
[----:B01234-:R-:W0:Y:S04]  /*ae40*/  LDS R6, [R3+0x1200] ;  /* 0x0012000003067984 */ /* 0x01fe280000000800 */
[----:B------:R-:W1:Y:S04]  /*ae50*/  LDS R7, [R3+0x1800] ;  /* 0x0018000003077984 */ /* 0x000e680000000800 */
[----:B------:R-:W2:Y:S04]  /*ae60*/  LDS R8, [R3+0x1e00] ;  /* 0x001e000003087984 */ /* 0x000ea80000000800 */
[----:B------:R-:W3:Y:S04]  /*ae70*/  LDS R9, [R3+0x2400] ;  /* 0x0024000003097984 */ /* 0x000ee80000000800 */
[----:B------:R-:W4:Y:S04]  /*ae80*/  LDS R10, [R3+0x2a00] ;  /* 0x002a0000030a7984 */ /* 0x000f280000000800 */
[----:B------:R-:W4:Y:S04]  /*ae90*/  LDS R12, [R3+0x3000] ;  /* 0x00300000030c7984 */ /* 0x000f280000000800 */
[----:B------:R-:W4:Y:S04]  /*aea0*/  LDS R14, [R3+0x3600] ;  /* 0x00360000030e7984 */ /* 0x000f280000000800 */
[----:B------:R-:W4:Y:S01]  /*aeb0*/  LDS R15, [R3+0x3c00] ;  /* 0x003c0000030f7984 */ /* 0x000f220000000800 */
[----:B-----5:R-:W-:-:S03]  /*aec0*/  ISETP.NE.AND P1, PT, R0, 0x7fffffff, PT ;  /* 0x7fffffff0000780c */ /* 0x020fc60003f25270 */
[----:B------:R-:W5:Y:S01]  /*aed0*/  LDS R16, [R3+0x4200] ;  /* 0x0042000003107984 */ /* 0x000f620000000800 */
[----:B------:R-:W-:Y:S02]  /*aee0*/  ISETP.NE.AND P4, PT, R2, 0x7fffffff, PT ;  /* 0x7fffffff0200780c */ /* 0x000fe40003f85270 */
[----:B------:R-:W-:Y:S01]  /*aef0*/  SEL R0, R0, 0x80000000, P1 ;  /* 0x8000000000007807 */ /* 0x000fe20000800000 */
[----:B------:R-:W5:Y:S01]  /*af00*/  LDS R17, [R3+0x4800] ;  /* 0x0048000003117984 */ /* 0x000f620000000800 */
[C---:B------:R-:W-:Y:S02]  /*af10*/  ISETP.NE.AND P6, PT, R5.reuse, 0x7fffffff, PT ;  /* 0x7fffffff0500780c */ /* 0x040fe40003fc5270 */
[----:B------:R-:W-:Y:S01]  /*af20*/  SEL R2, R2, 0x80000000, P4 ;  /* 0x8000000002027807 */ /* 0x000fe20002000000 */
[----:B------:R-:W5:Y:S01]  /*af30*/  LDS R18, [R3+0x4e00] ;  /* 0x004e000003127984 */ /* 0x000f620000000800 */
[----:B0-----:R-:W-:Y:S02]  /*af40*/  ISETP.NE.AND P5, PT, R6, 0x7fffffff, PT ;  /* 0x7fffffff0600780c */ /* 0x001fe40003fa5270 */
[----:B------:R-:W-:Y:S01]  /*af50*/  SEL R5, R5, 0x80000000, P6 ;  /* 0x8000000005057807 */ /* 0x000fe20003000000 */
[----:B------:R-:W0:Y:S01]  /*af60*/  LDS R19, [R3+0x5400] ;  /* 0x0054000003137984 */ /* 0x000e220000000800 */
[----:B-1----:R-:W-:-:S02]  /*af70*/  ISETP.NE.AND P3, PT, R7, 0x7fffffff, PT ;  /* 0x7fffffff0700780c */ /* 0x002fc40003f65270 */
[----:B------:R-:W-:Y:S01]  /*af80*/  SEL R6, R6, 0x80000000, P5 ;  /* 0x8000000006067807 */ /* 0x000fe20002800000 */
[----:B------:R-:W1:Y:S01]  /*af90*/  LDS R20, [R3+0x5a00] ;  /* 0x005a000003147984 */ /* 0x000e620000000800 */
[----:B------:R-:W-:Y:S02]  /*afa0*/  SEL R7, R7, 0x80000000, P3 ;  /* 0x8000000007077807 */ /* 0x000fe40001800000 */
[C---:B--2---:R-:W-:Y:S01]  /*afb0*/  ISETP.NE.AND P2, PT, R8.reuse, 0x7fffffff, PT ;  /* 0x7fffffff0800780c */ /* 0x044fe20003f45270 */
[----:B------:R-:W2:Y:S01]  /*afc0*/  LDS R22, [R3+0x6000] ;  /* 0x0060000003167984 */ /* 0x000ea20000000800 */
[----:B---3--:R-:W-:Y:S02]  /*afd0*/  ISETP.NE.AND P1, PT, R9, 0x7fffffff, PT ;  /* 0x7fffffff0900780c */ /* 0x008fe40003f25270 */
[----:B------:R-:W-:Y:S01]  /*afe0*/  SEL R8, R8, 0x80000000, P2 ;  /* 0x8000000008087807 */ /* 0x000fe20001000000 */
[----:B------:R-:W3:Y:S01]  /*aff0*/  LDS R24, [R3+0x6600] ;  /* 0x0066000003187984 */ /* 0x000ee20000000800 */
[----:B----4-:R-:W-:-:S02]  /*b000*/  ISETP.NE.AND P4, PT, R10, 0x7fffffff, PT ;  /* 0x7fffffff0a00780c */ /* 0x010fc40003f85270 */
[----:B------:R-:W-:Y:S01]  /*b010*/  SEL R9, R9, 0x80000000, P1 ;  /* 0x8000000009097807 */ /* 0x000fe20000800000 */
[----:B------:R-:W4:Y:S01]  /*b020*/  LDS R25, [R3+0x6c00] ;  /* 0x006c000003197984 */ /* 0x000f220000000800 */
[----:B------:R-:W-:Y:S02]  /*b030*/  ISETP.NE.AND P6, PT, R12, 0x7fffffff, PT ;  /* 0x7fffffff0c00780c */ /* 0x000fe40003fc5270 */
[----:B------:R-:W-:Y:S01]  /*b040*/  SEL R10, R10, 0x80000000, P4 ;  /* 0x800000000a0a7807 */ /* 0x000fe20002000000 */
[----:B------:R-:W4:Y:S01]  /*b050*/  LDS R29, [R3+0x7200] ;  /* 0x00720000031d7984 */ /* 0x000f220000000800 */
[----:B------:R-:W-:Y:S02]  /*b060*/  ISETP.NE.AND P5, PT, R14, 0x7fffffff, PT ;  /* 0x7fffffff0e00780c */ /* 0x000fe40003fa5270 */
[----:B------:R-:W-:Y:S01]  /*b070*/  SEL R12, R12, 0x80000000, P6 ;  /* 0x800000000c0c7807 */ /* 0x000fe20003000000 */
[----:B------:R-:W4:Y:S01]  /*b080*/  LDS R33, [R3+0x7800] ;  /* 0x0078000003217984 */ /* 0x000f220000000800 */
[----:B------:R-:W-:-:S02]  /*b090*/  ISETP.NE.AND P3, PT, R15, 0x7fffffff, PT ;  /* 0x7fffffff0f00780c */ /* 0x000fc40003f65270 */
[----:B------:R-:W-:Y:S01]  /*b0a0*/  SEL R14, R14, 0x80000000, P5 ;  /* 0x800000000e0e7807 */ /* 0x000fe20002800000 */
[----:B------:R-:W4:Y:S01]  /*b0b0*/  LDS R35, [R3+0x8400] ;  /* 0x0084000003237984 */ /* 0x000f220000000800 */
[----:B------:R-:W-:Y:S02]  /*b0c0*/  SEL R15, R15, 0x80000000, P3 ;  /* 0x800000000f0f7807 */ /* 0x000fe40001800000 */
[C---:B-----5:R-:W-:Y:S01]  /*b0d0*/  ISETP.NE.AND P2, PT, R16.reuse, 0x7fffffff, PT ;  /* 0x7fffffff1000780c */ /* 0x060fe20003f45270 */
[----:B------:R-:W5:Y:S01]  /*b0e0*/  LDS R34, [R3+0x7e00] ;  /* 0x007e000003227984 */ /* 0x000f620000000800 */
[----:B------:R-:W-:Y:S02]  /*b0f0*/  ISETP.NE.AND P1, PT, R17, 0x7fffffff, PT ;  /* 0x7fffffff1100780c */ /* 0x000fe40003f25270 */
[----:B------:R-:W-:Y:S02]  /*b100*/  SEL R16, R16, 0x80000000, P2 ;  /* 0x8000000010107807 */ /* 0x000fe40001000000 */
[----:B------:R-:W-:-:S02]  /*b110*/  ISETP.NE.AND P4, PT, R18, 0x7fffffff, PT ;  /* 0x7fffffff1200780c */ /* 0x000fc40003f85270 */
[----:B------:R-:W-:Y:S02]  /*b120*/  SEL R17, R17, 0x80000000, P1 ;  /* 0x8000000011117807 */ /* 0x000fe40000800000 */
[C---:B0-----:R-:W-:Y:S02]  /*b130*/  ISETP.NE.AND P6, PT, R19.reuse, 0x7fffffff, PT ;  /* 0x7fffffff1300780c */ /* 0x041fe40003fc5270 */
[----:B------:R-:W-:Y:S02]  /*b140*/  SEL R18, R18, 0x80000000, P4 ;  /* 0x8000000012127807 */ /* 0x000fe40002000000 */
[----:B-1----:R-:W-:Y:S02]  /*b150*/  ISETP.NE.AND P5, PT, R20, 0x7fffffff, PT ;  /* 0x7fffffff1400780c */ /* 0x002fe40003fa5270 */
[----:B------:R-:W-:Y:S02]  /*b160*/  SEL R19, R19, 0x80000000, P6 ;  /* 0x8000000013137807 */ /* 0x000fe40003000000 */
[----:B--2---:R-:W-:-:S02]  /*b170*/  ISETP.NE.AND P3, PT, R22, 0x7fffffff, PT ;  /* 0x7fffffff1600780c */ /* 0x004fc40003f65270 */
[----:B------:R-:W-:Y:S02]  /*b180*/  SEL R20, R20, 0x80000000, P5 ;  /* 0x8000000014147807 */ /* 0x000fe40002800000 */
[----:B------:R-:W-:Y:S02]  /*b190*/  SEL R22, R22, 0x80000000, P3 ;  /* 0x8000000016167807 */ /* 0x000fe40001800000 */
[C---:B---3--:R-:W-:Y:S02]  /*b1a0*/  ISETP.NE.AND P2, PT, R24.reuse, 0x7fffffff, PT ;  /* 0x7fffffff1800780c */ /* 0x048fe40003f45270 */
[----:B----4-:R-:W-:Y:S02]  /*b1b0*/  ISETP.NE.AND P1, PT, R25, 0x7fffffff, PT ;  /* 0x7fffffff1900780c */ /* 0x010fe40003f25270 */
[----:B------:R-:W-:Y:S02]  /*b1c0*/  SEL R24, R24, 0x80000000, P2 ;  /* 0x8000000018187807 */ /* 0x000fe40001000000 */
[----:B------:R-:W-:-:S02]  /*b1d0*/  ISETP.NE.AND P4, PT, R29, 0x7fffffff, PT ;  /* 0x7fffffff1d00780c */ /* 0x000fc40003f85270 */
[----:B------:R-:W-:Y:S02]  /*b1e0*/  SEL R28, R25, 0x80000000, P1 ;  /* 0x80000000191c7807 */ /* 0x000fe40000800000 */
[----:B------:R-:W-:Y:S02]  /*b1f0*/  ISETP.NE.AND P6, PT, R33, 0x7fffffff, PT ;  /* 0x7fffffff2100780c */ /* 0x000fe40003fc5270 */
[----:B------:R-:W-:Y:S02]  /*b200*/  SEL R29, R29, 0x80000000, P4 ;  /* 0x800000001d1d7807 */ /* 0x000fe40002000000 */
[----:B------:R-:W-:Y:S02]  /*b210*/  ISETP.NE.AND P5, PT, R35, 0x7fffffff, PT ;  /* 0x7fffffff2300780c */ /* 0x000fe40003fa5270 */
[----:B------:R-:W-:Y:S02]  /*b220*/  SEL R33, R33, 0x80000000, P6 ;  /* 0x8000000021217807 */ /* 0x000fe40003000000 */
[----:B-----5:R-:W-:-:S02]  /*b230*/  ISETP.NE.AND P3, PT, R34, 0x7fffffff, PT ;  /* 0x7fffffff2200780c */ /* 0x020fc40003f65270 */
[----:B------:R-:W-:Y:S02]  /*b240*/  SEL R49, R35, 0x80000000, P5 ;  /* 0x8000000023317807 */ /* 0x000fe40002800000 */
[----:B------:R-:W-:Y:S02]  /*b250*/  SEL R47, R34, 0x80000000, P3 ;  /* 0x80000000222f7807 */ /* 0x000fe40001800000 */
[----:B------:R-:W-:Y:S02]  /*b260*/  SHF.R.U32.HI R15, RZ, UR5, R15 ;  /* 0x00000005ff0f7c19 */ /* 0x000fe4000801160f */
[----:B------:R-:W-:Y:S02]  /*b270*/  SHF.R.U32.HI R0, RZ, UR5, R0 ;  /* 0x00000005ff007c19 */ /* 0x000fe40008011600 */
[----:B------:R-:W-:Y:S02]  /*b280*/  SHF.R.U32.HI R2, RZ, UR5, R2 ;  /* 0x00000005ff027c19 */ /* 0x000fe40008011602 */
[----:B------:R-:W-:-:S02]  /*b290*/  SHF.R.U32.HI R5, RZ, UR5, R5 ;  /* 0x00000005ff057c19 */ /* 0x000fc40008011605 */
[----:B------:R-:W-:Y:S02]  /*b2a0*/  SHF.R.U32.HI R6, RZ, UR5, R6 ;  /* 0x00000005ff067c19 */ /* 0x000fe40008011606 */
[----:B------:R-:W-:Y:S02]  /*b2b0*/  SHF.R.U32.HI R7, RZ, UR5, R7 ;  /* 0x00000005ff077c19 */ /* 0x000fe40008011607 */
        /* <DEDUP_REMOVED lines=17> */
[----:B------:R-:W-:Y:S02]  /*b3d0*/  LOP3.LUT R16, R15, UR4, RZ, 0x30, !PT ;  /* 0x000000040f107c12 */ /* 0x000fe4000f8e30ff */
[----:B------:R-:W-:Y:S02]  /*b3e0*/  LOP3.LUT R49, R0, UR4, RZ, 0x30, !PT ;  /* 0x0000000400317c12 */ /* 0x000fe4000f8e30ff */
[----:B------:R-:W-:Y:S02]  /*b3f0*/  LOP3.LUT R33, R2, UR4, RZ, 0x30, !PT ;  /* 0x0000000402217c12 */ /* 0x000fe4000f8e30ff */
[----:B------:R-:W-:Y:S02]  /*b400*/  LOP3.LUT R29, R5, UR4, RZ, 0x30, !PT ;  /* 0x00000004051d7c12 */ /* 0x000fe4000f8e30ff */
[----:B------:R-:W-:-:S02]  /*b410*/  LOP3.LUT R28, R6, UR4, RZ, 0x30, !PT ;  /* 0x00000004061c7c12 */ /* 0x000fc4000f8e30ff */
[----:B------:R-:W-:Y:S02]  /*b420*/  LOP3.LUT R24, R7, UR4, RZ, 0x30, !PT ;  /* 0x0000000407187c12 */ /* 0x000fe4000f8e30ff */
        /* <DEDUP_REMOVED lines=16> */
[----:B------:R-:W-:Y:S01]  /*b530*/  LOP3.LUT R0, R47, UR4, RZ, 0x30, !PT ;  /* 0x000000042f007c12 */ /* 0x000fe2000f8e30ff */
[----:B------:R-:W-:Y:S06]  /*b540*/  @P0 BRA `(.L_x_134) ;  /* 0x0000000000600947 */ /* 0x000fec0003800000 */
        /* <DEDUP_REMOVED lines=24> */
.L_x_134:
[----:B------:R-:W-:Y:S02]  /*b6d0*/  IMAD.IADD R50, R32, 0x1, -R72 ;  /* 0x0000000120327824 */ /* 0x000fe400078e0a48 */
[----:B------:R-:W-:-:S03]  /*b6e0*/  VIADD R25, R71, 0x20 ;  /* 0x0000002047197836 */ /* 0x000fc60000000000 */
[-C--:B------:R-:W-:Y:S02]  /*b6f0*/  ISETP.GE.AND P1, PT, R71, R50.reuse, PT ;  /* 0x000000324700720c */ /* 0x080fe40003f26270 */
[----:B------:R-:W-:Y:S01]  /*b700*/  ISETP.GE.AND P4, PT, R25, R50, PT ;  /* 0x000000321900720c */ /* 0x000fe20003f86270 */
[----:B------:R-:W-:-:S05]  /*b710*/  VIADD R25, R71, 0x40 ;  /* 0x0000004047197836 */ /* 0x000fca0000000000 */
[----:B------:R-:W-:Y:S01]  /*b720*/  ISETP.GE.AND P6, PT, R25, R50, PT ;  /* 0x000000321900720c */ /* 0x000fe20003fc6270 */
[----:B------:R-:W-:-:S04]  /*b730*/  VIADD R25, R71, 0x60 ;  /* 0x0000006047197836 */ /* 0x000fc80000000000 */
[----:B------:R1:W5:Y:S01]  /*b740*/  @!P1 LDG.E R68, desc[UR8][R38.64] ;  /* 0x0000000826449981 */ /* 0x000362000c1e1900 */
[-C--:B------:R-:W-:Y:S01]  /*b750*/  ISETP.GE.AND P5, PT, R25, R50.reuse, PT ;  /* 0x000000321900720c */ /* 0x080fe20003fa6270 */
[----:B------:R-:W-:Y:S02]  /*b760*/  VIADD R25, R71, 0x80 ;  /* 0x0000008047197836 */ /* 0x000fe40000000000 */
[----:B------:R1:W5:Y:S03]  /*b770*/  @!P4 LDG.E R63, desc[UR8][R38.64+0x80] ;  /* 0x00008008263fc981 */ /* 0x000366000c1e1900 */
[-C--:B------:R-:W-:Y:S01]  /*b780*/  ISETP.GE.AND P3, PT, R25, R50.reuse, PT ;  /* 0x000000321900720c */ /* 0x080fe20003f66270 */
[----:B------:R-:W-:Y:S01]  /*b790*/  VIADD R25, R71, 0xa0 ;  /* 0x000000a047197836 */ /* 0x000fe20000000000 */
[----:B------:R1:W5:Y:S04]  /*b7a0*/  @!P6 LDG.E R70, desc[UR8][R38.64+0x100] ;  /* 0x000100082646e981 */ /* 0x000368000c1e1900 */
        /* <DEDUP_REMOVED lines=51> */
[----:B------:R-:W-:Y:S01]  /*bae0*/  ISETP.GE.AND P3, PT, R25, R50, PT ;  /* 0x000000321900720c */ /* 0x000fe20003f66270 */
[----:B------:R1:W5:Y:S06]  /*baf0*/  @!P6 LDG.E R74, desc[UR8][R38.64+0xa00] ;  /* 0x000a0008264ae981 */ /* 0x00036c000c1e1900 */
[----:B------:R1:W5:Y:S06]  /*bb00*/  @!P5 LDG.E R71, desc[UR8][R38.64+0xa80] ;  /* 0x000a80082647d981 */ /* 0x00036c000c1e1900 */
[----:B------:R1:W5:Y:S02]  /*bb10*/  @!P3 LDG.E R66, desc[UR8][R38.64+0xb00] ;  /* 0x000b00082642b981 */ /* 0x000364000c1e1900 */
.L_x_135:
[----:B------:R-:W-:Y:S08]  /*bb20*/  BAR.SYNC.DEFER_BLOCKING 0x0 ;  /* 0x0000000000007b1d */ /* 0x000ff00000010000 */
[----:B------:R-:W2:Y:S01]  /*bb30*/  S2UR UR5, SR_CgaCtaId ;  /* 0x00000000000579c3 */ /* 0x000ea20000008800 */
[----:B------:R-:W-:Y:S01]  /*bb40*/  UMOV UR4, 0x400 ;  /* 0x0000040000047882 */ /* 0x000fe20000000000 */
[----:B------:R-:W3:Y:S01]  /*bb50*/  S2R R50, SR_TID.X ;  /* 0x0000000000327919 */ /* 0x000ee20000002100 */
[----:B-----5:R3:W-:Y:S04]  /*bb60*/  STS [R11+-0x4], R68 ;  /* 0xfffffc440b007388 */ /* 0x0207e80000000800 */
[----:B------:R-:W-:Y:S01]  /*bb70*/  STS [R30+-0x4], R63 ;  /* 0xfffffc3f1e007388 */ /* 0x000fe20000000800 */
[----:B--2---:R-:W-:-:S03]  /*bb80*/  ULEA UR4, UR5, UR4, 0x18 ;  /* 0x0000000405047291 */ /* 0x004fc6000f8ec0ff */
[----:B------:R2:W-:Y:S04]  /*bb90*/  STS [R13+-0x4], R70 ;  /* 0xfffffc460d007388 */ /* 0x0005e80000000800 */
[----:B------:R4:W-:Y:S04]  /*bba0*/  STS [R64+-0x4], R35 ;  /* 0xfffffc2340007388 */ /* 0x0009e80000000800 */
[----:B------:R0:W-:Y:S01]  /*bbb0*/  STS [R21+-0x4], R34 ;  /* 0xfffffc2215007388 */ /* 0x0001e20000000800 */
[C---:B---3--:R-:W-:Y:S01]  /*bbc0*/  LEA R11, R50.reuse, UR4, 0x2 ;  /* 0x00000004320b7c11 */ /* 0x048fe2000f8e10ff */
[----:B------:R-:W-:-:S02]  /*bbd0*/  VIADD R25, R50, 0x1f80 ;  /* 0x00001f8032197836 */ /* 0x000fc40000000000 */
[----:B------:R3:W-:Y:S01]  /*bbe0*/  STS [R54+-0x4], R41 ;  /* 0xfffffc2936007388 */ /* 0x0007e20000000800 */
[C---:B--2---:R-:W-:Y:S01]  /*bbf0*/  VIADD R13, R50.reuse, 0x1e00 ;  /* 0x00001e00320d7836 */ /* 0x044fe20000000000 */
[C---:B----4-:R-:W-:Y:S01]  /*bc00*/  LOP3.LUT R35, R50.reuse, 0x1800, RZ, 0xfc, !PT ;  /* 0x0000180032237812 */ /* 0x050fe200078efcff */
[C---:B01----:R-:W-:Y:S01]  /*bc10*/  VIADD R38, R50.reuse, 0x1380 ;  /* 0x0000138032267836 */ /* 0x043fe20000000000 */
[----:B------:R0:W-:Y:S01]  /*bc20*/  STS [R52+-0x4], R43 ;  /* 0xfffffc2b34007388 */ /* 0x0001e20000000800 */
[C---:B------:R-:W-:Y:S02]  /*bc30*/  VIADD R39, R50.reuse, 0x1200 ;  /* 0x0000120032277836 */ /* 0x040fe40000000000 */
[C---:B------:R-:W-:Y:S01]  /*bc40*/  VIADD R21, R50.reuse, 0x1c80 ;  /* 0x00001c8032157836 */ /* 0x040fe20000000000 */
[----:B------:R1:W-:Y:S01]  /*bc50*/  STS [R23+-0x4], R40 ;  /* 0xfffffc2817007388 */ /* 0x0003e20000000800 */
[C---:B------:R-:W-:Y:S02]  /*bc60*/  VIADD R34, R50.reuse, 0x1980 ;  /* 0x0000198032227836 */ /* 0x040fe40000000000 */
[C---:B---3--:R-:W-:Y:S01]  /*bc70*/  VIADD R41, R50.reuse, 0xf00 ;  /* 0x00000f0032297836 */ /* 0x048fe20000000000 */
[----:B------:R2:W-:Y:S01]  /*bc80*/  STS [R76+-0x4], R45 ;  /* 0xfffffc2d4c007388 */ /* 0x0005e20000000800 */
[----:B0-----:R-:W-:-:S03]  /*bc90*/  LOP3.LUT R43, R50, 0xc00, RZ, 0xfc, !PT ;  /* 0x00000c00322b7812 */ /* 0x001fc600078efcff */
[----:B------:R0:W-:Y:S01]  /*bca0*/  STS [R27+-0x4], R42 ;  /* 0xfffffc2a1b007388 */ /* 0x0001e20000000800 */
[----:B-1----:R-:W-:-:S03]  /*bcb0*/  VIADD R23, R50, 0x1b00 ;  /* 0x00001b0032177836 */ /* 0x002fc60000000000 */
[----:B------:R1:W-:Y:S01]  /*bcc0*/  STS [R4+-0x4], R47 ;  /* 0xfffffc2f04007388 */ /* 0x0003e20000000800 */
[C---:B------:R-:W-:Y:S02]  /*bcd0*/  VIADD R40, R50.reuse, 0x1080 ;  /* 0x0000108032287836 */ /* 0x040fe40000000000 */
[C---:B--2---:R-:W-:Y:S01]  /*bce0*/  VIADD R45, R50.reuse, 0x900 ;  /* 0x00000900322d7836 */ /* 0x044fe20000000000 */
[----:B------:R2:W-:Y:S01]  /*bcf0*/  STS [R36+-0x4], R57 ;  /* 0xfffffc3924007388 */ /* 0x0005e20000000800 */
[----:B0-----:R-:W-:-:S03]  /*bd00*/  VIADD R42, R50, 0xd80 ;  /* 0x00000d80322a7836 */ /* 0x001fc60000000000 */
[----:B------:R0:W-:Y:S01]  /*bd10*/  STS [R26+-0x4], R59 ;  /* 0xfffffc3b1a007388 */ /* 0x0001e20000000800 */
[----:B-1----:R-:W-:-:S03]  /*bd20*/  VIADD R4, R50, 0x2100 ;  /* 0x0000210032047836 */ /* 0x002fc60000000000 */
[----:B------:R1:W-:Y:S01]  /*bd30*/  STS [R31+-0x4], R44 ;  /* 0xfffffc2c1f007388 */ /* 0x0003e20000000800 */
[C---:B------:R-:W-:Y:S02]  /*bd40*/  VIADD R47, R50.reuse, 0x780 ;  /* 0x00000780322f7836 */ /* 0x040fe40000000000 */
[C---:B--2---:R-:W-:Y:S01]  /*bd50*/  VIADD R57, R50.reuse, 0x300 ;  /* 0x0000030032397836 */ /* 0x044fe20000000000 */
[----:B------:R-:W-:Y:S01]  /*bd60*/  STS [R58+-0x4], R61 ;  /* 0xfffffc3d3a007388 */ /* 0x000fe20000000800 */
[C---:B------:R-:W-:Y:S02]  /*bd70*/  VIADD R36, R50.reuse, 0x1680 ;  /* 0x0000168032247836 */ /* 0x040fe40000000000 */
[C---:B0-----:R-:W-:Y:S01]  /*bd80*/  VIADD R59, R50.reuse, 0x180 ;  /* 0x00000180323b7836 */ /* 0x041fe20000000000 */
[----:B------:R0:W-:Y:S01]  /*bd90*/  STS [R37+-0x4], R62 ;  /* 0xfffffc3e25007388 */ /* 0x0001e20000000800 */
[----:B-1----:R-:W-:-:S03]  /*bda0*/  VIADD R44, R50, 0xa80 ;  /* 0x00000a80322c7836 */ /* 0x002fc60000000000 */
[----:B------:R-:W-:Y:S04]  /*bdb0*/  STS [R56+-0x4], R65 ;  /* 0xfffffc4138007388 */ /* 0x000fe80000000800 */
[----:B------:R-:W-:Y:S01]  /*bdc0*/  STS [R46+-0x4], R67 ;  /* 0xfffffc432e007388 */ /* 0x000fe20000000800 */
[----:B0-----:R-:W-:-:S03]  /*bdd0*/  VIADD R37, R50, 0x1500 ;  /* 0x0000150032257836 */ /* 0x001fc60000000000 */
[----:B------:R0:W-:Y:S04]  /*bde0*/  STS [R51+-0x4], R72 ;  /* 0xfffffc4833007388 */ /* 0x0001e80000000800 */
[----:B------:R-:W-:Y:S04]  /*bdf0*/  STS [R60+-0x4], R69 ;  /* 0xfffffc453c007388 */ /* 0x000fe80000000800 */
[----:B------:R1:W-:Y:S01]  /*be00*/  STS [R53+-0x4], R74 ;  /* 0xfffffc4a35007388 */ /* 0x0003e20000000800 */
[----:B0-----:R-:W-:-:S03]  /*be10*/  VIADD R51, R50, 0x600 ;  /* 0x0000060032337836 */ /* 0x001fc60000000000 */
[----:B------:R0:W-:Y:S04]  /*be20*/  STS [R48+-0x4], R71 ;  /* 0xfffffc4730007388 */ /* 0x0001e80000000800 */
[----:B------:R0:W-:Y:S01]  /*be30*/  STS [R55+-0x4], R66 ;  /* 0xfffffc4237007388 */ /* 0x0001e20000000800 */
[----:B-1----:R-:W-:Y:S01]  /*be40*/  VIADD R53, R50, 0x480 ;  /* 0x0000048032357836 */ /* 0x002fe20000000000 */
[----:B------:R-:W-:Y:S06]  /*be50*/  BAR.SYNC.DEFER_BLOCKING 0x0 ;  /* 0x0000000000007b1d */ /* 0x000fec0000010000 */
[----:B------:R-:W-:Y:S05]  /*be60*/  @P0 BRA `(.L_x_136) ;  /* 0x0000000800980947 */ /* 0x000fea0003800000 */
[----:B------:R-:W1:Y:S01]  /*be70*/  S2UR UR5, SR_CgaCtaId ;  /* 0x00000000000579c3 */ /* 0x000e620000008800 */
[----:B------:R-:W-:-:S07]  /*be80*/  UMOV UR4, 0x400 ;  /* 0x0000040000047882 */ /* 0x000fce0000000000 */
[----:B------:R-:W2:Y:S01]  /*be90*/  LDC.64 R26, c[0x0][0x3b0] ;  /* 0x0000ec00ff1a7b82 */ /* 0x000ea20000000a00 */
[----:B-1----:R-:W-:-:S06]  /*bea0*/  ULEA UR4, UR5, UR4, 0x18 ;  /* 0x0000000405047291 */ /* 0x002fcc000f8ec0ff */
[----:B------:R-:W-:Y:S02]  /*beb0*/  LEA R46, R49, UR4, 0x2 ;  /* 0x00000004312e7c11 */ /* 0x000fe4000f8e10ff */
[----:B------:R-:W-:Y:S01]  /*bec0*/  LDS R49, [R11] ;  /* 0x000000000b317984 */ /* 0x000fe20000000800 */
[----:B0-----:R-:W-:Y:S02]  /*bed0*/  LEA R48, R33, UR4, 0x2 ;  /* 0x0000000421307c11 */ /* 0x001fe4000f8e10ff */
[----:B------:R-:W-:Y:S01]  /*bee0*/  LEA R24, R24, UR4, 0x2 ;  /* 0x0000000418187c11 */ /* 0x000fe2000f8e10ff */
[----:B------:R0:W1:Y:S01]  /*bef0*/  LDS R31, [R46+0x8a00] ;  /* 0x008a00002e1f7984 */ /* 0x0000620000000800 */
[----:B------:R-:W-:Y:S02]  /*bf00*/  LEA R22, R22, UR4, 0x2 ;  /* 0x0000000416167c11 */ /* 0x000fe4000f8e10ff */
[----:B------:R-:W-:Y:S02]  /*bf10*/  LEA R20, R20, UR4, 0x2 ;  /* 0x0000000414147c11 */ /* 0x000fe4000f8e10ff */
[----:B------:R-:W-:-:S02]  /*bf20*/  LEA R12, R12, UR4, 0x2 ;  /* 0x000000040c0c7c11 */ /* 0x000fc4000f8e10ff */
[----:B------:R-:W-:Y:S02]  /*bf30*/  LEA R10, R10, UR4, 0x2 ;  /* 0x000000040a0a7c11 */ /* 0x000fe4000f8e10ff */
[----:B0-----:R-:W-:Y:S02]  /*bf40*/  LEA R46, R29, UR4, 0x2 ;  /* 0x000000041d2e7c11 */ /* 0x001fe4000f8e10ff */
[----:B------:R-:W-:Y:S02]  /*bf50*/  LEA R0, R0, UR4, 0x2 ;  /* 0x0000000400007c11 */ /* 0x000fe4000f8e10ff */
[----:B------:R-:W-:Y:S01]  /*bf60*/  LEA R2, R2, UR4, 0x2 ;  /* 0x0000000402027c11 */ /* 0x000fe2000f8e10ff */
[----:B-1----:R-:W-:-:S04]  /*bf70*/  IMAD.IADD R31, R31, 0x1, R50 ;  /* 0x000000011f1f7824 */ /* 0x002fc800078e0232 */
[----:B--2---:R-:W-:-:S05]  /*bf80*/  IMAD.WIDE.U32 R30, R31, 0x4, R26 ;  /* 0x000000041f1e7825 */ /* 0x004fca00078e001a */
[----:B------:R-:W-:Y:S01]  /*bf90*/  STG.E desc[UR8][R30.64], R49 ;  /* 0x000000311e007986 */ /* 0x000fe2000c101908 */
[----:B------:R-:W-:-:S03]  /*bfa0*/  NOP ;  /* 0x0000000000007918 */ /* 0x000fc60000000000 */
[----:B------:R0:W1:Y:S04]  /*bfb0*/  LDS R32, [R48+0x8a00] ;  /* 0x008a000030207984 */ /* 0x0000680000000800 */
[----:B------:R-:W2:Y:S01]  /*bfc0*/  LDS R55, [R11+0x600] ;  /* 0x000600000b377984 */ /* 0x000ea20000000800 */
[----:B0-----:R-:W-:Y:S01]  /*bfd0*/  LEA R48, R28, UR4, 0x2 ;  /* 0x000000041c307c11 */ /* 0x001fe2000f8e10ff */
[----:B-1----:R-:W-:-:S04]  /*bfe0*/  IMAD.IADD R33, R59, 0x1, R32 ;  /* 0x000000013b217824 */ /* 0x002fc800078e0220 */
[----:B------:R-:W-:-:S05]  /*bff0*/  IMAD.WIDE.U32 R32, R33, 0x4, R26 ;  /* 0x0000000421207825 */ /* 0x000fca00078e001a */
[----:B--2---:R-:W-:Y:S01]  /*c000*/  STG.E desc[UR8][R32.64], R55 ;  /* 0x0000003720007986 */ /* 0x004fe2000c101908 */
[----:B------:R-:W-:-:S03]  /*c010*/  NOP ;  /* 0x0000000000007918 */ /* 0x000fc60000000000 */
[----:B------:R-:W0:Y:S04]  /*c020*/  LDS R46, [R46+0x8a00] ;  /* 0x008a00002e2e7984 */ /* 0x000e280000000800 */
[----:B------:R-:W1:Y:S01]  /*c030*/  LDS R59, [R11+0xc00] ;  /* 0x000c00000b3b7984 */ /* 0x000e620000000800 */
[----:B0-----:R-:W-:-:S04]  /*c040*/  IMAD.IADD R31, R57, 0x1, R46 ;  /* 0x00000001391f7824 */ /* 0x001fc800078e022e */
[----:B------:R-:W-:-:S05]  /*c050*/  IMAD.WIDE.U32 R30, R31, 0x4, R26 ;  /* 0x000000041f1e7825 */ /* 0x000fca00078e001a */
[----:B-1----:R-:W-:Y:S01]  /*c060*/  STG.E desc[UR8][R30.64], R59 ;  /* 0x0000003b1e007986 */ /* 0x002fe2000c101908 */
        /* <DEDUP_REMOVED lines=15> */
[----:B0-----:R-:W-:Y:S01]  /*c160*/  IMAD.IADD R29, R47, 0x1, R22 ;  /* 0x000000012f1d7824 */ /* 0x001fe200078e0216 */
[----:B------:R-:W-:-:S03]  /*c170*/  LEA R22, R19, UR4, 0x2 ;  /* 0x0000000413167c11 */ /* 0x000fc6000f8e10ff */
        /* <DEDUP_REMOVED lines=115> */
[----:B------:R-:W-:Y:S01]  /*c8b0*/  NOP ;  /* 0x0000000000007918 */ /* 0x000fe20000000000 */
[----:B------:R-:W-:Y:S05]  /*c8c0*/  EXIT ;  /* 0x000000000000794d */ /* 0x000fea0003800000 */
.L_x_136:
[----:B------:R-:W1:Y:S01]  /*c8d0*/  S2UR UR5, SR_CgaCtaId ;  /* 0x00000000000579c3 */ /* 0x000e620000008800 */
[----:B------:R-:W-:Y:S01]  /*c8e0*/  UMOV UR4, 0x400 ;  /* 0x0000040000047882 */ /* 0x000fe20000000000 */
[----:B------:R-:W-:-:S05]  /*c8f0*/  IMAD R32, R75, -0x2280, R32 ;  /* 0xffffdd804b207824 */ /* 0x000fca00078e0220 */
[-C--:B------:R-:W-:Y:S02]  /*c900*/  ISETP.GE.AND P0, PT, R50, R32.reuse, PT ;  /* 0x000000203200720c */ /* 0x080fe40003f06270 */
[----:B------:R-:W-:-:S11]  /*c910*/  ISETP.GE.AND P1, PT, R59, R32, PT ;  /* 0x000000203b00720c */ /* 0x000fd60003f26270 */
[----:B------:R-:W2:Y:S01]  /*c920*/  @!P0 LDC.64 R26, c[0x0][0x3b0] ;  /* 0x0000ec00ff1a8b82 */ /* 0x000ea20000000a00 */
[----:B-1----:R-:W-:-:S06]  /*c930*/  ULEA UR4, UR5, UR4, 0x18 ;  /* 0x0000000405047291 */ /* 0x002fcc000f8ec0ff */
[----:B------:R-:W-:Y:S02]  /*c940*/  LEA R30, R49, UR4, 0x2 ;  /* 0x00000004311e7c11 */ /* 0x000fe4000f8e10ff */
[----:B------:R-:W-:Y:S01]  /*c950*/  @!P0 LDS R49, [R11] ;  /* 0x000000000b318984 */ /* 0x000fe20000000800 */
[----:B0-----:R-:W-:Y:S02]  /*c960*/  LEA R48, R33, UR4, 0x2 ;  /* 0x0000000421307c11 */ /* 0x001fe4000f8e10ff */
[----:B------:R-:W-:Y:S01]  /*c970*/  LEA R46, R29, UR4, 0x2 ;  /* 0x000000041d2e7c11 */ /* 0x000fe2000f8e10ff */
[----:B------:R-:W0:Y:S01]  /*c980*/  LDS R31, [R30+0x8a00] ;  /* 0x008a00001e1f7984 */ /* 0x000e220000000800 */
[----:B------:R-:W-:Y:S02]  /*c990*/  LEA R24, R24, UR4, 0x2 ;  /* 0x0000000418187c11 */ /* 0x000fe4000f8e10ff */
[----:B------:R-:W-:Y:S02]  /*c9a0*/  LEA R22, R22, UR4, 0x2 ;  /* 0x0000000416167c11 */ /* 0x000fe4000f8e10ff */
[----:B------:R-:W-:-:S02]  /*c9b0*/  LEA R20, R20, UR4, 0x2 ;  /* 0x0000000414147c11 */ /* 0x000fc4000f8e10ff */
[----:B------:R-:W-:Y:S02]  /*c9c0*/  LEA R12, R12, UR4, 0x2 ;  /* 0x000000040c0c7c11 */ /* 0x000fe4000f8e10ff */
[----:B------:R-:W-:Y:S02]  /*c9d0*/  LEA R10, R10, UR4, 0x2 ;  /* 0x000000040a0a7c11 */ /* 0x000fe4000f8e10ff */
[----:B------:R-:W-:Y:S01]  /*c9e0*/  LEA R0, R0, UR4, 0x2 ;  /* 0x0000000400007c11 */ /* 0x000fe2000f8e10ff */
[----:B0-----:R-:W-:-:S04]  /*c9f0*/  IMAD.IADD R31, R31, 0x1, R50 ;  /* 0x000000011f1f7824 */ /* 0x001fc800078e0232 */
[----:B--2---:R-:W-:Y:S02]  /*ca00*/  @!P0 IMAD.WIDE.U32 R26, R31, 0x4, R26 ;  /* 0x000000041f1a8825 */ /* 0x004fe400078e001a */
[----:B------:R-:W0:Y:S03]  /*ca10*/  @!P1 LDC.64 R30, c[0x0][0x3b0] ;  /* 0x0000ec00ff1e9b82 */ /* 0x000e260000000a00 */
[----:B------:R-:W-:Y:S01]  /*ca20*/  @!P0 STG.E desc[UR8][R26.64], R49 ;  /* 0x000000311a008986 */ /* 0x000fe2000c101908 */
[----:B------:R-:W-:-:S03]  /*ca30*/  NOP ;  /* 0x0000000000007918 */ /* 0x000fc60000000000 */
[----:B------:R1:W2:Y:S01]  /*ca40*/  LDS R33, [R48+0x8a00] ;  /* 0x008a000030217984 */ /* 0x0002a20000000800 */
[----:B------:R-:W-:-:S03]  /*ca50*/  ISETP.GE.AND P0, PT, R57, R32, PT ;  /* 0x000000203900720c */ /* 0x000fc60003f06270 */
[----:B------:R-:W3:Y:S01]  /*ca60*/  @!P1 LDS R55, [R11+0x600] ;  /* 0x000600000b379984 */ /* 0x000ee20000000800 */
[----:B-1----:R-:W-:-:S09]  /*ca70*/  LEA R48, R28, UR4, 0x2 ;  /* 0x000000041c307c11 */ /* 0x002fd2000f8e10ff */
[----:B------:R-:W1:Y:S01]  /*ca80*/  @!P0 LDC.64 R26, c[0x0][0x3b0] ;  /* 0x0000ec00ff1a8b82 */ /* 0x000e620000000a00 */
[----:B--2---:R-:W-:-:S04]  /*ca90*/  IMAD.IADD R33, R59, 0x1, R33 ;  /* 0x000000013b217824 */ /* 0x004fc800078e0221 */
[----:B0-----:R-:W-:-:S05]  /*caa0*/  @!P1 IMAD.WIDE.U32 R30, R33, 0x4, R30 ;  /* 0x00000004211e9825 */ /* 0x001fca00078e001e */
[----:B---3--:R-:W-:Y:S01]  /*cab0*/  @!P1 STG.E desc[UR8][R30.64], R55 ;  /* 0x000000371e009986 */ /* 0x008fe2000c101908 */
[----:B------:R-:W-:-:S03]  /*cac0*/  NOP ;  /* 0x0000000000007918 */ /* 0x000fc60000000000 */
[----:B------:R-:W0:Y:S01]  /*cad0*/  LDS R46, [R46+0x8a00] ;  /* 0x008a00002e2e7984 */ /* 0x000e220000000800 */
[----:B------:R-:W-:-:S03]  /*cae0*/  ISETP.GE.AND P1, PT, R53, R32, PT ;  /* 0x000000203500720c */ /* 0x000fc60003f26270 */
[----:B------:R-:W2:Y:S10]  /*caf0*/  @!P0 LDS R33, [R11+0xc00] ;  /* 0x000c00000b218984 */ /* 0x000eb40000000800 */
[----:B------:R-:W3:Y:S01]  /*cb00*/  @!P1 LDC.64 R28, c[0x0][0x3b0] ;  /* 0x0000ec00ff1c9b82 */ /* 0x000ee20000000a00 */
[----:B0-----:R-:W-:-:S04]  /*cb10*/  IMAD.IADD R57, R57, 0x1, R46 ;  /* 0x0000000139397824 */ /* 0x001fc800078e022e */
[----:B-1----:R-:W-:-:S05]  /*cb20*/  @!P0 IMAD.WIDE.U32 R26, R57, 0x4, R26 ;  /* 0x00000004391a8825 */ /* 0x002fca00078e001a */
[----:B--2---:R0:W-:Y:S01]  /*cb30*/  @!P0 STG.E desc[UR8][R26.64], R33 ;  /* 0x000000211a008986 */ /* 0x0041e2000c101908 */
[----:B------:R-:W-:-:S03]  /*cb40*/  NOP ;  /* 0x0000000000007918 */ /* 0x000fc60000000000 */
[----:B------:R-:W1:Y:S01]  /*cb50*/  LDS R30, [R48+0x8a00] ;  /* 0x008a0000301e7984 */ /* 0x000e620000000800 */
[----:B------:R-:W-:-:S03]  /*cb60*/  ISETP.GE.AND P0, PT, R51, R32, PT ;  /* 0x000000203300720c */ /* 0x000fc60003f06270 */
[----:B------:R-:W2:Y:S10]  /*cb70*/  @!P1 LDS R31, [R11+0x1200] ;  /* 0x001200000b1f9984 */ /* 0x000eb40000000800 */
[----:B0-----:R-:W0:Y:S01]  /*cb80*/  @!P0 LDC.64 R26, c[0x0][0x3b0] ;  /* 0x0000ec00ff1a8b82 */ /* 0x001e220000000a00 */
[----:B-1----:R-:W-:-:S04]  /*cb90*/  IMAD.IADD R53, R53, 0x1, R30 ;  /* 0x0000000135357824 */ /* 0x002fc800078e021e */
[----:B---3--:R-:W-:-:S05]  /*cba0*/  @!P1 IMAD.WIDE.U32 R28, R53, 0x4, R28 ;  /* 0x00000004351c9825 */ /* 0x008fca00078e001c */
[----:B--2---:R1:W-:Y:S01]  /*cbb0*/  @!P1 STG.E desc[UR8][R28.64], R31 ;  /* 0x0000001f1c009986 */ /* 0x0043e2000c101908 */
[----:B------:R-:W-:-:S03]  /*cbc0*/  NOP ;  /* 0x0000000000007918 */ /* 0x000fc60000000000 */
[----:B------:R-:W2:Y:S01]  /*cbd0*/  LDS R24, [R24+0x8a00] ;  /* 0x008a000018187984 */ /* 0x000ea20000000800 */
[----:B------:R-:W-:-:S03]  /*cbe0*/  ISETP.GE.AND P1, PT, R47, R32, PT ;  /* 0x000000202f00720c */ /* 0x000fc60003f26270 */
[----:B------:R-:W3:Y:S10]  /*cbf0*/  @!P0 LDS R33, [R11+0x1800] ;  /* 0x001800000b218984 */ /* 0x000ef40000000800 */
[----:B-1----:R-:W1:Y:S01]  /*cc00*/  @!P1 LDC.64 R28, c[0x0][0x3b0] ;  /* 0x0000ec00ff1c9b82 */ /* 0x002e620000000a00 */
[----:B--2---:R-:W-:-:S04]  /*cc10*/  IMAD.IADD R51, R51, 0x1, R24 ;  /* 0x0000000133337824 */ /* 0x004fc800078e0218 */
[----:B0-----:R-:W-:-:S05]  /*cc20*/  @!P0 IMAD.WIDE.U32 R26, R51, 0x4, R26 ;  /* 0x00000004331a8825 */ /* 0x001fca00078e001a */
[----:B---3--:R0:W-:Y:S01]  /*cc30*/  @!P0 STG.E desc[UR8][R26.64], R33 ;  /* 0x000000211a008986 */ /* 0x0081e2000c101908 */
[----:B------:R-:W-:-:S03]  /*cc40*/  NOP ;  /* 0x0000000000007918 */ /* 0x000fc60000000000 */
[----:B------:R-:W2:Y:S01]  /*cc50*/  LDS R22, [R22+0x8a00] ;  /* 0x008a000016167984 */ /* 0x000ea20000000800 */
[----:B------:R-:W-:-:S03]  /*cc60*/  ISETP.GE.AND P0, PT, R45, R32, PT ;  /* 0x000000202d00720c */ /* 0x000fc60003f06270 */
[----:B------:R-:W3:Y:S10]  /*cc70*/  @!P1 LDS R31, [R11+0x1e00] ;  /* 0x001e00000b1f9984 */ /* 0x000ef40000000800 */
[----:B0-----:R-:W0:Y:S01]  /*cc80*/  @!P0 LDC.64 R26, c[0x0][0x3b0] ;  /* 0x0000ec00ff1a8b82 */ /* 0x001e220000000a00 */
[----:B--2---:R-:W-:Y:S01]  /*cc90*/  IMAD.IADD R47, R47, 0x1, R22 ;  /* 0x000000012f2f7824 */ /* 0x004fe200078e0216 */
[----:B------:R-:W-:-:S03]  /*cca0*/  LEA R22, R19, UR4, 0x2 ;  /* 0x0000000413167c11 */ /* 0x000fc6000f8e10ff */
[----:B-1----:R-:W-:-:S05]  /*ccb0*/  @!P1 IMAD.WIDE.U32 R28, R47, 0x4, R28 ;  /* 0x000000042f1c9825 */ /* 0x002fca00078e001c */
[----:B---3--:R1:W-:Y:S01]  /*ccc0*/  @!P1 STG.E desc[UR8][R28.64], R31 ;  /* 0x0000001f1c009986 */ /* 0x0083e2000c101908 */
[----:B------:R-:W-:-:S03]  /*ccd0*/  NOP ;  /* 0x0000000000007918 */ /* 0x000fc60000000000 */
[----:B------:R-:W2:Y:S01]  /*cce0*/  LDS R20, [R20+0x8a00] ;  /* 0x008a000014147984 */ /* 0x000ea20000000800 */
[----:B------:R-:W-:-:S03]  /*ccf0*/  ISETP.GE.AND P1, PT, R44, R32, PT ;  /* 0x000000202c00720c */ /* 0x000fc60003f26270 */
[----:B------:R-:W3:Y:S10]  /*cd00*/  @!P0 LDS R33, [R11+0x2400] ;  /* 0x002400000b218984 */ /* 0x000ef40000000800 */
[----:B-1----:R-:W1:Y:S01]  /*cd10*/  @!P1 LDC.64 R28, c[0x0][0x3b0] ;  /* 0x0000ec00ff1c9b82 */ /* 0x002e620000000a00 */
[----:B--2---:R-:W-:Y:S01]  /*cd20*/  IMAD.IADD R45, R45, 0x1, R20 ;  /* 0x000000012d2d7824 */ /* 0x004fe200078e0214 */
[----:B------:R-:W-:-:S03]  /*cd30*/  LEA R20, R18, UR4, 0x2 ;  /* 0x0000000412147c11 */ /* 0x000fc6000f8e10ff */
[----:B0-----:R-:W-:-:S05]  /*cd40*/  @!P0 IMAD.WIDE.U32 R26, R45, 0x4, R26 ;  /* 0x000000042d1a8825 */ /* 0x001fca00078e001a */
[----:B---3--:R-:W-:Y:S01]  /*cd50*/  @!P0 STG.E desc[UR8][R26.64], R33 ;  /* 0x000000211a008986 */ /* 0x008fe2000c101908 */
[----:B------:R-:W-:-:S03]  /*cd60*/  NOP ;  /* 0x0000000000007918 */ /* 0x000fc60000000000 */
[----:B------:R0:W2:Y:S01]  /*cd70*/  LDS R19, [R22+0x8a00] ;  /* 0x008a000016137984 */ /* 0x0000a20000000800 */
[----:B------:R-:W-:-:S03]  /*cd80*/  ISETP.GE.AND P0, PT, R43, R32, PT ;  /* 0x000000202b00720c */ /* 0x000fc60003f06270 */
[----:B------:R-:W3:Y:S01]  /*cd90*/  @!P1 LDS R31, [R11+0x2a00] ;  /* 0x002a00000b1f9984 */ /* 0x000ee20000000800 */
[----:B0-----:R-:W-:Y:S01]  /*cda0*/  LEA R22, R17, UR4, 0x2 ;  /* 0x0000000411167c11 */ /* 0x001fe2000f8e10ff */
[----:B--2---:R-:W-:-:S04]  /*cdb0*/  IMAD.IADD R19, R44, 0x1, R19 ;  /* 0x000000012c137824 */ /* 0x004fc800078e0213 */
[----:B-1----:R-:W-:-:S04]  /*cdc0*/  @!P1 IMAD.WIDE.U32 R28, R19, 0x4, R28 ;  /* 0x00000004131c9825 */ /* 0x002fc800078e001c */
[----:B------:R-:W0:Y:S01]  /*cdd0*/  @!P0 LDC.64 R18, c[0x0][0x3b0] ;  /* 0x0000ec00ff128b82 */ /* 0x000e220000000a00 */
[----:B---3--:R-:W-:Y:S01]  /*cde0*/  @!P1 STG.E desc[UR8][R28.64], R31 ;  /* 0x0000001f1c009986 */ /* 0x008fe2000c101908 */
[----:B------:R-:W-:-:S03]  /*cdf0*/  NOP ;  /* 0x0000000000007918 */ /* 0x000fc60000000000 */
[----:B------:R-:W1:Y:S01]  /*ce00*/  LDS R20, [R20+0x8a00] ;  /* 0x008a000014147984 */ /* 0x000e620000000800 */
[----:B------:R-:W-:-:S03]  /*ce10*/  ISETP.GE.AND P1, PT, R42, R32, PT ;  /* 0x000000202a00720c */ /* 0x000fc60003f26270 */
[----:B------:R-:W2:Y:S10]  /*ce20*/  @!P0 LDS R33, [R11+0x3000] ;  /* 0x003000000b218984 */ /* 0x000eb40000000800 */
[----:B------:R-:W3:Y:S01]  /*ce30*/  @!P1 LDC.64 R26, c[0x0][0x3b0] ;  /* 0x0000ec00ff1a9b82 */ /* 0x000ee20000000a00 */
[----:B-1----:R-:W-:Y:S01]  /*ce40*/  IMAD.IADD R43, R43, 0x1, R20 ;  /* 0x000000012b2b7824 */ /* 0x002fe200078e0214 */
[----:B------:R-:W-:-:S03]  /*ce50*/  LEA R20, R16, UR4, 0x2 ;  /* 0x0000000410147c11 */ /* 0x000fc6000f8e10ff */
[----:B0-----:R-:W-:-:S05]  /*ce60*/  @!P0 IMAD.WIDE.U32 R18, R43, 0x4, R18 ;  /* 0x000000042b128825 */ /* 0x001fca00078e0012 */
[----:B--2---:R-:W-:Y:S01]  /*ce70*/  @!P0 STG.E desc[UR8][R18.64], R33 ;  /* 0x0000002112008986 */ /* 0x004fe2000c101908 */
[----:B------:R-:W-:-:S03]  /*ce80*/  NOP ;  /* 0x0000000000007918 */ /* 0x000fc60000000000 */
[----:B------:R0:W1:Y:S01]  /*ce90*/  LDS R17, [R22+0x8a00] ;  /* 0x008a000016117984 */ /* 0x0000620000000800 */
[----:B------:R-:W-:-:S03]  /*cea0*/  ISETP.GE.AND P0, PT, R41, R32, PT ;  /* 0x000000202900720c */ /* 0x000fc60003f06270 */
[----:B------:R-:W2:Y:S01]  /*ceb0*/  @!P1 LDS R29, [R11+0x3600] ;  /* 0x003600000b1d9984 */ /* 0x000ea20000000800 */
[----:B0-----:R-:W-:Y:S01]  /*cec0*/  LEA R22, R15, UR4, 0x2 ;  /* 0x000000040f167c11 */ /* 0x001fe2000f8e10ff */
[----:B-1----:R-:W-:-:S04]  /*ced0*/  IMAD.IADD R17, R42, 0x1, R17 ;  /* 0x000000012a117824 */ /* 0x002fc800078e0211 */
[----:B---3--:R-:W-:-:S04]  /*cee0*/  @!P1 IMAD.WIDE.U32 R26, R17, 0x4, R26 ;  /* 0x00000004111a9825 */ /* 0x008fc800078e001a */
[----:B------:R-:W0:Y:S01]  /*cef0*/  @!P0 LDC.64 R16, c[0x0][0x3b0] ;  /* 0x0000ec00ff108b82 */ /* 0x000e220000000a00 */
[----:B--2---:R-:W-:Y:S01]  /*cf00*/  @!P1 STG.E desc[UR8][R26.64], R29 ;  /* 0x0000001d1a009986 */ /* 0x004fe2000c101908 */
[----:B------:R-:W-:-:S03]  /*cf10*/  NOP ;  /* 0x0000000000007918 */ /* 0x000fc60000000000 */
[----:B------:R1:W2:Y:S01]  /*cf20*/  LDS R18, [R20+0x8a00] ;  /* 0x008a000014127984 */ /* 0x0002a20000000800 */
[----:B------:R-:W-:-:S03]  /*cf30*/  ISETP.GE.AND P1, PT, R40, R32, PT ;  /* 0x000000202800720c */ /* 0x000fc60003f26270 */
[----:B------:R-:W3:Y:S01]  /*cf40*/  @!P0 LDS R31, [R11+0x3c00] ;  /* 0x003c00000b1f8984 */ /* 0x000ee20000000800 */
[----:B-1----:R-:W-:Y:S01]  /*cf50*/  LEA R20, R14, UR4, 0x2 ;  /* 0x000000040e147c11 */ /* 0x002fe2000f8e10ff */
[----:B--2---:R-:W-:-:S08]  /*cf60*/  IMAD.IADD R41, R41, 0x1, R18 ;  /* 0x0000000129297824 */ /* 0x004fd000078e0212 */
[----:B------:R-:W1:Y:S01]  /*cf70*/  @!P1 LDC.64 R18, c[0x0][0x3b0] ;  /* 0x0000ec00ff129b82 */ /* 0x000e620000000a00 */
[----:B0-----:R-:W-:-:S05]  /*cf80*/  @!P0 IMAD.WIDE.U32 R16, R41, 0x4, R16 ;  /* 0x0000000429108825 */ /* 0x001fca00078e0010 */
[----:B---3--:R-:W-:Y:S01]  /*cf90*/  @!P0 STG.E desc[UR8][R16.64], R31 ;  /* 0x0000001f10008986 */ /* 0x008fe2000c101908 */
[----:B------:R-:W-:-:S03]  /*cfa0*/  NOP ;  /* 0x0000000000007918 */ /* 0x000fc60000000000 */
[----:B------:R-:W0:Y:S01]  /*cfb0*/  LDS R15, [R22+0x8a00] ;  /* 0x008a0000160f7984 */ /* 0x000e220000000800 */
[----:B------:R-:W-:-:S03]  /*cfc0*/  ISETP.GE.AND P0, PT, R39, R32, PT ;  /* 0x000000202700720c */ /* 0x000fc60003f06270 */
[----:B------:R-:W2:Y:S01]  /*cfd0*/  @!P1 LDS R27, [R11+0x4200] ;  /* 0x004200000b1b9984 */ /* 0x000ea20000000800 */
[----:B0-----:R-:W-:-:S04]  /*cfe0*/  IMAD.IADD R15, R40, 0x1, R15 ;  /* 0x00000001280f7824 */ /* 0x001fc800078e020f */
[----:B-1----:R-:W-:-:S05]  /*cff0*/  @!P1 IMAD.WIDE.U32 R18, R15, 0x4, R18 ;  /* 0x000000040f129825 */ /* 0x002fca00078e0012 */
[----:B------:R-:W0:Y:S01]  /*d000*/  @!P0 LDC.64 R14, c[0x0][0x3b0] ;  /* 0x0000ec00ff0e8b82 */ /* 0x000e220000000a00 */
[----:B--2---:R-:W-:Y:S01]  /*d010*/  @!P1 STG.E desc[UR8][R18.64], R27 ;  /* 0x0000001b12009986 */ /* 0x004fe2000c101908 */
[----:B------:R-:W-:-:S03]  /*d020*/  NOP ;  /* 0x0000000000007918 */ /* 0x000fc60000000000 */
[----:B------:R-:W1:Y:S01]  /*d030*/  LDS R16, [R20+0x8a00] ;  /* 0x008a000014107984 */ /* 0x000e620000000800 */
[----:B------:R-:W-:-:S03]  /*d040*/  ISETP.GE.AND P1, PT, R38, R32, PT ;  /* 0x000000202600720c */ /* 0x000fc60003f26270 */
[----:B------:R-:W2:Y:S01]  /*d050*/  @!P0 LDS R29, [R11+0x4800] ;  /* 0x004800000b1d8984 */ /* 0x000ea20000000800 */
[----:B-1----:R-:W-:-:S09]  /*d060*/  IMAD.IADD R39, R39, 0x1, R16 ;  /* 0x0000000127277824 */ /* 0x002fd200078e0210 */
[----:B------:R-:W1:Y:S01]  /*d070*/  @!P1 LDC.64 R16, c[0x0][0x3b0] ;  /* 0x0000ec00ff109b82 */ /* 0x000e620000000a00 */
[----:B0-----:R-:W-:-:S05]  /*d080*/  @!P0 IMAD.WIDE.U32 R14, R39, 0x4, R14 ;  /* 0x00000004270e8825 */ /* 0x001fca00078e000e */
[----:B--2---:R-:W-:Y:S01]  /*d090*/  @!P0 STG.E desc[UR8][R14.64], R29 ;  /* 0x0000001d0e008986 */ /* 0x004fe2000c101908 */
[----:B------:R-:W-:-:S03]  /*d0a0*/  NOP ;  /* 0x0000000000007918 */ /* 0x000fc60000000000 */
[----:B------:R0:W2:Y:S01]  /*d0b0*/  LDS R19, [R12+0x8a00] ;  /* 0x008a00000c137984 */ /* 0x0000a20000000800 */
[----:B------:R-:W-:-:S03]  /*d0c0*/  ISETP.GE.AND P0, PT, R37, R32, PT ;  /* 0x000000202500720c */ /* 0x000fc60003f06270 */
[----:B------:R-:W3:Y:S01]  /*d0d0*/  @!P1 LDS R27, [R11+0x4e00] ;  /* 0x004e00000b1b9984 */ /* 0x000ee20000000800 */
[----:B0-----:R-:W-:-:S09]  /*d0e0*/  LEA R12, R9, UR4, 0x2 ;  /* 0x00000004090c7c11 */ /* 0x001fd2000f8e10ff */
[----:B------:R-:W0:Y:S01]  /*d0f0*/  @!P0 LDC.64 R14, c[0x0][0x3b0] ;  /* 0x0000ec00ff0e8b82 */ /* 0x000e220000000a00 */
[----:B--2---:R-:W-:-:S04]  /*d100*/  IMAD.IADD R19, R38, 0x1, R19 ;  /* 0x0000000126137824 */ /* 0x004fc800078e0213 */
        /* <DEDUP_REMOVED lines=19> */
[----:B---3--:R1:W-:Y:S01]  /*d240*/  @!P1 STG.E desc[UR8][R16.64], R27 ;  /* 0x0000001b10009986 */ /* 0x0083e2000c101908 */
[----:B------:R-:W-:-:S03]  /*d250*/  NOP ;  /* 0x0000000000007918 */ /* 0x000fc60000000000 */
[----:B------:R-:W2:Y:S01]  /*d260*/  LDS R10, [R10+0x8a00] ;  /* 0x008a00000a0a7984 */ /* 0x000ea20000000800 */
        /* <DEDUP_REMOVED lines=19> */
[----:B------:R-:W2:Y:S01]  /*d3a0*/  @!P0 LDS R19, [R11+0x6c00] ;  /* 0x006c00000b138984 */ /* 0x000ea20000000800 */
[----:B-1----:R-:W-:-:S09]  /*d3b0*/  IMAD.IADD R23, R23, 0x1, R8 ;  /* 0x0000000117177824 */ /* 0x002fd200078e0208 */
[----:B------:R-:W1:Y:S01]  /*d3c0*/  @!P1 LDC.64 R8, c[0x0][0x3b0] ;  /* 0x0000ec00ff089b82 */ /* 0x000e620000000a00 */
[----:B0-----:R-:W-:-:S05]  /*d3d0*/  @!P0 IMAD.WIDE.U32 R6, R23, 0x4, R6 ;  /* 0x0000000417068825 */ /* 0x001fca00078e0006 */
[----:B--2---:R0:W-:Y:S01]  /*d3e0*/  @!P0 STG.E desc[UR8][R6.64], R19 ;  /* 0x0000001306008986 */ /* 0x0041e2000c101908 */
        /* <DEDUP_REMOVED lines=17> */
[----:B---3--:R0:W-:Y:S01]  /*d500*/  @!P0 STG.E desc[UR8][R6.64], R3 ;  /* 0x0000000306008986 */ /* 0x0081e2000c101908 */
[----:B------:R-:W-:-:S03]  /*d510*/  NOP ;  /* 0x0000000000007918 */ /* 0x000fc60000000000 */
[----:B------:R-:W2:Y:S01]  /*d520*/  LDS R0, [R0+0x8a00] ;  /* 0x008a000000007984 */ /* 0x000ea20000000800 */
[----:B------:R-:W-:-:S03]  /*d530*/  ISETP.GE.AND P0, PT, R4, R32, PT ;  /* 0x000000200400720c */ /* 0x000fc60003f06270 */
[----:B------:R-:W3:Y:S10]  /*d540*/  @!P1 LDS R5, [R11+0x7e00] ;  /* 0x007e00000b059984 */ /* 0x000ef40000000800 */
[----:B0-----:R-:W0:Y:S01]  /*d550*/  @!P0 LDC.64 R2, c[0x0][0x3b0] ;  /* 0x0000ec00ff028b82 */ /* 0x001e220000000a00 */
[----:B--2---:R-:W-:-:S04]  /*d560*/  IMAD.IADD R25, R25, 0x1, R0 ;  /* 0x0000000119197824 */ /* 0x004fc800078e0200 */
[----:B-1----:R-:W-:-:S05]  /*d570*/  @!P1 IMAD.WIDE.U32 R8, R25, 0x4, R8 ;  /* 0x0000000419089825 */ /* 0x002fca00078e0008 */
[----:B---3--:R-:W-:Y:S01]  /*d580*/  @!P1 STG.E desc[UR8][R8.64], R5 ;  /* 0x0000000508009986 */ /* 0x008fe2000c101908 */
[----:B------:R-:W-:-:S03]  /*d590*/  NOP ;  /* 0x0000000000007918 */ /* 0x000fc60000000000 */
[----:B------:R-:W1:Y:S04]  /*d5a0*/  LDS R7, [R10+0x8a00] ;  /* 0x008a00000a077984 */ /* 0x000e680000000800 */
[----:B------:R-:W2:Y:S01]  /*d5b0*/  @!P0 LDS R13, [R11+0x8400] ;  /* 0x008400000b0d8984 */ /* 0x000ea20000000800 */
[----:B-1----:R-:W-:-:S04]  /*d5c0*/  IMAD.IADD R7, R4, 0x1, R7 ;  /* 0x0000000104077824 */ /* 0x002fc800078e0207 */
[----:B0-----:R-:W-:-:S05]  /*d5d0*/  @!P0 IMAD.WIDE.U32 R2, R7, 0x4, R2 ;  /* 0x0000000407028825 */ /* 0x001fca00078e0002 */
[----:B--2---:R-:W-:Y:S01]  /*d5e0*/  @!P0 STG.E desc[UR8][R2.64], R13 ;  /* 0x0000000d02008986 */ /* 0x004fe2000c101908 */
[----:B------:R-:W-:Y:S01]  /*d5f0*/  NOP ;  /* 0x0000000000007918 */ /* 0x000fe20000000000 */
[----:B------:R-:W-:Y:S05]  /*d600*/  EXIT ;  /* 0x000000000000794d */ /* 0x000fea0003800000 */
.L_x_29:
[----:B------:R-:W-:Y:S02]  /*d610*/  IMAD.MOV.U32 R69, RZ, RZ, RZ ;  /* 0x000000ffff457224 */ /* 0x000fe400078e00ff */
[----:B------:R-:W-:Y:S02]  /*d620*/  IMAD.MOV.U32 R68, RZ, RZ, R58 ;  /* 0x000000ffff447224 */ /* 0x000fe400078e003a */
[----:B------:R-:W-:Y:S02]  /*d630*/  IMAD.MOV.U32 R76, RZ, RZ, 0x1 ;  /* 0x00000001ff4c7424 */ /* 0x000fe400078e00ff */
[----:B------:R-:W-:-:S07]  /*d640*/  IMAD.MOV.U32 R64, RZ, RZ, -0x1 ;  /* 0xffffffffff407424 */ /* 0x000fce00078e00ff */
[----:B------:R-:W-:Y:S05]  /*d650*/  WARPSYNC.COLLECTIVE R64, `(.L_x_137) ;  /* 0x0000000040087348 */ /* 0x000fea0003c00000 */
[----:B------:R0:W1:Y:S02]  /*d660*/  SHFL.UP P0, R69, R68, R76, R69 ;  /* 0x0400004c44457389 */ /* 0x0000640000000045 */
[----:B01----:R-:W-:Y:S05]  /*d670*/  ENDCOLLECTIVE ;  /* 0x000000000000791b */ /* 0x003fea0003800000 */
.L_x_137:
[----:B------:R-:W-:Y:S02]  /*d680*/  IMAD.MOV.U32 R76, RZ, RZ, 0x2 ;  /* 0x00000002ff4c7424 */ /* 0x000fe400078e00ff */
[----:B------:R-:W-:Y:S02]  /*d690*/  IMAD.MOV.U32 R61, RZ, RZ, R69 ;  /* 0x000000ffff3d7224 */ /* 0x000fe400078e0045 */
[----:B------:R-:W-:Y:S02]  /*d6a0*/  IMAD.MOV.U32 R69, RZ, RZ, RZ ;  /* 0x000000ffff457224 */ /* 0x000fe400078e00ff */
[----:B------:R-:W-:-:S04]  /*d6b0*/  @P0 IMAD.IADD R61, R58, 0x1, R61 ;  /* 0x000000013a3d0824 */ /* 0x000fc800078e023d */
[----:B------:R-:W-:-:S07]  /*d6c0*/  IMAD.MOV.U32 R68, RZ, RZ, R61 ;  /* 0x000000ffff447224 */ /* 0x000fce00078e003d */
[----:B------:R-:W-:Y:S05]  /*d6d0*/  WARPSYNC.COLLECTIVE R64, `(.L_x_138) ;  /* 0x0000000040087348 */ /* 0x000fea0003c00000 */
[----:B------:R0:W1:Y:S02]  /*d6e0*/  SHFL.UP P0, R69, R68, R76, R69 ;  /* 0x0400004c44457389 */ /* 0x0000640000000045 */
[----:B01----:R-:W-:Y:S05]  /*d6f0*/  ENDCOLLECTIVE ;  /* 0x000000000000791b */ /* 0x003fea0003800000 */
.L_x_138:
        /* <DEDUP_REMOVED lines=8> */
.L_x_139:
        /* <DEDUP_REMOVED lines=8> */
.L_x_140:
        /* <DEDUP_REMOVED lines=8> */
.L_x_141:
[----:B------:R-:W-:Y:S05]  /*d880*/  BRA `(.L_x_142) ;  /* 0xffffff5c00fc7947 */ /* 0x000fea000383ffff */
.L_x_143:
[----:B------:R-:W-:-:S00]  /*d890*/  BRA `(.L_x_143) ;  /* 0xfffffffc00fc7947 */ /* 0x000fc0000383ffff */
[----:B------:R-:W-:-:S00]  /*d8a0*/  NOP ;  /* 0x0000000000007918 */ /* 0x000fc00000000000 */
        /* <DEDUP_REMOVED lines=13> */
.L_x_243:


//--------------------- .text._ZN3cub18CUB_300001_SM_10006detail10radix_sort33DeviceRadixSortExclusiveSumKernelINS1_5radix10policy_hubIfijE10Policy1000EjEEvPT0_ --------------------------
	.section	.text._ZN3cub18CUB_300001_SM_10006detail10radix_sort33DeviceRadixSortExclusiveSumKernelINS1_5radix10policy_hubIfijE10Policy1000EjEEvPT0_,"ax",@progbits
	.align	128
        .global         _ZN3cub18CUB_300001_SM_10006detail10radix_sort33DeviceRadixSortExclusiveSumKernelINS1_5radix10policy_hubIfijE10Policy1000EjEEvPT0_
        .type           _ZN3cub18CUB_300001_SM_10006detail10radix_sort33DeviceRadixSortExclusiveSumKernelINS1_5radix10policy_hubIfijE10Policy1000EjEEvPT0_,@function
        .size           _ZN3cub18CUB_300001_SM_10006detail10radix_sort33DeviceRadixSortExclusiveSumKernelINS1_5radix10policy_hubIfijE10Policy1000EjEEvPT0_,(.L_x_244 - _ZN3cub18CUB_300001_SM_10006detail10radix_sort33DeviceRadixSortExclusiveSumKernelINS1_5radix10policy_hubIfijE10Policy1000EjEEvPT0_)
        .other          _ZN3cub18CUB_300001_SM_10006detail10radix_sort33DeviceRadixSortExclusiveSumKernelINS1_5radix10policy_hubIfijE10Policy1000EjEEvPT0_,@"STO_CUDA_ENTRY STV_DEFAULT"
_ZN3cub18CUB_300001_SM_10006detail10radix_sort33DeviceRadixSortExclusiveSumKernelINS1_5radix10policy_hubIfijE10Policy1000EjEEvPT0_:
.text._ZN3cub18CUB_300001_SM_10006detail10radix_sort33DeviceRadixSortExclusiveSumKernelINS1_5radix10policy_hubIfijE10Policy1000EjEEvPT0_:
[----:B------:R-:W-:Y:S01]  /*0000*/  LDC R1, c[0x0][0x37c] ;  /* 0x0000df00ff017b82 */ /* 0x000fe20000000800 */
[----:B------:R-:W0:Y:S07]  /*0010*/  S2R R4, SR_TID.X ;  /* 0x0000000000047919 */ /* 0x000e2e0000002100 */
[----:B------:R-:W1:Y:S01]  /*0020*/  LDC.64 R2, c[0x0][0x380] ;  /* 0x0000e000ff027b82 */ /* 0x000e620000000a00 */
[----:B------:R-:W2:Y:S01]  /*0030*/  LDCU.64 UR4, c[0x0][0x358] ;  /* 0x00006b00ff0477ac */ /* 0x000ea20008000a00 */
[----:B------:R-:W3:Y:S01]  /*0040*/  S2R R5, SR_CTAID.X ;  /* 0x0000000000057919 */ /* 0x000ee20000002500 */
[----:B0-----:R-:W-:Y:S01]  /*0050*/  ISETP.GT.U32.AND P1, PT, R4, 0xff, PT ;  /* 0x000000ff0400780c */ /* 0x001fe20003f24070 */
[----:B---3--:R-:W-:-:S04]  /*0060*/  IMAD R5, R5, 0x100, R4 ;  /* 0x0000010005057824 */ /* 0x008fc800078e0204 */
[----:B-1----:R-:W-:-:S08]  /*0070*/  IMAD.WIDE R2, R5, 0x4, R2 ;  /* 0x0000000405027825 */ /* 0x002fd000078e0202 */
[----:B--2---:R-:W2:Y:S01]  /*0080*/  @!P1 LDG.E R7, desc[UR4][R2.64] ;  /* 0x0000000402079981 */ /* 0x004ea2000c1e1900 */
[----:B------:R-:W-:Y:S02]  /*0090*/  MOV R0, 0x400 ;  /* 0x0000040000007802 */ /* 0x000fe40000000f00 */
[C---:B------:R-:W-:Y:S01]  /*00a0*/  ISETP.GT.U32.AND P0, PT, R4.reuse, 0x1f, PT ;  /* 0x0000001f0400780c */ /* 0x040fe20003f04070 */
[----:B------:R-:W0:Y:S02]  /*00b0*/  S2R R5, SR_CgaCtaId ;  /* 0x0000000000057919 */ /* 0x000e240000008800 */
[----:B0-----:R-:W-:Y:S02]  /*00c0*/  LEA R5, R5, R0, 0x18 ;  /* 0x0000000005057211 */ /* 0x001fe400078ec0ff */
[----:B------:R-:W-:-:S05]  /*00d0*/  LEA.HI R0, R4, R4, RZ, 0x1d ;  /* 0x0000000404007211 */ /* 0x000fca00078fe8ff */
[----:B------:R-:W-:-:S05]  /*00e0*/  IMAD R0, R0, 0x4, R5 ;  /* 0x0000000400007824 */ /* 0x000fca00078e0205 */
[----:B--2---:R0:W-:Y:S01]  /*00f0*/  STS [R0+0x10], R7 ;  /* 0x0000100700007388 */ /* 0x0041e20000000800 */
        /* <DEDUP_REMOVED lines=8> */
[----:B0-----:R-:W0:Y:S04]  /*0180*/  LDS R7, [R4+0x20] ;  /* 0x0000200004077984 */ /* 0x001e280000000800 */
[----:B------:R-:W-:Y:S04]  /*0190*/  LDS R6, [R4+0x24] ;  /* 0x0000240004067984 */ /* 0x000fe80000000800 */
[----:B------:R-:W2:Y:S04]  /*01a0*/  LDS R5, [R4+0x28] ;  /* 0x0000280004057984 */ /* 0x000ea80000000800 */
[----:B------:R-:W3:Y:S01]  /*01b0*/  LDS R12, [R4+0x2c] ;  /* 0x00002c00040c7984 */ /* 0x000ee20000000800 */
[----:B-1----:R-:W-:-:S04]  /*01c0*/  IADD3 R13, PT, PT, R11, R10, R9 ;  /* 0x0000000a0b0d7210 */ /* 0x002fc80007ffe009 */
[----:B0-----:R-:W-:-:S04]  /*01d0*/  IADD3 R13, PT, PT, R7, R13, R8 ;  /* 0x0000000d070d7210 */ /* 0x001fc80007ffe008 */
[----:B--2---:R-:W-:-:S04]  /*01e0*/  IADD3 R13, PT, PT, R5, R13, R6 ;  /* 0x0000000d050d7210 */ /* 0x004fc80007ffe006 */
[----:B---3--:R-:W-:Y:S01]  /*01f0*/  IADD3 R12, PT, PT, R12, R13, RZ ;  /* 0x0000000d0c0c7210 */ /* 0x008fe20007ffe0ff */
[----:B------:R-:W-:Y:S06]  /*0200*/  BRA.DIV UR6, `(.L_x_145) ;  /* 0x0000000206807947 */ /* 0x000fec000b800000 */
[----:B------:R-:W0:Y:S02]  /*0210*/  SHFL.UP P0, R13, R12, 0x1, RZ ;  /* 0x042000000c0d7989 */ /* 0x000e2400000000ff */
[----:B0-----:R-:W-:-:S05]  /*0220*/  @P0 IMAD.IADD R13, R12, 0x1, R13 ;  /* 0x000000010c0d0824 */ /* 0x001fca00078e020d */
[----:B------:R-:W0:Y:S02]  /*0230*/  SHFL.UP P0, R14, R13, 0x2, RZ ;  /* 0x044000000d0e7989 */ /* 0x000e2400000000ff */
[----:B0-----:R-:W-:-:S05]  /*0240*/  @P0 IMAD.IADD R14, R13, 0x1, R14 ;  /* 0x000000010d0e0824 */ /* 0x001fca00078e020e */
[----:B------:R-:W0:Y:S02]  /*0250*/  SHFL.UP P0, R15, R14, 0x4, RZ ;  /* 0x048000000e0f7989 */ /* 0x000e2400000000ff */
[----:B0-----:R-:W-:-:S05]  /*0260*/  @P0 IADD3 R15, PT, PT, R14, R15, RZ ;  /* 0x0000000f0e0f0210 */ /* 0x001fca0007ffe0ff */
[----:B------:R-:W0:Y:S02]  /*0270*/  SHFL.UP P0, R16, R15, 0x8, RZ ;  /* 0x050000000f107989 */ /* 0x000e2400000000ff */
[----:B0-----:R-:W-:-:S05]  /*0280*/  @P0 IMAD.IADD R16, R15, 0x1, R16 ;  /* 0x000000010f100824 */ /* 0x001fca00078e0210 */
[----:B------:R0:W1:Y:S02]  /*0290*/  SHFL.UP P0, R17, R16, 0x10, RZ ;  /* 0x0600000010117989 */ /* 0x00006400000000ff */
.L_x_151:
[----:B-1----:R-:W-:-:S05]  /*02a0*/  @P0 IMAD.IADD R17, R16, 0x1, R17 ;  /* 0x0000000110110824 */ /* 0x002fca00078e0211 */
[----:B------:R-:W-:-:S05]  /*02b0*/  IADD3 R12, PT, PT, -R12, R17, RZ ;  /* 0x000000110c0c7210 */ /* 0x000fca0007ffe1ff */
[----:B------:R-:W-:Y:S01]  /*02c0*/  IMAD.IADD R9, R9, 0x1, R12 ;  /* 0x0000000109097824 */ /* 0x000fe200078e020c */
[----:B------:R1:W-:Y:S03]  /*02d0*/  STS [R4+0x10], R12 ;  /* 0x0000100c04007388 */ /* 0x0003e60000000800 */
[----:B------:R-:W-:Y:S01]  /*02e0*/  IMAD.IADD R10, R10, 0x1, R9 ;  /* 0x000000010a0a7824 */ /* 0x000fe200078e0209 */
[----:B------:R1:W-:Y:S04]  /*02f0*/  STS [R4+0x14], R9 ;  /* 0x0000140904007388 */ /* 0x0003e80000000800 */
[----:B------:R-:W-:Y:S01]  /*0300*/  IADD3 R11, PT, PT, R11, R10, RZ ;  /* 0x0000000a0b0b7210 */ /* 0x000fe20007ffe0ff */
[----:B------:R1:W-:Y:S04]  /*0310*/  STS [R4+0x18], R10 ;  /* 0x0000180a04007388 */ /* 0x0003e80000000800 */
        /* <DEDUP_REMOVED lines=8> */
[----:B------:R1:W-:Y:S02]  /*03a0*/  STS [R4+0x2c], R5 ;  /* 0x00002c0504007388 */ /* 0x0003e40000000800 */
.L_x_144:
[----:B------:R-:W-:Y:S05]  /*03b0*/  WARPSYNC.ALL ;  /* 0x0000000000007948 */ /* 0x000fea0003800000 */
[----:B------:R-:W-:Y:S06]  /*03c0*/  BAR.SYNC.DEFER_BLOCKING 0x0 ;  /* 0x0000000000007b1d */ /* 0x000fec0000010000 */
[----:B------:R-:W-:Y:S05]  /*03d0*/  @P1 EXIT ;  /* 0x000000000000194d */ /* 0x000fea0003800000 */
[----:B-1----:R-:W1:Y:S04]  /*03e0*/  LDS R5, [R0+0x10] ;  /* 0x0000100000057984 */ /* 0x002e680000000800 */
[----:B-1----:R-:W-:Y:S01]  /*03f0*/  STG.E desc[UR4][R2.64], R5 ;  /* 0x0000000502007986 */ /* 0x002fe2000c101904 */
[----:B------:R-:W-:Y:S05]  /*0400*/  EXIT ;  /* 0x000000000000794d */ /* 0x000fea0003800000 */
.L_x_145:
[----:B------:R-:W-:Y:S02]  /*0410*/  HFMA2 R20, -RZ, RZ, 0, 5.9604644775390625e-08 ;  /* 0x00000001ff147431 */ /* 0x000fe400000001ff */
[----:B------:R-:W-:Y:S01]  /*0420*/  IMAD.MOV.U32 R19, RZ, RZ, R12 ;  /* 0x000000ffff137224 */ /* 0x000fe200078e000c */
[----:B------:R-:W-:Y:S01]  /*0430*/  MOV R18, 0xffffffff ;  /* 0xffffffff00127802 */ /* 0x000fe20000000f00 */
[----:B------:R-:W-:-:S07]  /*0440*/  IMAD.MOV.U32 R21, RZ, RZ, RZ ;  /* 0x000000ffff157224 */ /* 0x000fce00078e00ff */
[----:B------:R-:W-:Y:S05]  /*0450*/  WARPSYNC.COLLECTIVE R18, `(.L_x_146) ;  /* 0x0000000012087348 */ /* 0x000fea0003c00000 */
[----:B------:R0:W1:Y:S02]  /*0460*/  SHFL.UP P0, R17, R19, R20, R21 ;  /* 0x0400001413117389 */ /* 0x0000640000000015 */
[----:B01----:R-:W-:Y:S05]  /*0470*/  ENDCOLLECTIVE ;  /* 0x000000000000791b */ /* 0x003fea0003800000 */
.L_x_146:
[----:B------:R-:W-:Y:S02]  /*0480*/  HFMA2 R20, -RZ, RZ, 0, 1.1920928955078125e-07 ;  /* 0x00000002ff147431 */ /* 0x000fe400000001ff */
[----:B------:R-:W-:-:S05]  /*0490*/  IMAD.MOV.U32 R13, RZ, RZ, R17 ;  /* 0x000000ffff0d7224 */ /* 0x000fca00078e0011 */
[----:B------:R-:W-:-:S05]  /*04a0*/  @P0 IADD3 R13, PT, PT, R12, R13, RZ ;  /* 0x0000000d0c0d0210 */ /* 0x000fca0007ffe0ff */
[----:B------:R-:W-:-:S07]  /*04b0*/  IMAD.MOV.U32 R19, RZ, RZ, R13 ;  /* 0x000000ffff137224 */ /* 0x000fce00078e000d */
[----:B------:R-:W-:Y:S05]  /*04c0*/  WARPSYNC.COLLECTIVE R18, `(.L_x_147) ;  /* 0x0000000012087348 */ /* 0x000fea0003c00000 */
[----:B------:R0:W1:Y:S02]  /*04d0*/  SHFL.UP P0, R17, R19, R20, R21 ;  /* 0x0400001413117389 */ /* 0x0000640000000015 */
[----:B01----:R-:W-:Y:S05]  /*04e0*/  ENDCOLLECTIVE ;  /* 0x000000000000791b */ /* 0x003fea0003800000 */
.L_x_147:
[----:B------:R-:W-:Y:S01]  /*04f0*/  MOV R20, 0x4 ;  /* 0x0000000400147802 */ /* 0x000fe20000000f00 */
[----:B------:R-:W-:-:S05]  /*0500*/  IMAD.MOV.U32 R14, RZ, RZ, R17 ;  /* 0x000000ffff0e7224 */ /* 0x000fca00078e0011 */
[----:B------:R-:W-:-:S05]  /*0510*/  @P0 IADD3 R14, PT, PT, R13, R14, RZ ;  /* 0x0000000e0d0e0210 */ /* 0x000fca0007ffe0ff */
[----:B------:R-:W-:-:S07]  /*0520*/  IMAD.MOV.U32 R19, RZ, RZ, R14 ;  /* 0x000000ffff137224 */ /* 0x000fce00078e000e */
[----:B------:R-:W-:Y:S05]  /*0530*/  WARPSYNC.COLLECTIVE R18, `(.L_x_148) ;  /* 0x0000000012087348 */ /* 0x000fea0003c00000 */
[----:B------:R0:W1:Y:S02]  /*0540*/  SHFL.UP P0, R17, R19, R20, R21 ;  /* 0x0400001413117389 */ /* 0x0000640000000015 */
[----:B01----:R-:W-:Y:S05]  /*0550*/  ENDCOLLECTIVE ;  /* 0x000000000000791b */ /* 0x003fea0003800000 */
.L_x_148:
[----:B------:R-:W-:Y:S02]  /*0560*/  HFMA2 R20, -RZ, RZ, 0, 4.76837158203125e-07 ;  /* 0x00000008ff147431 */ /* 0x000fe400000001ff */
[----:B------:R-:W-:-:S05]  /*0570*/  IMAD.MOV.U32 R15, RZ, RZ, R17 ;  /* 0x000000ffff0f7224 */ /* 0x000fca00078e0011 */
[----:B------:R-:W-:-:S05]  /*0580*/  @P0 IADD3 R15, PT, PT, R14, R15, RZ ;  /* 0x0000000f0e0f0210 */ /* 0x000fca0007ffe0ff */
[----:B------:R-:W-:-:S07]  /*0590*/  IMAD.MOV.U32 R19, RZ, RZ, R15 ;  /* 0x000000ffff137224 */ /* 0x000fce00078e000f */
[----:B------:R-:W-:Y:S05]  /*05a0*/  WARPSYNC.COLLECTIVE R18, `(.L_x_149) ;  /* 0x0000000012087348 */ /* 0x000fea0003c00000 */
[----:B------:R0:W1:Y:S02]  /*05b0*/  SHFL.UP P0, R17, R19, R20, R21 ;  /* 0x0400001413117389 */ /* 0x0000640000000015 */
[----:B01----:R-:W-:Y:S05]  /*05c0*/  ENDCOLLECTIVE ;  /* 0x000000000000791b */ /* 0x003fea0003800000 */
.L_x_149:
[----:B------:R-:W-:Y:S01]  /*05d0*/  MOV R20, 0x10 ;  /* 0x0000001000147802 */ /* 0x000fe20000000f00 */
[----:B------:R-:W-:-:S05]  /*05e0*/  IMAD.MOV.U32 R16, RZ, RZ, R17 ;  /* 0x000000ffff107224 */ /* 0x000fca00078e0011 */
[----:B------:R-:W-:-:S05]  /*05f0*/  @P0 IADD3 R16, PT, PT, R15, R16, RZ ;  /* 0x000000100f100210 */ /* 0x000fca0007ffe0ff */
[----:B------:R-:W-:-:S07]  /*0600*/  IMAD.MOV.U32 R19, RZ, RZ, R16 ;  /* 0x000000ffff137224 */ /* 0x000fce00078e0010 */
[----:B------:R-:W-:Y:S05]  /*0610*/  WARPSYNC.COLLECTIVE R18, `(.L_x_150) ;  /* 0x0000000012087348 */ /* 0x000fea0003c00000 */
[----:B------:R0:W1:Y:S02]  /*0620*/  SHFL.UP P0, R17, R19, R20, R21 ;  /* 0x0400001413117389 */ /* 0x0000640000000015 */
[----:B01----:R-:W-:Y:S05]  /*0630*/  ENDCOLLECTIVE ;  /* 0x000000000000791b */ /* 0x003fea0003800000 */
.L_x_150:
[----:B------:R-:W-:Y:S05]  /*0640*/  BRA `(.L_x_151) ;  /* 0xfffffffc00147947 */ /* 0x000fea000383ffff */
.L_x_152:
        /* <DEDUP_REMOVED lines=11> */
.L_x_244:


//--------------------- .text._ZN3cub18CUB_300001_SM_10006detail10radix_sort30DeviceRadixSortHistogramKernelINS1_5radix10policy_hubIfijE10Policy1000ELNS0_9SortOrderE1EfjNS1_21identity_decomposer_tEEEvPT2_PKT1_SA_iiT3_ --------------------------
	.section	.text._ZN3cub18CUB_300001_SM_10006detail10radix_sort30DeviceRadixSortHistogramKernelINS1_5radix10policy_hubIfijE10Policy1000ELNS0_9SortOrderE1EfjNS1_21identity_decomposer_tEEEvPT2_PKT1_SA_iiT3_,"ax",@progbits
	.align	128
        .global         _ZN3cub18CUB_300001_SM_10006detail10radix_sort30DeviceRadixSortHistogramKernelINS1_5radix10policy_hubIfijE10Policy1000ELNS0_9SortOrderE1EfjNS1_21identity_decomposer_tEEEvPT2_PKT1_SA_iiT3_
        .type           _ZN3cub18CUB_300001_SM_10006detail10radix_sort30DeviceRadixSortHistogramKernelINS1_5radix10policy_hubIfijE10Policy1000ELNS0_9SortOrderE1EfjNS1_21identity_decomposer_tEEEvPT2_PKT1_SA_iiT3_,@function
        .size           _ZN3cub18CUB_300001_SM_10006detail10radix_sort30DeviceRadixSortHistogramKernelINS1_5radix10policy_hubIfijE10Policy1000ELNS0_9SortOrderE1EfjNS1_21identity_decomposer_tEEEvPT2_PKT1_SA_iiT3_,(.L_x_245 - _ZN3cub18CUB_300001_SM_10006detail10radix_sort30DeviceRadixSortHistogramKernelINS1_5radix10policy_hubIfijE10Policy1000ELNS0_9SortOrderE1EfjNS1_21identity_decomposer_tEEEvPT2_PKT1_SA_iiT3_)
        .other          _ZN3cub18CUB_300001_SM_10006detail10radix_sort30DeviceRadixSortHistogramKernelINS1_5radix10policy_hubIfijE10Policy1000ELNS0_9SortOrderE1EfjNS1_21identity_decomposer_tEEEvPT2_PKT1_SA_iiT3_,@"STO_CUDA_ENTRY STV_DEFAULT"
_ZN3cub18CUB_300001_SM_10006detail10radix_sort30DeviceRadixSortHistogramKernelINS1_5radix10policy_hubIfijE10Policy1000ELNS0_9SortOrderE1EfjNS1_21identity_decomposer_tEEEvPT2_PKT1_SA_iiT3_:
.text._ZN3cub18CUB_300001_SM_10006detail10radix_sort30DeviceRadixSortHistogramKernelINS1_5radix10policy_hubIfijE10Policy1000ELNS0_9SortOrderE1EfjNS1_21identity_decomposer_tEEEvPT2_PKT1_SA_iiT3_:
[----:B------:R-:W-:Y:S01]  /*0000*/  LDC R1, c[0x0][0x37c] ;  /* 0x0000df00ff017b82 */ /* 0x000fe20000000800 */
[----:B------:R-:W0:Y:S02]  /*0010*/  LDCU UR4, c[0x0][0x390] ;  /* 0x00007200ff0477ac */ /* 0x000e240008000800 */
[----:B0-----:R-:W-:-:S13]  /*0020*/  ISETP.NE.AND P0, PT, RZ, UR4, PT ;  /* 0x00000004ff007c0c */ /* 0x001fda000bf05270 */
[----:B------:R-:W-:Y:S05]  /*0030*/  @!P0 EXIT ;  /* 0x000000000000894d */ /* 0x000fea0003800000 */
[----:B------:R-:W0:Y:S01]  /*0040*/  LDC R2, c[0x0][0x398] ;  /* 0x0000e600ff027b82 */ /* 0x000e220000000800 */
[----:B------:R-:W1:Y:S01]  /*0050*/  S2R R0, SR_TID.X ;  /* 0x0000000000007919 */ /* 0x000e620000002100 */
[----:B------:R-:W2:Y:S01]  /*0060*/  LDCU.64 UR12, c[0x0][0x358] ;  /* 0x00006b00ff0c77ac */ /* 0x000ea20008000a00 */
[----:B------:R-:W3:Y:S05]  /*0070*/  LDCU UR14, c[0x0][0x370] ;  /* 0x00006e00ff0e77ac */ /* 0x000eea0008000800 */
[----:B------:R-:W0:Y:S01]  /*0080*/  LDC R3, c[0x0][0x394] ;  /* 0x0000e500ff037b82 */ /* 0x000e220000000800 */
[----:B------:R-:W-:-:S07]  /*0090*/  UMOV UR4, URZ ;  /* 0x000000ff00047c82 */ /* 0x000fce0008000000 */
[----:B------:R-:W4:Y:S01]  /*00a0*/  S2UR UR6, SR_CTAID.X ;  /* 0x00000000000679c3 */ /* 0x000f220000002500 */
[----:B0-----:R-:W-:Y:S01]  /*00b0*/  IADD3 R2, PT, PT, R2, 0x7, -R3 ;  /* 0x0000000702027810 */ /* 0x001fe20007ffe803 */
[----:B-1----:R-:W-:-:S03]  /*00c0*/  VIADD R4, R0, 0x780 ;  /* 0x0000078000047836 */ /* 0x002fc60000000000 */
[----:B------:R-:W-:Y:S02]  /*00d0*/  SHF.R.S32.HI R3, RZ, 0x1f, R2 ;  /* 0x0000001fff037819 */ /* 0x000fe40000011402 */
[----:B------:R-:W-:Y:S02]  /*00e0*/  ISETP.GE.AND P0, PT, R2, 0x8, PT ;  /* 0x000000080200780c */ /* 0x000fe40003f06270 */
[----:B------:R-:W-:Y:S01]  /*00f0*/  LEA.HI R3, R3, R2, RZ, 0x3 ;  /* 0x0000000203037211 */ /* 0x000fe200078f18ff */
[C---:B------:R-:W-:Y:S01]  /*0100*/  VIADD R2, R0.reuse, 0x300 ;  /* 0x0000030000027836 */ /* 0x040fe20000000000 */
[C---:B------:R-:W-:Y:S01]  /*0110*/  ISETP.GT.U32.OR P0, PT, R0.reuse, 0xff, !P0 ;  /* 0x000000ff0000780c */ /* 0x040fe20004704470 */
[----:B----4-:R-:W-:Y:S01]  /*0120*/  USHF.L.U32 UR6, UR6, 0xb, URZ ;  /* 0x0000000b06067899 */ /* 0x010fe200080006ff */
[----:B------:R-:W-:Y:S01]  /*0130*/  SHF.R.S32.HI R7, RZ, 0x3, R3 ;  /* 0x00000003ff077819 */ /* 0x000fe20000011403 */
[----:B------:R-:W-:Y:S01]  /*0140*/  VIADD R3, R0, 0x500 ;  /* 0x0000050000037836 */ /* 0x000fe20000000000 */
[----:B------:R-:W-:-:S02]  /*0150*/  P2R R8, PR, RZ, 0x1 ;  /* 0x00000001ff087803 */ /* 0x000fc40000000000 */
[C---:B------:R-:W-:Y:S01]  /*0160*/  LOP3.LUT R6, R7.reuse, 0x7, RZ, 0xc0, !PT ;  /* 0x0000000707067812 */ /* 0x040fe200078ec0ff */
[C---:B------:R-:W-:Y:S01]  /*0170*/  VIADD R5, R7.reuse, 0xffffffff ;  /* 0xffffffff07057836 */ /* 0x040fe20000000000 */
[----:B--23--:R-:W-:-:S07]  /*0180*/  LOP3.LUT R7, R7, 0x3, RZ, 0xc0, !PT ;  /* 0x0000000307077812 */ /* 0x00cfce00078ec0ff */
.L_x_236:
[----:B------:R-:W-:Y:S01]  /*0190*/  ISETP.NE.AND P0, PT, R8, RZ, PT ;  /* 0x000000ff0800720c */ /* 0x000fe20003f05270 */
[----:B------:R-:W-:-:S12]  /*01a0*/  BSSY.RECONVERGENT B0, `(.L_x_153) ;  /* 0x0000083000007945 */ /* 0x000fd80003800200 */
[----:B0-2345:R-:W-:Y:S05]  /*01b0*/  @P0 BRA `(.L_x_154) ;  /* 0x0000000800040947 */ /* 0x03dfea0003800000 */
[----:B------:R-:W0:Y:S01]  /*01c0*/  LDC R9, c[0x0][0x398] ;  /* 0x0000e600ff097b82 */ /* 0x000e220000000800 */
[----:B------:R-:W-:Y:S01]  /*01d0*/  ISETP.GE.U32.AND P0, PT, R5, 0xf, PT ;  /* 0x0000000f0500780c */ /* 0x000fe20003f06070 */
[----:B------:R-:W-:-:S06]  /*01e0*/  UMOV UR5, 0x400 ;  /* 0x0000040000057882 */ /* 0x000fcc0000000000 */
[----:B------:R-:W0:Y:S08]  /*01f0*/  LDC R10, c[0x0][0x394] ;  /* 0x0000e500ff0a7b82 */ /* 0x000e300000000800 */
[----:B------:R-:W1:Y:S01]  /*0200*/  S2UR UR7, SR_CgaCtaId ;  /* 0x00000000000779c3 */ /* 0x000e620000008800 */
[----:B0-----:R-:W-:-:S04]  /*0210*/  IADD3 R9, PT, PT, R9, 0x7, -R10 ;  /* 0x0000000709097810 */ /* 0x001fc80007ffe80a */
[----:B------:R-:W-:Y:S01]  /*0220*/  SHF.R.S32.HI R10, RZ, 0x1f, R9 ;  /* 0x0000001fff0a7819 */ /* 0x000fe20000011409 */
[----:B-1----:R-:W-:-:S03]  /*0230*/  ULEA UR5, UR7, UR5, 0x18 ;  /* 0x0000000507057291 */ /* 0x002fc6000f8ec0ff */
[----:B------:R-:W-:Y:S01]  /*0240*/  LEA.HI R10, R10, R9, RZ, 0x3 ;  /* 0x000000090a0a7211 */ /* 0x000fe200078f18ff */
[----:B------:R-:W-:-:S03]  /*0250*/  IMAD.MOV.U32 R9, RZ, RZ, RZ ;  /* 0x000000ffff097224 */ /* 0x000fc600078e00ff */
[----:B------:R-:W-:Y:S02]  /*0260*/  SHF.R.S32.HI R11, RZ, 0x3, R10 ;  /* 0x00000003ff0b7819 */ /* 0x000fe4000001140a */
[----:B------:R-:W-:Y:S02]  /*0270*/  LEA R14, R0, UR5, 0x2 ;  /* 0x00000005000e7c11 */ /* 0x000fe4000f8e10ff */
[----:B------:R-:W-:Y:S01]  /*0280*/  LOP3.LUT R12, R11, 0xffffff0, RZ, 0xc0, !PT ;  /* 0x0ffffff00b0c7812 */ /* 0x000fe200078ec0ff */
[----:B------:R-:W-:Y:S06]  /*0290*/  @!P0 BRA `(.L_x_155) ;  /* 0x00000000005c8947 */ /* 0x000fec0003800000 */
[----:B------:R-:W-:Y:S02]  /*02a0*/  IMAD.MOV R10, RZ, RZ, -R12 ;  /* 0x000000ffff0a7224 */ /* 0x000fe400078e0a0c */
[----:B------:R-:W-:-:S07]  /*02b0*/  VIADD R9, R14, 0x2000 ;  /* 0x000020000e097836 */ /* 0x000fce0000000000 */
.L_x_156:
[----:B------:R-:W-:Y:S01]  /*02c0*/  VIADD R10, R10, 0x10 ;  /* 0x000000100a0a7836 */ /* 0x000fe20000000000 */
[----:B------:R-:W-:Y:S04]  /*02d0*/  STS [R9+-0x2000], RZ ;  /* 0xffe000ff09007388 */ /* 0x000fe80000000800 */
        /* <DEDUP_REMOVED lines=18> */
[----:B------:R-:W-:-:S07]  /*0400*/  IMAD.MOV.U32 R9, RZ, RZ, R12 ;  /* 0x000000ffff097224 */ /* 0x000fce00078e000c */
.L_x_155:
[----:B------:R-:W-:Y:S01]  /*0410*/  LOP3.LUT R11, R11, 0xf, RZ, 0xc0, !PT ;  /* 0x0000000f0b0b7812 */ /* 0x000fe200078ec0ff */
[----:B------:R-:W-:-:S03]  /*0420*/  VIADD R13, R6, 0xffffffff ;  /* 0xffffffff060d7836 */ /* 0x000fc60000000000 */
[C---:B------:R-:W-:Y:S01]  /*0430*/  ISETP.NE.AND P1, PT, R11.reuse, RZ, PT ;  /* 0x000000ff0b00720c */ /* 0x040fe20003f25270 */
[----:B------:R-:W-:-:S12]  /*0440*/  VIADD R11, R11, 0xffffffff ;  /* 0xffffffff0b0b7836 */ /* 0x000fd80000000000 */
[----:B------:R-:W-:Y:S05]  /*0450*/  @!P1 BRA `(.L_x_157) ;  /* 0x0000000000789947 */ /* 0x000fea0003800000 */
[----:B------:R-:W-:Y:S02]  /*0460*/  ISETP.GE.U32.AND P2, PT, R11, 0x7, PT ;  /* 0x000000070b00780c */ /* 0x000fe40003f46070 */
[----:B------:R-:W-:-:S11]  /*0470*/  ISETP.NE.AND P3, PT, R6, RZ, PT ;  /* 0x000000ff0600720c */ /* 0x000fd60003f65270 */
[----:B------:R-:W-:Y:S05]  /*0480*/  @!P2 BRA `(.L_x_158) ;  /* 0x000000000028a947 */ /* 0x000fea0003800000 */
        /* <DEDUP_REMOVED lines=10> */
.L_x_158:
[----:B------:R-:W-:Y:S05]  /*0530*/  @!P3 BRA `(.L_x_157) ;  /* 0x000000000040b947 */ /* 0x000fea0003800000 */
[----:B------:R-:W-:Y:S02]  /*0540*/  ISETP.GE.U32.AND P2, PT, R13, 0x3, PT ;  /* 0x000000030d00780c */ /* 0x000fe40003f46070 */
[----:B------:R-:W-:-:S11]  /*0550*/  ISETP.NE.AND P3, PT, R7, RZ, PT ;  /* 0x000000ff0700720c */ /* 0x000fd60003f65270 */
[C---:B0-----:R-:W-:Y:S02]  /*0560*/  @P2 IMAD R10, R9.reuse, 0x400, R14 ;  /* 0x00000400090a2824 */ /* 0x041fe400078e020e */
[----:B------:R-:W-:-:S03]  /*0570*/  @P2 VIADD R9, R9, 0x4 ;  /* 0x0000000409092836 */ /* 0x000fc60000000000 */
[----:B------:R1:W-:Y:S04]  /*0580*/  @P2 STS [R10], RZ ;  /* 0x000000ff0a002388 */ /* 0x0003e80000000800 */
[----:B------:R1:W-:Y:S04]  /*0590*/  @P2 STS [R10+0x400], RZ ;  /* 0x000400ff0a002388 */ /* 0x0003e80000000800 */
[----:B------:R1:W-:Y:S04]  /*05a0*/  @P2 STS [R10+0x800], RZ ;  /* 0x000800ff0a002388 */ /* 0x0003e80000000800 */
[----:B------:R1:W-:Y:S01]  /*05b0*/  @P2 STS [R10+0xc00], RZ ;  /* 0x000c00ff0a002388 */ /* 0x0003e20000000800 */
[----:B------:R-:W-:Y:S05]  /*05c0*/  @!P3 BRA `(.L_x_157) ;  /* 0x00000000001cb947 */ /* 0x000fea0003800000 */
[----:B------:R-:W-:Y:S01]  /*05d0*/  IMAD R9, R9, 0x400, R14 ;  /* 0x0000040009097824 */ /* 0x000fe200078e020e */
[----:B------:R-:W-:-:S04]  /*05e0*/  ISETP.NE.AND P2, PT, R7, 0x1, PT ;  /* 0x000000010700780c */ /* 0x000fc80003f45270 */
[----:B------:R2:W-:Y:S09]  /*05f0*/  STS [R9], RZ ;  /* 0x000000ff09007388 */ /* 0x0005f20000000800 */
[----:B--2---:R-:W-:Y:S05]  /*0600*/  @!P2 BRA `(.L_x_157) ;  /* 0x00000000000ca947 */ /* 0x004fea0003800000 */
[----:B------:R-:W-:Y:S01]  /*0610*/  ISETP.NE.AND P2, PT, R7, 0x2, PT ;  /* 0x000000020700780c */ /* 0x000fe20003f45270 */
[----:B------:R2:W-:-:S12]  /*0620*/  STS [R9+0x400], RZ ;  /* 0x000400ff09007388 */ /* 0x0005d80000000800 */
[----:B------:R2:W-:Y:S02]  /*0630*/  @P2 STS [R9+0x800], RZ ;  /* 0x000800ff09002388 */ /* 0x0005e40000000800 */
.L_x_157:
[----:B------:R-:W-:-:S13]  /*0640*/  ISETP.GT.U32.AND P2, PT, R0, 0x7f, PT ;  /* 0x0000007f0000780c */ /* 0x000fda0003f44070 */
[----:B------:R-:W-:Y:S05]  /*0650*/  @P2 BRA `(.L_x_154) ;  /* 0x0000000000dc2947 */ /* 0x000fea0003800000 */
[----:B--2---:R-:W-:Y:S01]  /*0660*/  IMAD.MOV.U32 R9, RZ, RZ, RZ ;  /* 0x000000ffff097224 */ /* 0x004fe200078e00ff */
[----:B------:R-:W-:Y:S06]  /*0670*/  @!P0 BRA `(.L_x_159) ;  /* 0x0000000000588947 */ /* 0x000fec0003800000 */
[----:B------:R-:W-:-:S07]  /*0680*/  IMAD.MOV.U32 R9, RZ, RZ, RZ ;  /* 0x000000ffff097224 */ /* 0x000fce00078e00ff */
.L_x_160:
[C---:B012---:R-:W-:Y:S02]  /*0690*/  IMAD R10, R9.reuse, 0x400, R14 ;  /* 0x00000400090a7824 */ /* 0x047fe400078e020e */
[----:B------:R-:W-:-:S03]  /*06a0*/  VIADD R9, R9, 0x10 ;  /* 0x0000001009097836 */ /* 0x000fc60000000000 */
[----:B------:R2:W-:Y:S02]  /*06b0*/  STS [R10+0x200], RZ ;  /* 0x000200ff0a007388 */ /* 0x0005e40000000800 */
[----:B------:R-:W-:Y:S02]  /*06c0*/  ISETP.NE.AND P0, PT, R9, R12, PT ;  /* 0x0000000c0900720c */ /* 0x000fe40003f05270 */
[----:B------:R2:W-:Y:S04]  /*06d0*/  STS [R10+0x600], RZ ;  /* 0x000600ff0a007388 */ /* 0x0005e80000000800 */
        /* <DEDUP_REMOVED lines=13> */
[----:B------:R2:W-:Y:S01]  /*07b0*/  STS [R10+0x3e00], RZ ;  /* 0x003e00ff0a007388 */ /* 0x0005e20000000800 */
[----:B------:R-:W-:Y:S05]  /*07c0*/  @P0 BRA `(.L_x_160) ;  /* 0xfffffffc00b00947 */ /* 0x000fea000383ffff */
[----:B------:R-:W-:-:S07]  /*07d0*/  IMAD.MOV.U32 R9, RZ, RZ, R12 ;  /* 0x000000ffff097224 */ /* 0x000fce00078e000c */
.L_x_159:
[----:B------:R-:W-:Y:S05]  /*07e0*/  @!P1 BRA `(.L_x_154) ;  /* 0x0000000000789947 */ /* 0x000fea0003800000 */
[----:B------:R-:W-:Y:S02]  /*07f0*/  ISETP.GE.U32.AND P0, PT, R11, 0x7, PT ;  /* 0x000000070b00780c */ /* 0x000fe40003f06070 */
[----:B------:R-:W-:-:S11]  /*0800*/  ISETP.NE.AND P1, PT, R6, RZ, PT ;  /* 0x000000ff0600720c */ /* 0x000fd60003f25270 */
[----:B------:R-:W-:Y:S05]  /*0810*/  @!P0 BRA `(.L_x_161) ;  /* 0x0000000000288947 */ /* 0x000fea0003800000 */
[C---:B012---:R-:W-:Y:S02]  /*0820*/  IMAD R10, R9.reuse, 0x400, R14 ;  /* 0x00000400090a7824 */ /* 0x047fe400078e020e */
[----:B------:R-:W-:-:S03]  /*0830*/  VIADD R9, R9, 0x8 ;  /* 0x0000000809097836 */ /* 0x000fc60000000000 */
[----:B------:R3:W-:Y:S04]  /*0840*/  STS [R10+0x200], RZ ;  /* 0x000200ff0a007388 */ /* 0x0007e80000000800 */
[----:B------:R3:W-:Y:S04]  /*0850*/  STS [R10+0x600], RZ ;  /* 0x000600ff0a007388 */ /* 0x0007e80000000800 */
[----:B------:R3:W-:Y:S04]  /*0860*/  STS [R10+0xa00], RZ ;  /* 0x000a00ff0a007388 */ /* 0x0007e80000000800 */
[----:B------:R3:W-:Y:S04]  /*0870*/  STS [R10+0xe00], RZ ;  /* 0x000e00ff0a007388 */ /* 0x0007e80000000800 */
[----:B------:R3:W-:Y:S04]  /*0880*/  STS [R10+0x1200], RZ ;  /* 0x001200ff0a007388 */ /* 0x0007e80000000800 */
[----:B------:R3:W-:Y:S04]  /*0890*/  STS [R10+0x1600], RZ ;  /* 0x001600ff0a007388 */ /* 0x0007e80000000800 */
[----:B------:R3:W-:Y:S04]  /*08a0*/  STS [R10+0x1a00], RZ ;  /* 0x001a00ff0a007388 */ /* 0x0007e80000000800 */
[----:B------:R3:W-:Y:S02]  /*08b0*/  STS [R10+0x1e00], RZ ;  /* 0x001e00ff0a007388 */ /* 0x0007e40000000800 */
.L_x_161:
[----:B------:R-:W-:Y:S05]  /*08c0*/  @!P1 BRA `(.L_x_154) ;  /* 0x0000000000409947 */ /* 0x000fea0003800000 */
[----:B------:R-:W-:Y:S02]  /*08d0*/  ISETP.GE.U32.AND P0, PT, R13, 0x3, PT ;  /* 0x000000030d00780c */ /* 0x000fe40003f06070 */
[----:B------:R-:W-:-:S11]  /*08e0*/  ISETP.NE.AND P1, PT, R7, RZ, PT ;  /* 0x000000ff0700720c */ /* 0x000fd60003f25270 */
[C---:B0123--:R-:W-:Y:S02]  /*08f0*/  @P0 IMAD R10, R9.reuse, 0x400, R14 ;  /* 0x00000400090a0824 */ /* 0x04ffe400078e020e */
[----:B------:R-:W-:-:S03]  /*0900*/  @P0 VIADD R9, R9, 0x4 ;  /* 0x0000000409090836 */ /* 0x000fc60000000000 */
[----:B------:R4:W-:Y:S04]  /*0910*/  @P0 STS [R10+0x200], RZ ;  /* 0x000200ff0a000388 */ /* 0x0009e80000000800 */
[----:B------:R4:W-:Y:S04]  /*0920*/  @P0 STS [R10+0x600], RZ ;  /* 0x000600ff0a000388 */ /* 0x0009e80000000800 */
[----:B------:R4:W-:Y:S04]  /*0930*/  @P0 STS [R10+0xa00], RZ ;  /* 0x000a00ff0a000388 */ /* 0x0009e80000000800 */
[----:B------:R4:W-:Y:S01]  /*0940*/  @P0 STS [R10+0xe00], RZ ;  /* 0x000e00ff0a000388 */ /* 0x0009e20000000800 */
[----:B------:R-:W-:Y:S05]  /*0950*/  @!P1 BRA `(.L_x_154) ;  /* 0x00000000001c9947 */ /* 0x000fea0003800000 */
[----:B------:R-:W-:Y:S01]  /*0960*/  IMAD R9, R9, 0x400, R14 ;  /* 0x0000040009097824 */ /* 0x000fe200078e020e */
[----:B------:R-:W-:-:S04]  /*0970*/  ISETP.NE.AND P0, PT, R7, 0x1, PT ;  /* 0x000000010700780c */ /* 0x000fc80003f05270 */
[----:B------:R0:W-:Y:S09]  /*0980*/  STS [R9+0x200], RZ ;  /* 0x000200ff09007388 */ /* 0x0001f20000000800 */
[----:B0-----:R-:W-:Y:S05]  /*0990*/  @!P0 BRA `(.L_x_154) ;  /* 0x00000000000c8947 */ /* 0x001fea0003800000 */
[----:B------:R-:W-:Y:S01]  /*09a0*/  ISETP.NE.AND P0, PT, R7, 0x2, PT ;  /* 0x000000020700780c */ /* 0x000fe20003f05270 */
[----:B------:R0:W-:-:S12]  /*09b0*/  STS [R9+0x600], RZ ;  /* 0x000600ff09007388 */ /* 0x0001d80000000800 */
[----:B------:R0:W-:Y:S02]  /*09c0*/  @P0 STS [R9+0xa00], RZ ;  /* 0x000a00ff09000388 */ /* 0x0001e40000000800 */
.L_x_154:
[----:B------:R-:W-:Y:S05]  /*09d0*/  BSYNC.RECONVERGENT B0 ;  /* 0x0000000000007941 */ /* 0x000fea0003800200 */
.L_x_153:
[----:B------:R-:W-:Y:S06]  /*09e0*/  BAR.SYNC.DEFER_BLOCKING 0x0 ;  /* 0x0000000000007b1d */ /* 0x000fec0000010000 */
[----:B------:R-:W5:Y:S02]  /*09f0*/  LDCU UR5, c[0x0][0x390] ;  /* 0x00007200ff0577ac */ /* 0x000f640008000800 */
[----:B-----5:R-:W-:-:S04]  /*0a00*/  UIMAD UR5, UR4, -0x40000000, UR5 ;  /* 0xc0000000040578a4 */ /* 0x020fc8000f8e0205 */
[----:B------:R-:W-:-:S04]  /*0a10*/  UISETP.LT.U32.AND UP0, UPT, UR5, 0x40000000, UPT ;  /* 0x400000000500788c */ /* 0x000fc8000bf01070 */
[----:B------:R-:W-:-:S04]  /*0a20*/  USEL UR8, UR5, 0x40000000, UP0 ;  /* 0x4000000005087887 */ /* 0x000fc80008000000 */
[----:B------:R-:W-:Y:S01]  /*0a30*/  UISETP.GE.U32.AND UP0, UPT, UR6, UR8, UPT ;  /* 0x000000080600728c */ /* 0x000fe2000bf06070 */
[----:B------:R-:W-:Y:S08]  /*0a40*/  BAR.SYNC.DEFER_BLOCKING 0x0 ;  /* 0x0000000000007b1d */ /* 0x000ff00000010000 */
[----:B------:R-:W-:Y:S05]  /*0a50*/  BRA.U UP0, `(.L_x_162) ;  /* 0x0000000d00f87547 */ /* 0x000fea000b800000 */
[----:B------:R-:W-:-:S05]  /*0a60*/  UMOV UR7, UR6 ;  /* 0x0000000600077c82 */ /* 0x000fca0008000000 */
.L_x_167:
[----:B-----5:R-:W5:Y:S01]  /*0a70*/  LDCU UR5, c[0x0][0x390] ;  /* 0x00007200ff0577ac */ /* 0x020f620008000800 */
[----:B------:R-:W-:Y:S02]  /*0a80*/  ULEA UR9, UR4, UR7, 0x1e ;  /* 0x0000000704097291 */ /* 0x000fe4000f8ef0ff */
[----:B------:R-:W-:-:S04]  /*0a90*/  ULEA UR7, UR14, UR7, 0xb ;  /* 0x000000070e077291 */ /* 0x000fc8000f8e58ff */
[----:B------:R-:W-:Y:S02]  /*0aa0*/  UISETP.GE.U32.AND UP1, UPT, UR7, UR8, UPT ;  /* 0x000000080700728c */ /* 0x000fe4000bf26070 */
[----:B-----5:R-:W-:-:S04]  /*0ab0*/  UIADD3 UR5, UPT, UPT, -UR9, UR5, URZ ;  /* 0x0000000509057290 */ /* 0x020fc8000fffe1ff */
[----:B------:R-:W-:-:S09]  /*0ac0*/  UISETP.GE.U32.AND UP0, UPT, UR5, 0x800, UPT ;  /* 0x000008000500788c */ /* 0x000fd2000bf06070 */
[----:B0-----:R-:W-:Y:S05]  /*0ad0*/  BRA.U !UP0, `(.L_x_163) ;  /* 0x0000000108507547 */ /* 0x001fea000b800000 */
[----:B01234-:R-:W0:Y:S01]  /*0ae0*/  LDC.64 R10, c[0x0][0x388] ;  /* 0x0000e200ff0a7b82 */ /* 0x01fe220000000a00 */
[----:B------:R-:W-:-:S04]  /*0af0*/  VIADD R9, R0, UR9 ;  /* 0x0000000900097c36 */ /* 0x000fc80008000000 */
[----:B0-----:R-:W-:-:S05]  /*0b00*/  IMAD.WIDE.U32 R10, R9, 0x4, R10 ;  /* 0x00000004090a7825 */ /* 0x001fca00078e000a */
        /* <DEDUP_REMOVED lines=17> */
.L_x_163:
[----:B01234-:R-:W0:Y:S01]  /*0c20*/  LDC.64 R10, c[0x0][0x388] ;  /* 0x0000e200ff0a7b82 */ /* 0x01fe220000000a00 */
[C---:B------:R-:W-:Y:S01]  /*0c30*/  ISETP.GE.AND P1, PT, R0.reuse, UR5, PT ;  /* 0x0000000500007c0c */ /* 0x040fe2000bf26270 */
[C---:B------:R-:W-:Y:S02]  /*0c40*/  VIADD R12, R0.reuse, 0x80 ;  /* 0x00000080000c7836 */ /* 0x040fe40000000000 */
[C---:B------:R-:W-:Y:S02]  /*0c50*/  VIADD R14, R0.reuse, 0x100 ;  /* 0x00000100000e7836 */ /* 0x040fe40000000000 */
[----:B------:R-:W-:Y:S01]  /*0c60*/  VIADD R13, R0, 0x180 ;  /* 0x00000180000d7836 */ /* 0x000fe20000000000 */
[----:B------:R-:W-:Y:S01]  /*0c70*/  ISETP.GE.AND P2, PT, R12, UR5, PT ;  /* 0x000000050c007c0c */ /* 0x000fe2000bf46270 */
[----:B------:R-:W-:Y:S01]  /*0c80*/  VIADD R9, R0, UR9 ;  /* 0x0000000900097c36 */ /* 0x000fe20008000000 */
[----:B------:R-:W-:Y:S01]  /*0c90*/  ISETP.GE.AND P3, PT, R14, UR5, PT ;  /* 0x000000050e007c0c */ /* 0x000fe2000bf66270 */
[C---:B------:R-:W-:Y:S01]  /*0ca0*/  VIADD R12, R0.reuse, 0x200 ;  /* 0x00000200000c7836 */ /* 0x040fe20000000000 */
[----:B------:R-:W-:Y:S01]  /*0cb0*/  ISETP.GE.AND P4, PT, R13, UR5, PT ;  /* 0x000000050d007c0c */ /* 0x000fe2000bf86270 */
[----:B------:R-:W-:-:S02]  /*0cc0*/  VIADD R13, R0, 0x280 ;  /* 0x00000280000d7836 */ /* 0x000fc40000000000 */
[----:B------:R-:W-:Y:S01]  /*0cd0*/  IMAD.MOV.U32 R24, RZ, RZ, -0x1 ;  /* 0xffffffffff187424 */ /* 0x000fe200078e00ff */
[----:B------:R-:W-:Y:S01]  /*0ce0*/  ISETP.GE.AND P5, PT, R12, UR5, PT ;  /* 0x000000050c007c0c */ /* 0x000fe2000bfa6270 */
[----:B------:R-:W-:Y:S01]  /*0cf0*/  IMAD.MOV.U32 R26, RZ, RZ, -0x1 ;  /* 0xffffffffff1a7424 */ /* 0x000fe200078e00ff */
[----:B------:R-:W-:Y:S01]  /*0d00*/  ISETP.GE.AND P0, PT, R13, UR5, PT ;  /* 0x000000050d007c0c */ /* 0x000fe2000bf06270 */
[----:B------:R-:W-:Y:S02]  /*0d10*/  IMAD.MOV.U32 R22, RZ, RZ, -0x1 ;  /* 0xffffffffff167424 */ /* 0x000fe400078e00ff */
[----:B------:R-:W-:Y:S02]  /*0d20*/  IMAD.MOV.U32 R23, RZ, RZ, -0x1 ;  /* 0xffffffffff177424 */ /* 0x000fe400078e00ff */
[----:B0-----:R-:W-:-:S04]  /*0d30*/  IMAD.WIDE.U32 R10, R9, 0x4, R10 ;  /* 0x00000004090a7825 */ /* 0x001fc800078e000a */
[C---:B------:R-:W-:Y:S01]  /*0d40*/  VIADD R9, R0.reuse, 0x380 ;  /* 0x0000038000097836 */ /* 0x040fe20000000000 */
[----:B------:R1:W5:Y:S01]  /*0d50*/  @!P1 LDG.E R24, desc[UR12][R10.64] ;  /* 0x0000000c0a189981 */ /* 0x000362000c1e1900 */
[----:B------:R-:W-:-:S03]  /*0d60*/  VIADD R12, R0, 0x480 ;  /* 0x00000480000c7836 */ /* 0x000fc60000000000 */
[----:B------:R-:W-:Y:S01]  /*0d70*/  ISETP.GE.AND P1, PT, R9, UR5, PT ;  /* 0x0000000509007c0c */ /* 0x000fe2000bf26270 */
[----:B------:R1:W5:Y:S01]  /*0d80*/  @!P2 LDG.E R26, desc[UR12][R10.64+0x200] ;  /* 0x0002000c0a1aa981 */ /* 0x000362000c1e1900 */
[----:B------:R-:W-:Y:S01]  /*0d90*/  LOP3.LUT R9, R0, 0x400, RZ, 0xfc, !PT ;  /* 0x0000040000097812 */ /* 0x000fe200078efcff */
[----:B------:R-:W-:Y:S01]  /*0da0*/  IMAD.MOV.U32 R25, RZ, RZ, -0x1 ;  /* 0xffffffffff197424 */ /* 0x000fe200078e00ff */
[----:B------:R-:W-:Y:S01]  /*0db0*/  ISETP.GE.AND P2, PT, R2, UR5, PT ;  /* 0x0000000502007c0c */ /* 0x000fe2000bf46270 */
[----:B------:R1:W5:Y:S01]  /*0dc0*/  @!P3 LDG.E R22, desc[UR12][R10.64+0x400] ;  /* 0x0004000c0a16b981 */ /* 0x000362000c1e1900 */
[----:B------:R-:W-:Y:S01]  /*0dd0*/  IMAD.MOV.U32 R21, RZ, RZ, -0x1 ;  /* 0xffffffffff157424 */ /* 0x000fe200078e00ff */
[----:B------:R-:W-:Y:S02]  /*0de0*/  ISETP.GE.AND P3, PT, R9, UR5, PT ;  /* 0x0000000509007c0c */ /* 0x000fe4000bf66270 */
[----:B------:R1:W5:Y:S01]  /*0df0*/  @!P4 LDG.E R23, desc[UR12][R10.64+0x600] ;  /* 0x0006000c0a17c981 */ /* 0x000362000c1e1900 */
[----:B------:R-:W-:Y:S01]  /*0e00*/  ISETP.GE.AND P4, PT, R12, UR5, PT ;  /* 0x000000050c007c0c */ /* 0x000fe2000bf86270 */
[----:B------:R-:W-:-:S02]  /*0e10*/  VIADD R9, R0, 0x580 ;  /* 0x0000058000097836 */ /* 0x000fc40000000000 */
[----:B------:R-:W-:Y:S01]  /*0e20*/  VIADD R12, R0, 0x600 ;  /* 0x00000600000c7836 */ /* 0x000fe20000000000 */
[----:B------:R1:W5:Y:S01]  /*0e30*/  @!P5 LDG.E R25, desc[UR12][R10.64+0x800] ;  /* 0x0008000c0a19d981 */ /* 0x000362000c1e1900 */
[----:B------:R-:W-:Y:S01]  /*0e40*/  IMAD.MOV.U32 R19, RZ, RZ, -0x1 ;  /* 0xffffffffff137424 */ /* 0x000fe200078e00ff */
[----:B------:R-:W-:Y:S02]  /*0e50*/  ISETP.GE.AND P5, PT, R9, UR5, PT ;  /* 0x0000000509007c0c */ /* 0x000fe4000bfa6270 */
[----:B------:R1:W5:Y:S01]  /*0e60*/  @!P0 LDG.E R21, desc[UR12][R10.64+0xa00] ;  /* 0x000a000c0a158981 */ /* 0x000362000c1e1900 */
[----:B------:R-:W-:Y:S01]  /*0e70*/  ISETP.GE.AND P0, PT, R12, UR5, PT ;  /* 0x000000050c007c0c */ /* 0x000fe2000bf06270 */
[----:B------:R-:W-:Y:S02]  /*0e80*/  IMAD.MOV.U32 R9, RZ, RZ, -0x1 ;  /* 0xffffffffff097424 */ /* 0x000fe400078e00ff */
[----:B------:R-:W-:Y:S01]  /*0e90*/  IMAD.MOV.U32 R12, RZ, RZ, -0x1 ;  /* 0xffffffffff0c7424 */ /* 0x000fe200078e00ff */
[----:B------:R1:W5:Y:S01]  /*0ea0*/  @!P2 LDG.E R19, desc[UR12][R10.64+0xc00] ;  /* 0x000c000c0a13a981 */ /* 0x000362000c1e1900 */
[----:B------:R-:W-:-:S02]  /*0eb0*/  IMAD.MOV.U32 R13, RZ, RZ, -0x1 ;  /* 0xffffffffff0d7424 */ /* 0x000fc400078e00ff */
[C---:B------:R-:W-:Y:S01]  /*0ec0*/  VIADD R14, R0.reuse, 0x680 ;  /* 0x00000680000e7836 */ /* 0x040fe20000000000 */
[----:B------:R1:W5:Y:S01]  /*0ed0*/  @!P1 LDG.E R9, desc[UR12][R10.64+0xe00] ;  /* 0x000e000c0a099981 */ /* 0x000362000c1e1900 */
[----:B------:R-:W-:Y:S01]  /*0ee0*/  VIADD R15, R0, 0x700 ;  /* 0x00000700000f7836 */ /* 0x000fe20000000000 */
[----:B------:R-:W-:Y:S02]  /*0ef0*/  ISETP.GE.AND P2, PT, R3, UR5, PT ;  /* 0x0000000503007c0c */ /* 0x000fe4000bf46270 */
[----:B------:R1:W5:Y:S01]  /*0f00*/  @!P3 LDG.E R12, desc[UR12][R10.64+0x1000] ;  /* 0x0010000c0a0cb981 */ /* 0x000362000c1e1900 */
[----:B------:R-:W-:Y:S02]  /*0f10*/  ISETP.GE.AND P1, PT, R14, UR5, PT ;  /* 0x000000050e007c0c */ /* 0x000fe4000bf26270 */
[----:B------:R-:W-:Y:S01]  /*0f20*/  ISETP.GE.AND P3, PT, R15, UR5, PT ;  /* 0x000000050f007c0c */ /* 0x000fe2000bf66270 */
[----:B------:R1:W5:Y:S01]  /*0f30*/  @!P4 LDG.E R13, desc[UR12][R10.64+0x1200] ;  /* 0x0012000c0a0dc981 */ /* 0x000362000c1e1900 */
[----:B------:R-:W-:Y:S01]  /*0f40*/  ISETP.GE.AND P4, PT, R4, UR5, PT ;  /* 0x0000000504007c0c */ /* 0x000fe2000bf86270 */
[----:B------:R-:W-:-:S02]  /*0f50*/  IMAD.MOV.U32 R14, RZ, RZ, -0x1 ;  /* 0xffffffffff0e7424 */ /* 0x000fc400078e00ff */
[----:B------:R-:W-:Y:S02]  /*0f60*/  IMAD.MOV.U32 R15, RZ, RZ, -0x1 ;  /* 0xffffffffff0f7424 */ /* 0x000fe400078e00ff */
[----:B------:R-:W-:Y:S02]  /*0f70*/  IMAD.MOV.U32 R16, RZ, RZ, -0x1 ;  /* 0xffffffffff107424 */ /* 0x000fe400078e00ff */
[----:B------:R-:W-:Y:S01]  /*0f80*/  IMAD.MOV.U32 R17, RZ, RZ, -0x1 ;  /* 0xffffffffff117424 */ /* 0x000fe200078e00ff */
[----:B------:R1:W5:Y:S01]  /*0f90*/  @!P2 LDG.E R14, desc[UR12][R10.64+0x1400] ;  /* 0x0014000c0a0ea981 */ /* 0x000362000c1e1900 */
[----:B------:R-:W-:Y:S02]  /*0fa0*/  IMAD.MOV.U32 R18, RZ, RZ, -0x1 ;  /* 0xffffffffff127424 */ /* 0x000fe400078e00ff */
[----:B------:R-:W-:Y:S01]  /*0fb0*/  IMAD.MOV.U32 R20, RZ, RZ, -0x1 ;  /* 0xffffffffff147424 */ /* 0x000fe200078e00ff */
[----:B------:R1:W5:Y:S04]  /*0fc0*/  @!P5 LDG.E R15, desc[UR12][R10.64+0x1600] ;  /* 0x0016000c0a0fd981 */ /* 0x000368000c1e1900 */
[----:B------:R1:W5:Y:S04]  /*0fd0*/  @!P0 LDG.E R16, desc[UR12][R10.64+0x1800] ;  /* 0x0018000c0a108981 */ /* 0x000368000c1e1900 */
[----:B------:R1:W5:Y:S04]  /*0fe0*/  @!P1 LDG.E R17, desc[UR12][R10.64+0x1a00] ;  /* 0x001a000c0a119981 */ /* 0x000368000c1e1900 */
[----:B------:R1:W5:Y:S04]  /*0ff0*/  @!P3 LDG.E R18, desc[UR12][R10.64+0x1c00] ;  /* 0x001c000c0a12b981 */ /* 0x000368000c1e1900 */
[----:B------:R1:W5:Y:S02]  /*1000*/  @!P4 LDG.E R20, desc[UR12][R10.64+0x1e00] ;  /* 0x001e000c0a14c981 */ /* 0x000364000c1e1900 */
.L_x_164:
[----:B01----:R-:W0:Y:S01]  /*1010*/  LDC R10, c[0x0][0x398] ;  /* 0x0000e600ff0a7b82 */ /* 0x003e220000000800 */
[----:B------:R-:W0:Y:S02]  /*1020*/  LDCU UR5, c[0x0][0x394] ;  /* 0x00007280ff0577ac */ /* 0x000e240008000800 */
[----:B0-----:R-:W-:-:S13]  /*1030*/  ISETP.GT.AND P0, PT, R10, UR5, PT ;  /* 0x000000050a007c0c */ /* 0x001fda000bf04270 */
[----:B------:R-:W-:Y:S05]  /*1040*/  @!P0 BRA `(.L_x_165) ;  /* 0x0000000800788947 */ /* 0x000fea0003800000 */
[----:B-----5:R-:W-:Y:S01]  /*1050*/  ISETP.GE.AND P0, PT, R24, RZ, PT ;  /* 0x000000ff1800720c */ /* 0x020fe20003f06270 */
[----:B------:R-:W0:Y:S01]  /*1060*/  S2UR UR9, SR_CgaCtaId ;  /* 0x00000000000979c3 */ /* 0x000e220000008800 */
[----:B------:R-:W-:Y:S01]  /*1070*/  ISETP.GE.AND P1, PT, R23, RZ, PT ;  /* 0x000000ff1700720c */ /* 0x000fe20003f26270 */
[----:B------:R-:W-:Y:S01]  /*1080*/  UMOV UR5, 0x400 ;  /* 0x0000040000057882 */ /* 0x000fe20000000000 */
[----:B------:R-:W-:Y:S01]  /*1090*/  SEL R11, RZ, 0x7fffffff, !P0 ;  /* 0x7fffffffff0b7807 */ /* 0x000fe20004000000 */
[----:B------:R-:W1:Y:S01]  /*10a0*/  LDCU UR10, c[0x0][0x394] ;  /* 0x00007280ff0a77ac */ /* 0x000e620008000800 */
[----:B------:R-:W-:Y:S02]  /*10b0*/  ISETP.GE.AND P0, PT, R26, RZ, PT ;  /* 0x000000ff1a00720c */ /* 0x000fe40003f06270 */
[----:B------:R-:W-:Y:S02]  /*10c0*/  LOP3.LUT R24, R11, R24, RZ, 0x3c, !PT ;  /* 0x000000180b187212 */ /* 0x000fe400078e3cff */
[----:B------:R-:W-:-:S02]  /*10d0*/  SEL R11, RZ, 0x7fffffff, !P0 ;  /* 0x7fffffffff0b7807 */ /* 0x000fc40004000000 */
[----:B------:R-:W-:Y:S02]  /*10e0*/  ISETP.GE.AND P0, PT, R22, RZ, PT ;  /* 0x000000ff1600720c */ /* 0x000fe40003f06270 */
[----:B------:R-:W-:Y:S02]  /*10f0*/  LOP3.LUT R11, R11, R26, RZ, 0x3c, !PT ;  /* 0x0000001a0b0b7212 */ /* 0x000fe400078e3cff */
[----:B------:R-:W-:Y:S02]  /*1100*/  SEL R26, RZ, 0x7fffffff, !P1 ;  /* 0x7fffffffff1a7807 */ /* 0x000fe40004800000 */
[----:B------:R-:W-:Y:S02]  /*1110*/  ISETP.GE.AND P2, PT, R25, RZ, PT ;  /* 0x000000ff1900720c */ /* 0x000fe40003f46270 */
[----:B------:R-:W-:Y:S02]  /*1120*/  LOP3.LUT R23, R26, R23, RZ, 0x3c, !PT ;  /* 0x000000171a177212 */ /* 0x000fe400078e3cff */
[----:B------:R-:W-:-:S02]  /*1130*/  SEL R27, RZ, 0x7fffffff, !P0 ;  /* 0x7fffffffff1b7807 */ /* 0x000fc40004000000 */
[----:B------:R-:W-:Y:S01]  /*1140*/  SEL R26, RZ, 0x7fffffff, !P2 ;  /* 0x7fffffffff1a7807 */ /* 0x000fe20005000000 */
[----:B0-----:R-:W-:Y:S01]  /*1150*/  ULEA UR9, UR9, UR5, 0x18 ;  /* 0x0000000509097291 */ /* 0x001fe2000f8ec0ff */
[----:B------:R-:W-:Y:S02]  /*1160*/  ISETP.GE.AND P0, PT, R21, RZ, PT ;  /* 0x000000ff1500720c */ /* 0x000fe40003f06270 */
[----:B------:R-:W-:Y:S01]  /*1170*/  LOP3.LUT R25, R26, R25, RZ, 0x3c, !PT ;  /* 0x000000191a197212 */ /* 0x000fe200078e3cff */
[----:B------:R-:W-:Y:S01]  /*1180*/  UMOV UR5, URZ ;  /* 0x000000ff00057c82 */ /* 0x000fe20008000000 */
[----:B------:R-:W-:Y:S02]  /*1190*/  SEL R26, RZ, 0x7fffffff, !P0 ;  /* 0x7fffffffff1a7807 */ /* 0x000fe40004000000 */
[----:B------:R-:W-:Y:S02]  /*11a0*/  ISETP.GE.AND P1, PT, R19, RZ, PT ;  /* 0x000000ff1300720c */ /* 0x000fe40003f26270 */
[----:B------:R-:W-:-:S02]  /*11b0*/  ISETP.GE.AND P2, PT, R9, RZ, PT ;  /* 0x000000ff0900720c */ /* 0x000fc40003f46270 */
[----:B------:R-:W-:Y:S02]  /*11c0*/  ISETP.GE.AND P0, PT, R12, RZ, PT ;  /* 0x000000ff0c00720c */ /* 0x000fe40003f06270 */
[----:B------:R-:W-:Y:S02]  /*11d0*/  LOP3.LUT R22, R27, R22, RZ, 0x3c, !PT ;  /* 0x000000161b167212 */ /* 0x000fe400078e3cff */
[----:B------:R-:W-:Y:S02]  /*11e0*/  LOP3.LUT R21, R26, R21, RZ, 0x3c, !PT ;  /* 0x000000151a157212 */ /* 0x000fe400078e3cff */
[----:B------:R-:W-:Y:S02]  /*11f0*/  SEL R28, RZ, 0x7fffffff, !P1 ;  /* 0x7fffffffff1c7807 */ /* 0x000fe40004800000 */
[----:B------:R-:W-:Y:S02]  /*1200*/  SEL R26, RZ, 0x7fffffff, !P2 ;  /* 0x7fffffffff1a7807 */ /* 0x000fe40005000000 */
[----:B------:R-:W-:-:S02]  /*1210*/  SEL R27, RZ, 0x7fffffff, !P0 ;  /* 0x7fffffffff1b7807 */ /* 0x000fc40004000000 */
[----:B------:R-:W-:Y:S02]  /*1220*/  ISETP.GE.AND P1, PT, R13, RZ, PT ;  /* 0x000000ff0d00720c */ /* 0x000fe40003f26270 */
[----:B------:R-:W-:Y:S02]  /*1230*/  ISETP.GE.AND P0, PT, R14, RZ, PT ;  /* 0x000000ff0e00720c */ /* 0x000fe40003f06270 */
[----:B------:R-:W-:Y:S02]  /*1240*/  LOP3.LUT R9, R26, R9, RZ, 0x3c, !PT ;  /* 0x000000091a097212 */ /* 0x000fe400078e3cff */
[----:B------:R-:W-:Y:S02]  /*1250*/  LOP3.LUT R12, R27, R12, RZ, 0x3c, !PT ;  /* 0x0000000c1b0c7212 */ /* 0x000fe400078e3cff */
        /* <DEDUP_REMOVED lines=9> */
[----:B------:R-:W-:Y:S02]  /*12f0*/  LOP3.LUT R16, R27, R16, RZ, 0x3c, !PT ;  /* 0x000000101b107212 */ /* 0x000fe400078e3cff */
[----:B------:R-:W-:Y:S02]  /*1300*/  SEL R27, RZ, 0x7fffffff, !P1 ;  /* 0x7fffffffff1b7807 */ /* 0x000fe40004800000 */
[----:B------:R-:W-:Y:S02]  /*1310*/  ISETP.GE.AND P2, PT, R20, RZ, PT ;  /* 0x000000ff1400720c */ /* 0x000fe40003f46270 */
[----:B------:R-:W-:Y:S02]  /*1320*/  ISETP.GE.AND P0, PT, R17, RZ, PT ;  /* 0x000000ff1100720c */ /* 0x000fe40003f06270 */
[----:B------:R-:W-:-:S02]  /*1330*/  LOP3.LUT R18, R27, R18, RZ, 0x3c, !PT ;  /* 0x000000121b127212 */ /* 0x000fc400078e3cff */
[----:B------:R-:W-:Y:S02]  /*1340*/  SEL R27, RZ, 0x7fffffff, !P2 ;  /* 0x7fffffffff1b7807 */ /* 0x000fe40005000000 */
[----:B------:R-:W-:Y:S02]  /*1350*/  ISETP.NE.AND P1, PT, R24, 0x7fffffff, PT ;  /* 0x7fffffff1800780c */ /* 0x000fe40003f25270 */
[----:B------:R-:W-:Y:S02]  /*1360*/  ISETP.NE.AND P2, PT, R11, 0x7fffffff, PT ;  /* 0x7fffffff0b00780c */ /* 0x000fe40003f45270 */
[----:B------:R-:W-:Y:S02]  /*1370*/  ISETP.NE.AND P3, PT, R22, 0x7fffffff, PT ;  /* 0x7fffffff1600780c */ /* 0x000fe40003f65270 */
[----:B------:R-:W-:Y:S02]  /*1380*/  ISETP.NE.AND P4, PT, R23, 0x7fffffff, PT ;  /* 0x7fffffff1700780c */ /* 0x000fe40003f85270 */
[----:B------:R-:W-:-:S02]  /*1390*/  LOP3.LUT R19, R28, R19, RZ, 0x3c, !PT ;  /* 0x000000131c137212 */ /* 0x000fc400078e3cff */
[----:B------:R-:W-:Y:S02]  /*13a0*/  LOP3.LUT R15, R26, R15, RZ, 0x3c, !PT ;  /* 0x0000000f1a0f7212 */ /* 0x000fe400078e3cff */
[----:B------:R-:W-:Y:S02]  /*13b0*/  SEL R26, RZ, 0x7fffffff, !P0 ;  /* 0x7fffffffff1a7807 */ /* 0x000fe40004000000 */
[----:B------:R-:W-:Y:S02]  /*13c0*/  SEL R24, R24, 0x80000000, P1 ;  /* 0x8000000018187807 */ /* 0x000fe40000800000 */
[----:B------:R-:W-:Y:S02]  /*13d0*/  SEL R11, R11, 0x80000000, P2 ;  /* 0x800000000b0b7807 */ /* 0x000fe40001000000 */
[----:B------:R-:W-:Y:S02]  /*13e0*/  SEL R22, R22, 0x80000000, P3 ;  /* 0x8000000016167807 */ /* 0x000fe40001800000 */
[----:B------:R-:W-:-:S02]  /*13f0*/  SEL R23, R23, 0x80000000, P4 ;  /* 0x8000000017177807 */ /* 0x000fc40002000000 */
[----:B------:R-:W-:Y:S02]  /*1400*/  ISETP.NE.AND P5, PT, R25, 0x7fffffff, PT ;  /* 0x7fffffff1900780c */ /* 0x000fe40003fa5270 */
[----:B------:R-:W-:Y:S02]  /*1410*/  ISETP.NE.AND P0, PT, R21, 0x7fffffff, PT ;  /* 0x7fffffff1500780c */ /* 0x000fe40003f05270 */
[----:B------:R-:W-:Y:S02]  /*1420*/  ISETP.NE.AND P1, PT, R19, 0x7fffffff, PT ;  /* 0x7fffffff1300780c */ /* 0x000fe40003f25270 */
[----:B------:R-:W-:Y:S02]  /*1430*/  ISETP.NE.AND P2, PT, R9, 0x7fffffff, PT ;  /* 0x7fffffff0900780c */ /* 0x000fe40003f45270 */
[----:B------:R-:W-:Y:S02]  /*1440*/  ISETP.NE.AND P3, PT, R12, 0x7fffffff, PT ;  /* 0x7fffffff0c00780c */ /* 0x000fe40003f65270 */
[----:B------:R-:W-:-:S02]  /*1450*/  ISETP.NE.AND P4, PT, R13, 0x7fffffff, PT ;  /* 0x7fffffff0d00780c */ /* 0x000fc40003f85270 */
[----:B------:R-:W-:Y:S02]  /*1460*/  LOP3.LUT R17, R26, R17, RZ, 0x3c, !PT ;  /* 0x000000111a117212 */ /* 0x000fe400078e3cff */
[----:B------:R-:W-:Y:S02]  /*1470*/  LOP3.LUT R20, R27, R20, RZ, 0x3c, !PT ;  /* 0x000000141b147212 */ /* 0x000fe400078e3cff */
[----:B------:R-:W-:Y:S02]  /*1480*/  SEL R25, R25, 0x80000000, P5 ;  /* 0x8000000019197807 */ /* 0x000fe40002800000 */
[----:B------:R-:W-:Y:S02]  /*1490*/  SEL R21, R21, 0x80000000, P0 ;  /* 0x8000000015157807 */ /* 0x000fe40000000000 */
[----:B------:R-:W-:Y:S02]  /*14a0*/  SEL R19, R19, 0x80000000, P1 ;  /* 0x8000000013137807 */ /* 0x000fe40000800000 */
[----:B------:R-:W-:-:S02]  /*14b0*/  SEL R9, R9, 0x80000000, P2 ;  /* 0x8000000009097807 */ /* 0x000fc40001000000 */
[----:B------:R-:W-:Y:S02]  /*14c0*/  SEL R12, R12, 0x80000000, P3 ;  /* 0x800000000c0c7807 */ /* 0x000fe40001800000 */
[----:B------:R-:W-:Y:S02]  /*14d0*/  SEL R13, R13, 0x80000000, P4 ;  /* 0x800000000d0d7807 */ /* 0x000fe40002000000 */
[----:B------:R-:W-:Y:S02]  /*14e0*/  ISETP.NE.AND P5, PT, R14, 0x7fffffff, PT ;  /* 0x7fffffff0e00780c */ /* 0x000fe40003fa5270 */
[----:B------:R-:W-:Y:S02]  /*14f0*/  ISETP.NE.AND P0, PT, R15, 0x7fffffff, PT ;  /* 0x7fffffff0f00780c */ /* 0x000fe40003f05270 */
[----:B------:R-:W-:Y:S02]  /*1500*/  ISETP.NE.AND P1, PT, R16, 0x7fffffff, PT ;  /* 0x7fffffff1000780c */ /* 0x000fe40003f25270 */
[----:B------:R-:W-:-:S02]  /*1510*/  ISETP.NE.AND P2, PT, R17, 0x7fffffff, PT ;  /* 0x7fffffff1100780c */ /* 0x000fc40003f45270 */
[----:B------:R-:W-:Y:S02]  /*1520*/  ISETP.NE.AND P3, PT, R18, 0x7fffffff, PT ;  /* 0x7fffffff1200780c */ /* 0x000fe40003f65270 */
[----:B------:R-:W-:Y:S02]  /*1530*/  ISETP.NE.AND P4, PT, R20, 0x7fffffff, PT ;  /* 0x7fffffff1400780c */ /* 0x000fe40003f85270 */
[----:B------:R-:W-:Y:S02]  /*1540*/  SEL R14, R14, 0x80000000, P5 ;  /* 0x800000000e0e7807 */ /* 0x000fe40002800000 */
[----:B------:R-:W-:Y:S02]  /*1550*/  SEL R15, R15, 0x80000000, P0 ;  /* 0x800000000f0f7807 */ /* 0x000fe40000000000 */
[----:B------:R-:W-:Y:S02]  /*1560*/  SEL R16, R16, 0x80000000, P1 ;  /* 0x8000000010107807 */ /* 0x000fe40000800000 */
[----:B------:R-:W-:-:S02]  /*1570*/  SEL R17, R17, 0x80000000, P2 ;  /* 0x8000000011117807 */ /* 0x000fc40001000000 */
[----:B------:R-:W-:Y:S02]  /*1580*/  SEL R18, R18, 0x80000000, P3 ;  /* 0x8000000012127807 */ /* 0x000fe40001800000 */
[----:B-1----:R-:W-:-:S07]  /*1590*/  SEL R20, R20, 0x80000000, P4 ;  /* 0x8000000014147807 */ /* 0x002fce0002000000 */
.L_x_166:
[----:B------:R-:W-:Y:S01]  /*15a0*/  IMAD R27, RZ, RZ, -UR10 ;  /* 0x8000000aff1b7e24 */ /* 0x000fe2000f8e02ff */
[----:B------:R-:W-:Y:S01]  /*15b0*/  ULEA UR11, UR5, UR9, 0xa ;  /* 0x00000009050b7291 */ /* 0x000fe2000f8e50ff */
[----:B0-----:R-:W-:Y:S01]  /*15c0*/  SHF.R.U32.HI R29, RZ, UR10, R11 ;  /* 0x0000000aff1d7c19 */ /* 0x001fe2000801160b */
[----:B------:R-:W-:Y:S01]  /*15d0*/  UIADD3 UR5, UPT, UPT, UR5, 0x1, URZ ;  /* 0x0000000105057890 */ /* 0x000fe2000fffe0ff */
[----:B------:R-:W-:Y:S02]  /*15e0*/  SHF.R.U32.HI R28, RZ, UR10, R22 ;  /* 0x0000000aff1c7c19 */ /* 0x000fe40008011616 */
[----:B------:R-:W-:Y:S01]  /*15f0*/  VIADDMNMX R26, R27, R10, 0x8, PT ;  /* 0x000000081b1a7446 */ /* 0x000fe2000380010a */
[----:B------:R-:W-:-:S05]  /*1600*/  IMAD.MOV.U32 R27, RZ, RZ, -0x1 ;  /* 0xffffffffff1b7424 */ /* 0x000fca00078e00ff */
[----:B------:R-:W-:Y:S02]  /*1610*/  SHF.L.U32 R26, R27, R26, RZ ;  /* 0x0000001a1b1a7219 */ /* 0x000fe400000006ff */
[----:B------:R-:W-:Y:S02]  /*1620*/  SHF.R.U32.HI R27, RZ, UR10, R24 ;  /* 0x0000000aff1b7c19 */ /* 0x000fe40008011618 */
[-C--:B------:R-:W-:Y:S02]  /*1630*/  LOP3.LUT R29, R29, R26.reuse, RZ, 0x30, !PT ;  /* 0x0000001a1d1d7212 */ /* 0x080fe400078e30ff */
[-C--:B------:R-:W-:Y:S02]  /*1640*/  LOP3.LUT R27, R27, R26.reuse, RZ, 0x30, !PT ;  /* 0x0000001a1b1b7212 */ /* 0x080fe400078e30ff */
[----:B------:R-:W-:Y:S02]  /*1650*/  LOP3.LUT R28, R28, R26, RZ, 0x30, !PT ;  /* 0x0000001a1c1c7212 */ /* 0x000fe400078e30ff */
[----:B------:R-:W-:-:S02]  /*1660*/  LEA R27, R27, UR11, 0x2 ;  /* 0x0000000b1b1b7c11 */ /* 0x000fc4000f8e10ff */
[----:B------:R-:W-:Y:S02]  /*1670*/  LEA R29, R29, UR11, 0x2 ;  /* 0x0000000b1d1d7c11 */ /* 0x000fe4000f8e10ff */
[----:B------:R-:W-:Y:S01]  /*1680*/  LEA R28, R28, UR11, 0x2 ;  /* 0x0000000b1c1c7c11 */ /* 0x000fe2000f8e10ff */
[----:B------:R0:W-:Y:S04]  /*1690*/  ATOMS.POPC.INC.32 RZ, [R27+URZ] ;  /* 0x000000001bff7f8c */ /* 0x0001e8000d8000ff */
[----:B------:R-:W-:Y:S01]  /*16a0*/  ATOMS.POPC.INC.32 RZ, [R29+URZ] ;  /* 0x000000001dff7f8c */ /* 0x000fe2000d8000ff */
[----:B0-----:R-:W-:-:S03]  /*16b0*/  SHF.R.U32.HI R27, RZ, UR10, R23 ;  /* 0x0000000aff1b7c19 */ /* 0x001fc60008011617 */
[----:B------:R-:W-:Y:S01]  /*16c0*/  ATOMS.POPC.INC.32 RZ, [R28+URZ] ;  /* 0x000000001cff7f8c */ /* 0x000fe2000d8000ff */
[----:B------:R-:W-:-:S04]  /*16d0*/  LOP3.LUT R27, R27, R26, RZ, 0x30, !PT ;  /* 0x0000001a1b1b7212 */ /* 0x000fc800078e30ff */
[----:B------:R-:W-:-:S05]  /*16e0*/  LEA R27, R27, UR11, 0x2 ;  /* 0x0000000b1b1b7c11 */ /* 0x000fca000f8e10ff */
[----:B------:R0:W-:Y:S02]  /*16f0*/  ATOMS.POPC.INC.32 RZ, [R27+URZ] ;  /* 0x000000001bff7f8c */ /* 0x0001e4000d8000ff */
[----:B0-----:R-:W-:-:S04]  /*1700*/  SHF.R.U32.HI R27, RZ, UR10, R25 ;  /* 0x0000000aff1b7c19 */ /* 0x001fc80008011619 */
[----:B------:R-:W-:-:S04]  /*1710*/  LOP3.LUT R27, R27, R26, RZ, 0x30, !PT ;  /* 0x0000001a1b1b7212 */ /* 0x000fc800078e30ff */
[----:B------:R-:W-:Y:S02]  /*1720*/  LEA R29, R27, UR11, 0x2 ;  /* 0x0000000b1b1d7c11 */ /* 0x000fe4000f8e10ff */
[----:B------:R-:W-:-:S03]  /*1730*/  SHF.R.U32.HI R27, RZ, UR10, R21 ;  /* 0x0000000aff1b7c19 */ /* 0x000fc60008011615 */
[----:B------:R-:W-:Y:S01]  /*1740*/  ATOMS.POPC.INC.32 RZ, [R29+URZ] ;  /* 0x000000001dff7f8c */ /* 0x000fe2000d8000ff */
[----:B------:R-:W-:-:S04]  /*1750*/  LOP3.LUT R27, R27, R26, RZ, 0x30, !PT ;  /* 0x0000001a1b1b7212 */ /* 0x000fc800078e30ff */
[----:B------:R-:W-:Y:S02]  /*1760*/  LEA R28, R27, UR11, 0x2 ;  /* 0x0000000b1b1c7c11 */ /* 0x000fe4000f8e10ff */
[----:B------:R-:W-:-:S03]  /*1770*/  SHF.R.U32.HI R27, RZ, UR10, R19 ;  /* 0x0000000aff1b7c19 */ /* 0x000fc60008011613 */
        /* <DEDUP_REMOVED lines=32> */
[----:B------:R0:W-:Y:S01]  /*1980*/  ATOMS.POPC.INC.32 RZ, [R29+URZ] ;  /* 0x000000001dff7f8c */ /* 0x0001e2000d8000ff */
[----:B------:R-:W-:-:S04]  /*1990*/  LOP3.LUT R27, R27, R26, RZ, 0x30, !PT ;  /* 0x0000001a1b1b7212 */ /* 0x000fc800078e30ff */
[----:B------:R-:W-:Y:S02]  /*19a0*/  LEA R28, R27, UR11, 0x2 ;  /* 0x0000000b1b1c7c11 */ /* 0x000fe4000f8e10ff */
[----:B------:R-:W-:Y:S01]  /*19b0*/  SHF.R.U32.HI R27, RZ, UR10, R20 ;  /* 0x0000000aff1b7c19 */ /* 0x000fe20008011614 */
[----:B------:R-:W-:Y:S02]  /*19c0*/  UIADD3 UR10, UPT, UPT, UR10, 0x8, URZ ;  /* 0x000000080a0a7890 */ /* 0x000fe4000fffe0ff */
[----:B------:R0:W-:Y:S01]  /*19d0*/  ATOMS.POPC.INC.32 RZ, [R28+URZ] ;  /* 0x000000001cff7f8c */ /* 0x0001e2000d8000ff */
[----:B------:R-:W-:-:S03]  /*19e0*/  LOP3.LUT R26, R27, R26, RZ, 0x30, !PT ;  /* 0x0000001a1b1a7212 */ /* 0x000fc600078e30ff */
[----:B------:R-:W-:Y:S02]  /*19f0*/  ISETP.LE.AND P0, PT, R10, UR10, PT ;  /* 0x0000000a0a007c0c */ /* 0x000fe4000bf03270 */
[----:B------:R-:W-:-:S05]  /*1a00*/  LEA R26, R26, UR11, 0x2 ;  /* 0x0000000b1a1a7c11 */ /* 0x000fca000f8e10ff */
[----:B------:R0:W-:Y:S06]  /*1a10*/  ATOMS.POPC.INC.32 RZ, [R26+URZ] ;  /* 0x000000001aff7f8c */ /* 0x0001ec000d8000ff */
[----:B------:R-:W-:Y:S05]  /*1a20*/  @!P0 BRA `(.L_x_166) ;  /* 0xfffffff800dc8947 */ /* 0x000fea000383ffff */
.L_x_165:
[----:B------:R-:W-:Y:S05]  /*1a30*/  BRA.U !UP1, `(.L_x_167) ;  /* 0xfffffff1090c7547 */ /* 0x000fea000b83ffff */
.L_x_162:
[----:B------:R-:W-:Y:S01]  /*1a40*/  BAR.SYNC.DEFER_BLOCKING 0x0 ;  /* 0x0000000000007b1d */ /* 0x000fe20000010000 */
[----:B------:R-:W-:-:S05]  /*1a50*/  ISETP.NE.AND P0, PT, R8, RZ, PT ;  /* 0x000000ff0800720c */ /* 0x000fca0003f05270 */
[----:B------:R-:W-:Y:S08]  /*1a60*/  BSSY.RECONVERGENT B0, `(.L_x_168) ;  /* 0x0000141000007945 */ /* 0x000ff00003800200 */
[----:B------:R-:W-:Y:S05]  /*1a70*/  @P0 BRA `(.L_x_169) ;  /* 0x0000001000fc0947 */ /* 0x000fea0003800000 */
[----:B0-2--5:R-:W0:Y:S01]  /*1a80*/  LDC R9, c[0x0][0x398] ;  /* 0x0000e600ff097b82 */ /* 0x025e220000000800 */
[----:B------:R-:W-:Y:S01]  /*1a90*/  ISETP.GE.U32.AND P0, PT, R5, 0x7, PT ;  /* 0x000000070500780c */ /* 0x000fe20003f06070 */
[----:B------:R-:W-:-:S06]  /*1aa0*/  UMOV UR5, 0x400 ;  /* 0x0000040000057882 */ /* 0x000fcc0000000000 */
[----:B-1-34-:R-:W0:Y:S08]  /*1ab0*/  LDC R10, c[0x0][0x394] ;  /* 0x0000e500ff0a7b82 */ /* 0x01ae300000000800 */
        /* <DEDUP_REMOVED lines=10> */
[----:B------:R-:W0:Y:S01]  /*1b60*/  LDC.64 R14, c[0x0][0x380] ;  /* 0x0000e000ff0e7b82 */ /* 0x000e220000000a00 */
[----:B------:R-:W-:-:S07]  /*1b70*/  IMAD.MOV.U32 R9, RZ, RZ, RZ ;  /* 0x000000ffff097224 */ /* 0x000fce00078e00ff */
.L_x_187:
[----:B01234-:R-:W-:Y:S01]  /*1b80*/  IMAD R16, R9, 0x400, R10 ;  /* 0x0000040009107824 */ /* 0x01ffe200078e020a */
[----:B------:R-:W-:Y:S04]  /*1b90*/  BSSY.RECONVERGENT B1, `(.L_x_171) ;  /* 0x000000e000017945 */ /* 0x000fe80003800200 */
[----:B------:R-:W1:Y:S04]  /*1ba0*/  LDS R29, [R16] ;  /* 0x00000000101d7984 */ /* 0x000e680000000800 */
[----:B------:R2:W3:Y:S04]  /*1bb0*/  LDS R27, [R16+0x400] ;  /* 0x00040000101b7984 */ /* 0x0004e80000000800 */
[----:B------:R2:W4:Y:S04]  /*1bc0*/  LDS R25, [R16+0x800] ;  /* 0x0008000010197984 */ /* 0x0005280000000800 */
[----:B------:R2:W0:Y:S04]  /*1bd0*/  LDS R23, [R16+0xc00] ;  /* 0x000c000010177984 */ /* 0x0004280000000800 */
[----:B------:R2:W0:Y:S04]  /*1be0*/  LDS R21, [R16+0x1000] ;  /* 0x0010000010157984 */ /* 0x0004280000000800 */
[----:B------:R2:W0:Y:S04]  /*1bf0*/  LDS R19, [R16+0x1400] ;  /* 0x0014000010137984 */ /* 0x0004280000000800 */
[----:B------:R2:W0:Y:S04]  /*1c00*/  LDS R13, [R16+0x1800] ;  /* 0x00180000100d7984 */ /* 0x0004280000000800 */
[----:B------:R2:W0:Y:S01]  /*1c10*/  LDS R18, [R16+0x1c00] ;  /* 0x001c000010127984 */ /* 0x0004220000000800 */
[----:B-1----:R-:W-:-:S13]  /*1c20*/  ISETP.NE.AND P0, PT, R29, RZ, PT ;  /* 0x000000ff1d00720c */ /* 0x002fda0003f05270 */
[----:B--234-:R-:W-:Y:S05]  /*1c30*/  @!P0 BRA `(.L_x_172) ;  /* 0x00000000000c8947 */ /* 0x01cfea0003800000 */
[----:B------:R-:W-:-:S04]  /*1c40*/  IMAD R17, R9, 0x100, R0 ;  /* 0x0000010009117824 */ /* 0x000fc800078e0200 */
[----:B0-----:R-:W-:-:S05]  /*1c50*/  IMAD.WIDE.U32 R16, R17, 0x4, R14 ;  /* 0x0000000411107825 */ /* 0x001fca00078e000e */
[----:B------:R1:W-:Y:S02]  /*1c60*/  REDG.E.ADD.STRONG.GPU desc[UR12][R16.64], R29 ;  /* 0x0000001d1000798e */ /* 0x0003e4000c12e10c */
.L_x_172:
[----:B------:R-:W-:Y:S05]  /*1c70*/  BSYNC.RECONVERGENT B1 ;  /* 0x0000000000017941 */ /* 0x000fea0003800200 */
.L_x_171:
[----:B------:R-:W-:Y:S01]  /*1c80*/  ISETP.NE.AND P6, PT, R27, RZ, PT ;  /* 0x000000ff1b00720c */ /* 0x000fe20003fc5270 */
[----:B------:R-:W-:Y:S01]  /*1c90*/  BSSY.RECONVERGENT B1, `(.L_x_173) ;  /* 0x000000c000017945 */ /* 0x000fe20003800200 */
[----:B------:R-:W-:Y:S02]  /*1ca0*/  ISETP.NE.AND P0, PT, R25, RZ, PT ;  /* 0x000000ff1900720c */ /* 0x000fe40003f05270 */
[----:B0-----:R-:W-:Y:S02]  /*1cb0*/  ISETP.NE.AND P1, PT, R23, RZ, PT ;  /* 0x000000ff1700720c */ /* 0x001fe40003f25270 */
[----:B------:R-:W-:Y:S02]  /*1cc0*/  ISETP.NE.AND P2, PT, R21, RZ, PT ;  /* 0x000000ff1500720c */ /* 0x000fe40003f45270 */
[----:B------:R-:W-:Y:S02]  /*1cd0*/  ISETP.NE.AND P3, PT, R19, RZ, PT ;  /* 0x000000ff1300720c */ /* 0x000fe40003f65270 */
[----:B------:R-:W-:-:S02]  /*1ce0*/  ISETP.NE.AND P4, PT, R13, RZ, PT ;  /* 0x000000ff0d00720c */ /* 0x000fc40003f85270 */
[----:B------:R-:W-:Y:S01]  /*1cf0*/  ISETP.NE.AND P5, PT, R18, RZ, PT ;  /* 0x000000ff1200720c */ /* 0x000fe20003fa5270 */
[----:B------:R-:W-:-:S12]  /*1d00*/  @!P6 BRA `(.L_x_174) ;  /* 0x000000000010e947 */ /* 0x000fd80003800000 */
[----:B-1----:R-:W-:-:S04]  /*1d10*/  IMAD R17, R9, 0x100, R0 ;  /* 0x0000010009117824 */ /* 0x002fc800078e0200 */
[----:B------:R-:W-:-:S04]  /*1d20*/  VIADD R17, R17, 0x100 ;  /* 0x0000010011117836 */ /* 0x000fc80000000000 */
[----:B------:R-:W-:-:S05]  /*1d30*/  IMAD.WIDE.U32 R16, R17, 0x4, R14 ;  /* 0x0000000411107825 */ /* 0x000fca00078e000e */
[----:B------:R0:W-:Y:S02]  /*1d40*/  REDG.E.ADD.STRONG.GPU desc[UR12][R16.64], R27 ;  /* 0x0000001b1000798e */ /* 0x0001e4000c12e10c */
.L_x_174:
[----:B------:R-:W-:Y:S05]  /*1d50*/  BSYNC.RECONVERGENT B1 ;  /* 0x0000000000017941 */ /* 0x000fea0003800200 */
.L_x_173:
[----:B------:R-:W-:Y:S04]  /*1d60*/  BSSY.RECONVERGENT B1, `(.L_x_175) ;  /* 0x0000006000017945 */ /* 0x000fe80003800200 */
[----:B------:R-:W-:Y:S05]  /*1d70*/  @!P0 BRA `(.L_x_176) ;  /* 0x0000000000108947 */ /* 0x000fea0003800000 */
[----:B01----:R-:W-:-:S04]  /*1d80*/  IMAD R17, R9, 0x100, R0 ;  /* 0x0000010009117824 */ /* 0x003fc800078e0200 */
[----:B------:R-:W-:-:S04]  /*1d90*/  VIADD R17, R17, 0x200 ;  /* 0x0000020011117836 */ /* 0x000fc80000000000 */
[----:B------:R-:W-:-:S05]  /*1da0*/  IMAD.WIDE.U32 R16, R17, 0x4, R14 ;  /* 0x0000000411107825 */ /* 0x000fca00078e000e */
[----:B------:R2:W-:Y:S02]  /*1db0*/  REDG.E.ADD.STRONG.GPU desc[UR12][R16.64], R25 ;  /* 0x000000191000798e */ /* 0x0005e4000c12e10c */
.L_x_176:
[----:B------:R-:W-:Y:S05]  /*1dc0*/  BSYNC.RECONVERGENT B1 ;  /* 0x0000000000017941 */ /* 0x000fea0003800200 */
.L_x_175:
[----:B------:R-:W-:Y:S04]  /*1dd0*/  BSSY.RECONVERGENT B1, `(.L_x_177) ;  /* 0x0000006000017945 */ /* 0x000fe80003800200 */
[----:B------:R-:W-:Y:S05]  /*1de0*/  @!P1 BRA `(.L_x_178) ;  /* 0x0000000000109947 */ /* 0x000fea0003800000 */
[----:B012---:R-:W-:-:S04]  /*1df0*/  IMAD R17, R9, 0x100, R0 ;  /* 0x0000010009117824 */ /* 0x007fc800078e0200 */
[----:B------:R-:W-:-:S04]  /*1e00*/  VIADD R17, R17, 0x300 ;  /* 0x0000030011117836 */ /* 0x000fc80000000000 */
[----:B------:R-:W-:-:S05]  /*1e10*/  IMAD.WIDE.U32 R16, R17, 0x4, R14 ;  /* 0x0000000411107825 */ /* 0x000fca00078e000e */
[----:B------:R3:W-:Y:S02]  /*1e20*/  REDG.E.ADD.STRONG.GPU desc[UR12][R16.64], R23 ;  /* 0x000000171000798e */ /* 0x0007e4000c12e10c */
.L_x_178:
[----:B------:R-:W-:Y:S05]  /*1e30*/  BSYNC.RECONVERGENT B1 ;  /* 0x0000000000017941 */ /* 0x000fea0003800200 */
.L_x_177:
[----:B------:R-:W-:Y:S04]  /*1e40*/  BSSY.RECONVERGENT B1, `(.L_x_179) ;  /* 0x0000006000017945 */ /* 0x000fe80003800200 */
[----:B------:R-:W-:Y:S05]  /*1e50*/  @!P2 BRA `(.L_x_180) ;  /* 0x000000000010a947 */ /* 0x000fea0003800000 */
[----:B0123--:R-:W-:-:S04]  /*1e60*/  IMAD R17, R9, 0x100, R0 ;  /* 0x0000010009117824 */ /* 0x00ffc800078e0200 */
[----:B------:R-:W-:-:S04]  /*1e70*/  VIADD R17, R17, 0x400 ;  /* 0x0000040011117836 */ /* 0x000fc80000000000 */
[----:B------:R-:W-:-:S05]  /*1e80*/  IMAD.WIDE.U32 R16, R17, 0x4, R14 ;  /* 0x0000000411107825 */ /* 0x000fca00078e000e */
[----:B------:R4:W-:Y:S02]  /*1e90*/  REDG.E.ADD.STRONG.GPU desc[UR12][R16.64], R21 ;  /* 0x000000151000798e */ /* 0x0009e4000c12e10c */
.L_x_180:
[----:B------:R-:W-:Y:S05]  /*1ea0*/  BSYNC.RECONVERGENT B1 ;  /* 0x0000000000017941 */ /* 0x000fea0003800200 */
.L_x_179:
[----:B------:R-:W-:Y:S04]  /*1eb0*/  BSSY.RECONVERGENT B1, `(.L_x_181) ;  /* 0x0000006000017945 */ /* 0x000fe80003800200 */
[----:B------:R-:W-:Y:S05]  /*1ec0*/  @!P3 BRA `(.L_x_182) ;  /* 0x000000000010b947 */ /* 0x000fea0003800000 */
[----:B01234-:R-:W-:-:S04]  /*1ed0*/  IMAD R17, R9, 0x100, R0 ;  /* 0x0000010009117824 */ /* 0x01ffc800078e0200 */
[----:B------:R-:W-:-:S04]  /*1ee0*/  VIADD R17, R17, 0x500 ;  /* 0x0000050011117836 */ /* 0x000fc80000000000 */
[----:B------:R-:W-:-:S05]  /*1ef0*/  IMAD.WIDE.U32 R16, R17, 0x4, R14 ;  /* 0x0000000411107825 */ /* 0x000fca00078e000e */
[----:B------:R0:W-:Y:S02]  /*1f00*/  REDG.E.ADD.STRONG.GPU desc[UR12][R16.64], R19 ;  /* 0x000000131000798e */ /* 0x0001e4000c12e10c */
.L_x_182:
[----:B------:R-:W-:Y:S05]  /*1f10*/  BSYNC.RECONVERGENT B1 ;  /* 0x0000000000017941 */ /* 0x000fea0003800200 */
.L_x_181:
[----:B------:R-:W-:Y:S04]  /*1f20*/  BSSY.RECONVERGENT B1, `(.L_x_183) ;  /* 0x0000006000017945 */ /* 0x000fe80003800200 */
[----:B------:R-:W-:Y:S05]  /*1f30*/  @!P4 BRA `(.L_x_184) ;  /* 0x000000000010c947 */ /* 0x000fea0003800000 */
[----:B01234-:R-:W-:-:S04]  /*1f40*/  IMAD R17, R9, 0x100, R0 ;  /* 0x0000010009117824 */ /* 0x01ffc800078e0200 */
[----:B------:R-:W-:-:S04]  /*1f50*/  VIADD R17, R17, 0x600 ;  /* 0x0000060011117836 */ /* 0x000fc80000000000 */
[----:B------:R-:W-:-:S05]  /*1f60*/  IMAD.WIDE.U32 R16, R17, 0x4, R14 ;  /* 0x0000000411107825 */ /* 0x000fca00078e000e */
[----:B------:R0:W-:Y:S02]  /*1f70*/  REDG.E.ADD.STRONG.GPU desc[UR12][R16.64], R13 ;  /* 0x0000000d1000798e */ /* 0x0001e4000c12e10c */
.L_x_184:
[----:B------:R-:W-:Y:S05]  /*1f80*/  BSYNC.RECONVERGENT B1 ;  /* 0x0000000000017941 */ /* 0x000fea0003800200 */
.L_x_183:
[----:B------:R-:W-:Y:S04]  /*1f90*/  BSSY.RECONVERGENT B1, `(.L_x_185) ;  /* 0x0000006000017945 */ /* 0x000fe80003800200 */
[----:B------:R-:W-:Y:S05]  /*1fa0*/  @!P5 BRA `(.L_x_186) ;  /* 0x000000000010d947 */ /* 0x000fea0003800000 */
[----:B01234-:R-:W-:-:S04]  /*1fb0*/  IMAD R17, R9, 0x100, R0 ;  /* 0x0000010009117824 */ /* 0x01ffc800078e0200 */
[----:B------:R-:W-:-:S04]  /*1fc0*/  VIADD R17, R17, 0x700 ;  /* 0x0000070011117836 */ /* 0x000fc80000000000 */
[----:B------:R-:W-:-:S05]  /*1fd0*/  IMAD.WIDE.U32 R16, R17, 0x4, R14 ;  /* 0x0000000411107825 */ /* 0x000fca00078e000e */
[----:B------:R0:W-:Y:S02]  /*1fe0*/  REDG.E.ADD.STRONG.GPU desc[UR12][R16.64], R18 ;  /* 0x000000121000798e */ /* 0x0001e4000c12e10c */
.L_x_186:
[----:B------:R-:W-:Y:S05]  /*1ff0*/  BSYNC.RECONVERGENT B1 ;  /* 0x0000000000017941 */ /* 0x000fea0003800200 */
.L_x_185:
[----:B------:R-:W-:-:S05]  /*2000*/  VIADD R9, R9, 0x8 ;  /* 0x0000000809097836 */ /* 0x000fca0000000000 */
[----:B------:R-:W-:-:S13]  /*2010*/  ISETP.NE.AND P0, PT, R9, R11, PT ;  /* 0x0000000b0900720c */ /* 0x000fda0003f05270 */
[----:B------:R-:W-:Y:S05]  /*2020*/  @P0 BRA `(.L_x_187) ;  /* 0xfffffff800d40947 */ /* 0x000fea000383ffff */
[----:B------:R-:W-:-:S07]  /*2030*/  IMAD.MOV.U32 R9, RZ, RZ, R11 ;  /* 0x000000ffff097224 */ /* 0x000fce00078e000b */
.L_x_170:
[C---:B------:R-:W-:Y:S01]  /*2040*/  ISETP.NE.AND P0, PT, R6.reuse, RZ, PT ;  /* 0x000000ff0600720c */ /* 0x040fe20003f05270 */
[----:B0-----:R-:W-:Y:S01]  /*2050*/  VIADD R13, R6, 0xffffffff ;  /* 0xffffffff060d7836 */ /* 0x001fe20000000000 */
[----:B------:R-:W-:Y:S01]  /*2060*/  LOP3.LUT R12, R12, 0x1, RZ, 0xc0, !PT ;  /* 0x000000010c0c7812 */ /* 0x000fe200078ec0ff */
[----:B-1234-:R-:W-:-:S10]  /*2070*/  VIADD R16, R7, 0xffffffff ;  /* 0xffffffff07107836 */ /* 0x01efd40000000000 */
[----:B------:R-:W-:Y:S05]  /*2080*/  @!P0 BRA `(.L_x_188) ;  /* 0x0000000400408947 */ /* 0x000fea0003800000 */
[----:B------:R-:W-:-:S13]  /*2090*/  ISETP.GE.U32.AND P0, PT, R13, 0x3, PT ;  /* 0x000000030d00780c */ /* 0x000fda0003f06070 */
[----:B------:R-:W-:Y:S05]  /*20a0*/  @!P0 BRA `(.L_x_189) ;  /* 0x0000000000a48947 */ /* 0x000fea0003800000 */
[----:B------:R-:W-:Y:S01]  /*20b0*/  IMAD R14, R9, 0x400, R10 ;  /* 0x00000400090e7824 */ /* 0x000fe200078e020a */
[----:B------:R-:W-:Y:S04]  /*20c0*/  BSSY.RECONVERGENT B1, `(.L_x_190) ;  /* 0x000000e000017945 */ /* 0x000fe80003800200 */
[----:B------:R-:W0:Y:S04]  /*20d0*/  LDS R25, [R14] ;  /* 0x000000000e197984 */ /* 0x000e280000000800 */
[----:B------:R-:W1:Y:S04]  /*20e0*/  LDS R21, [R14+0x400] ;  /* 0x000400000e157984 */ /* 0x000e680000000800 */
[----:B------:R-:W2:Y:S04]  /*20f0*/  LDS R19, [R14+0x800] ;  /* 0x000800000e137984 */ /* 0x000ea80000000800 */
[----:B------:R-:W3:Y:S01]  /*2100*/  LDS R17, [R14+0xc00] ;  /* 0x000c00000e117984 */ /* 0x000ee20000000800 */
[----:B0-----:R-:W-:-:S02]  /*2110*/  ISETP.NE.AND P0, PT, R25, RZ, PT ;  /* 0x000000ff1900720c */ /* 0x001fc40003f05270 */
[----:B-1----:R-:W-:Y:S02]  /*2120*/  ISETP.NE.AND P1, PT, R21, RZ, PT ;  /* 0x000000ff1500720c */ /* 0x002fe40003f25270 */
[----:B--2---:R-:W-:Y:S02]  /*2130*/  ISETP.NE.AND P2, PT, R19, RZ, PT ;  /* 0x000000ff1300720c */ /* 0x004fe40003f45270 */
[----:B---3--:R-:W-:-:S07]  /*2140*/  ISETP.NE.AND P3, PT, R17, RZ, PT ;  /* 0x000000ff1100720c */ /* 0x008fce0003f65270 */
[----:B------:R-:W-:Y:S06]  /*2150*/  @!P0 BRA `(.L_x_191) ;  /* 0x0000000000108947 */ /* 0x000fec0003800000 */
[----:B------:R-:W0:Y:S01]  /*2160*/  LDC.64 R14, c[0x0][0x380] ;  /* 0x0000e000ff0e7b82 */ /* 0x000e220000000a00 */
[----:B------:R-:W-:-:S04]  /*2170*/  IMAD R23, R9, 0x100, R0 ;  /* 0x0000010009177824 */ /* 0x000fc800078e0200 */
[----:B0-----:R-:W-:-:S05]  /*2180*/  IMAD.WIDE.U32 R14, R23, 0x4, R14 ;  /* 0x00000004170e7825 */ /* 0x001fca00078e000e */
[----:B------:R0:W-:Y:S02]  /*2190*/  REDG.E.ADD.STRONG.GPU desc[UR12][R14.64], R25 ;  /* 0x000000190e00798e */ /* 0x0001e4000c12e10c */
.L_x_191:
[----:B------:R-:W-:Y:S05]  /*21a0*/  BSYNC.RECONVERGENT B1 ;  /* 0x0000000000017941 */ /* 0x000fea0003800200 */
.L_x_190:
[----:B------:R-:W-:Y:S04]  /*21b0*/  BSSY.RECONVERGENT B1, `(.L_x_192) ;  /* 0x0000007000017945 */ /* 0x000fe80003800200 */
[----:B------:R-:W-:Y:S05]  /*21c0*/  @!P1 BRA `(.L_x_193) ;  /* 0x0000000000149947 */ /* 0x000fea0003800000 */
[----:B0-----:R-:W0:Y:S01]  /*21d0*/  LDC.64 R14, c[0x0][0x380] ;  /* 0x0000e000ff0e7b82 */ /* 0x001e220000000a00 */
[----:B------:R-:W-:-:S04]  /*21e0*/  IMAD R23, R9, 0x100, R0 ;  /* 0x0000010009177824 */ /* 0x000fc800078e0200 */
[----:B------:R-:W-:-:S04]  /*21f0*/  VIADD R23, R23, 0x100 ;  /* 0x0000010017177836 */ /* 0x000fc80000000000 */
[----:B0-----:R-:W-:-:S05]  /*2200*/  IMAD.WIDE.U32 R14, R23, 0x4, R14 ;  /* 0x00000004170e7825 */ /* 0x001fca00078e000e */
[----:B------:R1:W-:Y:S02]  /*2210*/  REDG.E.ADD.STRONG.GPU desc[UR12][R14.64], R21 ;  /* 0x000000150e00798e */ /* 0x0003e4000c12e10c */
.L_x_193:
[----:B------:R-:W-:Y:S05]  /*2220*/  BSYNC.RECONVERGENT B1 ;  /* 0x0000000000017941 */ /* 0x000fea0003800200 */
.L_x_192:
[----:B------:R-:W-:Y:S04]  /*2230*/  BSSY.RECONVERGENT B1, `(.L_x_194) ;  /* 0x0000007000017945 */ /* 0x000fe80003800200 */
[----:B------:R-:W-:Y:S05]  /*2240*/  @!P2 BRA `(.L_x_195) ;  /* 0x000000000014a947 */ /* 0x000fea0003800000 */
[----:B01----:R-:W0:Y:S01]  /*2250*/  LDC.64 R14, c[0x0][0x380] ;  /* 0x0000e000ff0e7b82 */ /* 0x003e220000000a00 */
[----:B------:R-:W-:-:S04]  /*2260*/  IMAD R21, R9, 0x100, R0 ;  /* 0x0000010009157824 */ /* 0x000fc800078e0200 */
[----:B------:R-:W-:-:S04]  /*2270*/  VIADD R21, R21, 0x200 ;  /* 0x0000020015157836 */ /* 0x000fc80000000000 */
[----:B0-----:R-:W-:-:S05]  /*2280*/  IMAD.WIDE.U32 R14, R21, 0x4, R14 ;  /* 0x00000004150e7825 */ /* 0x001fca00078e000e */
[----:B------:R2:W-:Y:S02]  /*2290*/  REDG.E.ADD.STRONG.GPU desc[UR12][R14.64], R19 ;  /* 0x000000130e00798e */ /* 0x0005e4000c12e10c */
.L_x_195:
[----:B------:R-:W-:Y:S05]  /*22a0*/  BSYNC.RECONVERGENT B1 ;  /* 0x0000000000017941 */ /* 0x000fea0003800200 */
.L_x_194:
[----:B------:R-:W-:Y:S04]  /*22b0*/  BSSY.RECONVERGENT B1, `(.L_x_196) ;  /* 0x0000007000017945 */ /* 0x000fe80003800200 */
[----:B------:R-:W-:Y:S05]  /*22c0*/  @!P3 BRA `(.L_x_197) ;  /* 0x000000000014b947 */ /* 0x000fea0003800000 */
[----:B012---:R-:W0:Y:S01]  /*22d0*/  LDC.64 R14, c[0x0][0x380] ;  /* 0x0000e000ff0e7b82 */ /* 0x007e220000000a00 */
[----:B------:R-:W-:-:S04]  /*22e0*/  IMAD R19, R9, 0x100, R0 ;  /* 0x0000010009137824 */ /* 0x000fc800078e0200 */
[----:B------:R-:W-:-:S04]  /*22f0*/  VIADD R19, R19, 0x300 ;  /* 0x0000030013137836 */ /* 0x000fc80000000000 */
[----:B0-----:R-:W-:-:S05]  /*2300*/  IMAD.WIDE.U32 R14, R19, 0x4, R14 ;  /* 0x00000004130e7825 */ /* 0x001fca00078e000e */
[----:B------:R3:W-:Y:S02]  /*2310*/  REDG.E.ADD.STRONG.GPU desc[UR12][R14.64], R17 ;  /* 0x000000110e00798e */ /* 0x0007e4000c12e10c */
.L_x_197:
[----:B------:R-:W-:Y:S05]  /*2320*/  BSYNC.RECONVERGENT B1 ;  /* 0x0000000000017941 */ /* 0x000fea0003800200 */
.L_x_196:
[----:B------:R-:W-:-:S07]  /*2330*/  VIADD R9, R9, 0x4 ;  /* 0x0000000409097836 */ /* 0x000fce0000000000 */
.L_x_189:
[----:B------:R-:W-:Y:S01]  /*2340*/  ISETP.NE.AND P0, PT, R7, RZ, PT ;  /* 0x000000ff0700720c */ /* 0x000fe20003f05270 */
[----:B------:R-:W-:-:S12]  /*2350*/  BSSY.RECONVERGENT B1, `(.L_x_188) ;  /* 0x0000023000017945 */ /* 0x000fd80003800200 */
[----:B------:R-:W-:Y:S05]  /*2360*/  @!P0 BRA `(.L_x_198) ;  /* 0x0000000000848947 */ /* 0x000fea0003800000 */
[----:B------:R-:W-:-:S13]  /*2370*/  ISETP.NE.AND P0, PT, R16, RZ, PT ;  /* 0x000000ff1000720c */ /* 0x000fda0003f05270 */
[----:B------:R-:W-:Y:S05]  /*2380*/  @!P0 BRA `(.L_x_199) ;  /* 0x0000000000548947 */ /* 0x000fea0003800000 */
[----:B0123--:R-:W-:Y:S01]  /*2390*/  IMAD R14, R9, 0x400, R10 ;  /* 0x00000400090e7824 */ /* 0x00ffe200078e020a */
[----:B------:R-:W-:Y:S04]  /*23a0*/  BSSY.RECONVERGENT B2, `(.L_x_200) ;  /* 0x000000a000027945 */ /* 0x000fe80003800200 */
[----:B------:R-:W0:Y:S04]  /*23b0*/  LDS R17, [R14] ;  /* 0x000000000e117984 */ /* 0x000e280000000800 */
[----:B------:R-:W1:Y:S01]  /*23c0*/  LDS R19, [R14+0x400] ;  /* 0x000400000e137984 */ /* 0x000e620000000800 */
[----:B0-----:R-:W-:-:S02]  /*23d0*/  ISETP.NE.AND P0, PT, R17, RZ, PT ;  /* 0x000000ff1100720c */ /* 0x001fc40003f05270 */
[----:B-1----:R-:W-:-:S11]  /*23e0*/  ISETP.NE.AND P1, PT, R19, RZ, PT ;  /* 0x000000ff1300720c */ /* 0x002fd60003f25270 */
[----:B------:R-:W-:Y:S05]  /*23f0*/  @!P0 BRA `(.L_x_201) ;  /* 0x0000000000108947 */ /* 0x000fea0003800000 */
[----:B------:R-:W0:Y:S01]  /*2400*/  LDC.64 R14, c[0x0][0x380] ;  /* 0x0000e000ff0e7b82 */ /* 0x000e220000000a00 */
[----:B------:R-:W-:-:S04]  /*2410*/  IMAD R21, R9, 0x100, R0 ;  /* 0x0000010009157824 */ /* 0x000fc800078e0200 */
[----:B0-----:R-:W-:-:S05]  /*2420*/  IMAD.WIDE.U32 R14, R21, 0x4, R14 ;  /* 0x00000004150e7825 */ /* 0x001fca00078e000e */
[----:B------:R0:W-:Y:S02]  /*2430*/  REDG.E.ADD.STRONG.GPU desc[UR12][R14.64], R17 ;  /* 0x000000110e00798e */ /* 0x0001e4000c12e10c */
.L_x_201:
[----:B------:R-:W-:Y:S05]  /*2440*/  BSYNC.RECONVERGENT B2 ;  /* 0x0000000000027941 */ /* 0x000fea0003800200 */
.L_x_200:
[----:B------:R-:W-:Y:S04]  /*2450*/  BSSY.RECONVERGENT B2, `(.L_x_202) ;  /* 0x0000007000027945 */ /* 0x000fe80003800200 */
[----:B------:R-:W-:Y:S05]  /*2460*/  @!P1 BRA `(.L_x_203) ;  /* 0x0000000000149947 */ /* 0x000fea0003800000 */
[----:B0-----:R-:W0:Y:S01]  /*2470*/  LDC.64 R14, c[0x0][0x380] ;  /* 0x0000e000ff0e7b82 */ /* 0x001e220000000a00 */
[----:B------:R-:W-:-:S04]  /*2480*/  IMAD R17, R9, 0x100, R0 ;  /* 0x0000010009117824 */ /* 0x000fc800078e0200 */
[----:B------:R-:W-:-:S04]  /*2490*/  VIADD R17, R17, 0x100 ;  /* 0x0000010011117836 */ /* 0x000fc80000000000 */
[----:B0-----:R-:W-:-:S05]  /*24a0*/  IMAD.WIDE.U32 R14, R17, 0x4, R14 ;  /* 0x00000004110e7825 */ /* 0x001fca00078e000e */
[----:B------:R1:W-:Y:S02]  /*24b0*/  REDG.E.ADD.STRONG.GPU desc[UR12][R14.64], R19 ;  /* 0x000000130e00798e */ /* 0x0003e4000c12e10c */
.L_x_203:
[----:B------:R-:W-:Y:S05]  /*24c0*/  BSYNC.RECONVERGENT B2 ;  /* 0x0000000000027941 */ /* 0x000fea0003800200 */
.L_x_202:
[----:B------:R-:W-:-:S07]  /*24d0*/  VIADD R9, R9, 0x2 ;  /* 0x0000000209097836 */ /* 0x000fce0000000000 */
.L_x_199:
[----:B------:R-:W-:-:S13]  /*24e0*/  ISETP.NE.AND P0, PT, R12, RZ, PT ;  /* 0x000000ff0c00720c */ /* 0x000fda0003f05270 */
[----:B------:R-:W-:Y:S05]  /*24f0*/  @!P0 BRA `(.L_x_198) ;  /* 0x0000000000208947 */ /* 0x000fea0003800000 */
[----:B0123--:R-:W-:-:S05]  /*2500*/  IMAD R14, R9, 0x400, R10 ;  /* 0x00000400090e7824 */ /* 0x00ffca00078e020a */
[----:B------:R-:W0:Y:S02]  /*2510*/  LDS R17, [R14] ;  /* 0x000000000e117984 */ /* 0x000e240000000800 */
[----:B0-----:R-:W-:-:S13]  /*2520*/  ISETP.NE.AND P0, PT, R17, RZ, PT ;  /* 0x000000ff1100720c */ /* 0x001fda0003f05270 */
[----:B------:R-:W-:Y:S05]  /*2530*/  @!P0 BRA `(.L_x_198) ;  /* 0x0000000000108947 */ /* 0x000fea0003800000 */
[----:B------:R-:W0:Y:S01]  /*2540*/  LDC.64 R14, c[0x0][0x380] ;  /* 0x0000e000ff0e7b82 */ /* 0x000e220000000a00 */
[----:B------:R-:W-:-:S04]  /*2550*/  IMAD R9, R9, 0x100, R0 ;  /* 0x0000010009097824 */ /* 0x000fc800078e0200 */
[----:B0-----:R-:W-:-:S05]  /*2560*/  IMAD.WIDE.U32 R14, R9, 0x4, R14 ;  /* 0x00000004090e7825 */ /* 0x001fca00078e000e */
[----:B------:R4:W-:Y:S02]  /*2570*/  REDG.E.ADD.STRONG.GPU desc[UR12][R14.64], R17 ;  /* 0x000000110e00798e */ /* 0x0009e4000c12e10c */
.L_x_198:
[----:B------:R-:W-:Y:S05]  /*2580*/  BSYNC.RECONVERGENT B1 ;  /* 0x0000000000017941 */ /* 0x000fea0003800200 */
.L_x_188:
[----:B------:R-:W-:-:S13]  /*2590*/  ISETP.GT.U32.AND P0, PT, R0, 0x7f, PT ;  /* 0x0000007f0000780c */ /* 0x000fda0003f04070 */
[----:B------:R-:W-:Y:S05]  /*25a0*/  @P0 BRA `(.L_x_169) ;  /* 0x0000000800300947 */ /* 0x000fea0003800000 */
[----:B------:R-:W-:Y:S01]  /*25b0*/  ISETP.GE.U32.AND P0, PT, R5, 0x7, PT ;  /* 0x000000070500780c */ /* 0x000fe20003f06070 */
[----:B------:R-:W-:-:S12]  /*25c0*/  IMAD.MOV.U32 R9, RZ, RZ, RZ ;  /* 0x000000ffff097224 */ /* 0x000fd800078e00ff */
[----:B------:R-:W-:Y:S05]  /*25d0*/  @!P0 BRA `(.L_x_204) ;  /* 0x0000000000e48947 */ /* 0x000fea0003800000 */
[----:B01234-:R-:W0:Y:S01]  /*25e0*/  LDC.64 R14, c[0x0][0x380] ;  /* 0x0000e000ff0e7b82 */ /* 0x01fe220000000a00 */
[----:B------:R-:W-:-:S07]  /*25f0*/  IMAD.MOV.U32 R9, RZ, RZ, RZ ;  /* 0x000000ffff097224 */ /* 0x000fce00078e00ff */
.L_x_221:
[C---:B------:R-:W-:Y:S01]  /*2600*/  IMAD R17, R9.reuse, 0x400, R10 ;  /* 0x0000040009117824 */ /* 0x040fe200078e020a */
[----:B------:R-:W-:Y:S01]  /*2610*/  BSSY.RECONVERGENT B1, `(.L_x_205) ;  /* 0x000000f000017945 */ /* 0x000fe20003800200 */
[----:B01234-:R-:W-:-:S03]  /*2620*/  IMAD R19, R9, 0x100, R0 ;  /* 0x0000010009137824 */ /* 0x01ffc600078e0200 */
[----:B------:R-:W1:Y:S01]  /*2630*/  LDS R21, [R17+0x200] ;  /* 0x0002000011157984 */ /* 0x000e620000000800 */
[----:B0-----:R-:W-:-:S03]  /*2640*/  IMAD.WIDE.U32 R18, R19, 0x4, R14 ;  /* 0x0000000413127825 */ /* 0x001fc600078e000e */
[----:B------:R-:W0:Y:S04]  /*2650*/  LDS R23, [R17+0x600] ;  /* 0x0006000011177984 */ /* 0x000e280000000800 */
[----:B------:R2:W3:Y:S04]  /*2660*/  LDS R25, [R17+0xa00] ;  /* 0x000a000011197984 */ /* 0x0004e80000000800 */
[----:B------:R2:W4:Y:S04]  /*2670*/  LDS R27, [R17+0xe00] ;  /* 0x000e0000111b7984 */ /* 0x0005280000000800 */
[----:B------:R2:W2:Y:S04]  /*2680*/  LDS R29, [R17+0x1200] ;  /* 0x00120000111d7984 */ /* 0x0004a80000000800 */
[----:B------:R0:W2:Y:S04]  /*2690*/  LDS R20, [R17+0x1600] ;  /* 0x0016000011147984 */ /* 0x0000a80000000800 */
[----:B------:R0:W2:Y:S04]  /*26a0*/  LDS R22, [R17+0x1a00] ;  /* 0x001a000011167984 */ /* 0x0000a80000000800 */
[----:B------:R0:W2:Y:S01]  /*26b0*/  LDS R24, [R17+0x1e00] ;  /* 0x001e000011187984 */ /* 0x0000a20000000800 */
[----:B-1----:R-:W-:-:S02]  /*26c0*/  ISETP.NE.AND P0, PT, R21, RZ, PT ;  /* 0x000000ff1500720c */ /* 0x002fc40003f05270 */
[----:B0-----:R-:W-:-:S11]  /*26d0*/  ISETP.NE.AND P1, PT, R23, RZ, PT ;  /* 0x000000ff1700720c */ /* 0x001fd60003f25270 */
[----:B---34-:R-:W-:Y:S05]  /*26e0*/  @!P0 BRA `(.L_x_206) ;  /* 0x0000000000048947 */ /* 0x018fea0003800000 */
[----:B------:R0:W-:Y:S02]  /*26f0*/  REDG.E.ADD.STRONG.GPU desc[UR12][R18.64+0x200], R21 ;  /* 0x000200151200798e */ /* 0x0001e4000c12e10c */
.L_x_206:
[----:B------:R-:W-:Y:S05]  /*2700*/  BSYNC.RECONVERGENT B1 ;  /* 0x0000000000017941 */ /* 0x000fea0003800200 */
.L_x_205:
[----:B------:R-:W-:Y:S01]  /*2710*/  BSSY.RECONVERGENT B1, `(.L_x_207) ;  /* 0x0000004000017945 */ /* 0x000fe20003800200 */
[----:B------:R-:W-:-:S03]  /*2720*/  VIADD R9, R9, 0x8 ;  /* 0x0000000809097836 */ /* 0x000fc60000000000 */
[----:B------:R-:W-:Y:S05]  /*2730*/  @!P1 BRA `(.L_x_208) ;  /* 0x0000000000049947 */ /* 0x000fea0003800000 */
[----:B------:R1:W-:Y:S02]  /*2740*/  REDG.E.ADD.STRONG.GPU desc[UR12][R18.64+0x600], R23 ;  /* 0x000600171200798e */ /* 0x0003e4000c12e10c */
.L_x_208:
[----:B------:R-:W-:Y:S05]  /*2750*/  BSYNC.RECONVERGENT B1 ;  /* 0x0000000000017941 */ /* 0x000fea0003800200 */
.L_x_207:
[----:B------:R-:W-:Y:S01]  /*2760*/  ISETP.NE.AND P6, PT, R25, RZ, PT ;  /* 0x000000ff1900720c */ /* 0x000fe20003fc5270 */
[----:B------:R-:W-:Y:S01]  /*2770*/  BSSY.RECONVERGENT B1, `(.L_x_209) ;  /* 0x0000009000017945 */ /* 0x000fe20003800200 */
[----:B------:R-:W-:Y:S02]  /*2780*/  ISETP.NE.AND P0, PT, R9, R11, PT ;  /* 0x0000000b0900720c */ /* 0x000fe40003f05270 */
[----:B------:R-:W-:Y:S02]  /*2790*/  ISETP.NE.AND P1, PT, R27, RZ, PT ;  /* 0x000000ff1b00720c */ /* 0x000fe40003f25270 */
[----:B--2---:R-:W-:Y:S02]  /*27a0*/  ISETP.NE.AND P2, PT, R29, RZ, PT ;  /* 0x000000ff1d00720c */ /* 0x004fe40003f45270 */
[----:B------:R-:W-:Y:S02]  /*27b0*/  ISETP.NE.AND P3, PT, R20, RZ, PT ;  /* 0x000000ff1400720c */ /* 0x000fe40003f65270 */
[----:B------:R-:W-:-:S02]  /*27c0*/  ISETP.NE.AND P4, PT, R22, RZ, PT ;  /* 0x000000ff1600720c */ /* 0x000fc40003f85270 */
[----:B------:R-:W-:Y:S01]  /*27d0*/  ISETP.NE.AND P5, PT, R24, RZ, PT ;  /* 0x000000ff1800720c */ /* 0x000fe20003fa5270 */
[----:B------:R-:W-:-:S12]  /*27e0*/  @!P6 BRA `(.L_x_210) ;  /* 0x000000000004e947 */ /* 0x000fd80003800000 */
[----:B------:R2:W-:Y:S02]  /*27f0*/  REDG.E.ADD.STRONG.GPU desc[UR12][R18.64+0xa00], R25 ;  /* 0x000a00191200798e */ /* 0x0005e4000c12e10c */
.L_x_210:
[----:B------:R-:W-:Y:S05]  /*2800*/  BSYNC.RECONVERGENT B1 ;  /* 0x0000000000017941 */ /* 0x000fea0003800200 */
.L_x_209:
[----:B------:R-:W-:Y:S04]  /*2810*/  BSSY.RECONVERGENT B1, `(.L_x_211) ;  /* 0x0000003000017945 */ /* 0x000fe80003800200 */
[----:B------:R-:W-:Y:S05]  /*2820*/  @!P1 BRA `(.L_x_212) ;  /* 0x0000000000049947 */ /* 0x000fea0003800000 */
[----:B------:R3:W-:Y:S02]  /*2830*/  REDG.E.ADD.STRONG.GPU desc[UR12][R18.64+0xe00], R27 ;  /* 0x000e001b1200798e */ /* 0x0007e4000c12e10c */
.L_x_212:
[----:B------:R-:W-:Y:S05]  /*2840*/  BSYNC.RECONVERGENT B1 ;  /* 0x0000000000017941 */ /* 0x000fea0003800200 */
.L_x_211:
[----:B------:R-:W-:Y:S04]  /*2850*/  BSSY.RECONVERGENT B1, `(.L_x_213) ;  /* 0x0000003000017945 */ /* 0x000fe80003800200 */
[----:B------:R-:W-:Y:S05]  /*2860*/  @!P2 BRA `(.L_x_214) ;  /* 0x000000000004a947 */ /* 0x000fea0003800000 */
[----:B------:R4:W-:Y:S02]  /*2870*/  REDG.E.ADD.STRONG.GPU desc[UR12][R18.64+0x1200], R29 ;  /* 0x0012001d1200798e */ /* 0x0009e4000c12e10c */
.L_x_214:
[----:B------:R-:W-:Y:S05]  /*2880*/  BSYNC.RECONVERGENT B1 ;  /* 0x0000000000017941 */ /* 0x000fea0003800200 */
.L_x_213:
[----:B------:R-:W-:Y:S04]  /*2890*/  BSSY.RECONVERGENT B1, `(.L_x_215) ;  /* 0x0000003000017945 */ /* 0x000fe80003800200 */
[----:B------:R-:W-:Y:S05]  /*28a0*/  @!P3 BRA `(.L_x_216) ;  /* 0x000000000004b947 */ /* 0x000fea0003800000 */
[----:B------:R0:W-:Y:S02]  /*28b0*/  REDG.E.ADD.STRONG.GPU desc[UR12][R18.64+0x1600], R20 ;  /* 0x001600141200798e */ /* 0x0001e4000c12e10c */
.L_x_216:
[----:B------:R-:W-:Y:S05]  /*28c0*/  BSYNC.RECONVERGENT B1 ;  /* 0x0000000000017941 */ /* 0x000fea0003800200 */
.L_x_215:
[----:B------:R-:W-:Y:S04]  /*28d0*/  BSSY.RECONVERGENT B1, `(.L_x_217) ;  /* 0x0000003000017945 */ /* 0x000fe80003800200 */
[----:B------:R-:W-:Y:S05]  /*28e0*/  @!P4 BRA `(.L_x_218) ;  /* 0x000000000004c947 */ /* 0x000fea0003800000 */
[----:B------:R0:W-:Y:S02]  /*28f0*/  REDG.E.ADD.STRONG.GPU desc[UR12][R18.64+0x1a00], R22 ;  /* 0x001a00161200798e */ /* 0x0001e4000c12e10c */
.L_x_218:
[----:B------:R-:W-:Y:S05]  /*2900*/  BSYNC.RECONVERGENT B1 ;  /* 0x0000000000017941 */ /* 0x000fea0003800200 */
.L_x_217:
[----:B------:R-:W-:Y:S04]  /*2910*/  BSSY.RECONVERGENT B1, `(.L_x_219) ;  /* 0x0000003000017945 */ /* 0x000fe80003800200 */
[----:B------:R-:W-:Y:S05]  /*2920*/  @!P5 BRA `(.L_x_220) ;  /* 0x000000000004d947 */ /* 0x000fea0003800000 */
[----:B------:R0:W-:Y:S02]  /*2930*/  REDG.E.ADD.STRONG.GPU desc[UR12][R18.64+0x1e00], R24 ;  /* 0x001e00181200798e */ /* 0x0001e4000c12e10c */
.L_x_220:
[----:B------:R-:W-:Y:S05]  /*2940*/  BSYNC.RECONVERGENT B1 ;  /* 0x0000000000017941 */ /* 0x000fea0003800200 */
.L_x_219:
[----:B------:R-:W-:Y:S05]  /*2950*/  @P0 BRA `(.L_x_221) ;  /* 0xfffffffc00280947 */ /* 0x000fea000383ffff */
[----:B------:R-:W-:-:S07]  /*2960*/  IMAD.MOV.U32 R9, RZ, RZ, R11 ;  /* 0x000000ffff097224 */ /* 0x000fce00078e000b */
.L_x_204:
[----:B------:R-:W-:-:S13]  /*2970*/  ISETP.NE.AND P0, PT, R6, RZ, PT ;  /* 0x000000ff0600720c */ /* 0x000fda0003f05270 */
[----:B------:R-:W-:Y:S05]  /*2980*/  @!P0 BRA `(.L_x_169) ;  /* 0x0000000400388947 */ /* 0x000fea0003800000 */
[----:B------:R-:W-:-:S13]  /*2990*/  ISETP.GE.U32.AND P0, PT, R13, 0x3, PT ;  /* 0x000000030d00780c */ /* 0x000fda0003f06070 */
[----:B------:R-:W-:Y:S05]  /*29a0*/  @!P0 BRA `(.L_x_222) ;  /* 0x0000000000a48947 */ /* 0x000fea0003800000 */
[----:B01234-:R-:W-:Y:S01]  /*29b0*/  IMAD R14, R9, 0x400, R10 ;  /* 0x00000400090e7824 */ /* 0x01ffe200078e020a */
[----:B------:R-:W-:Y:S04]  /*29c0*/  BSSY.RECONVERGENT B1, `(.L_x_223) ;  /* 0x000000e000017945 */ /* 0x000fe80003800200 */
[----:B------:R-:W0:Y:S04]  /*29d0*/  LDS R19, [R14+0x200] ;  /* 0x000200000e137984 */ /* 0x000e280000000800 */
        /* <DEDUP_REMOVED lines=12> */
.L_x_224:
[----:B------:R-:W-:Y:S05]  /*2aa0*/  BSYNC.RECONVERGENT B1 ;  /* 0x0000000000017941 */ /* 0x000fea0003800200 */
.L_x_223:
[----:B------:R-:W-:Y:S04]  /*2ab0*/  BSSY.RECONVERGENT B1, `(.L_x_225) ;  /* 0x0000007000017945 */ /* 0x000fe80003800200 */
[----:B------:R-:W-:Y:S05]  /*2ac0*/  @!P1 BRA `(.L_x_226) ;  /* 0x0000000000149947 */ /* 0x000fea0003800000 */
[----:B0-----:R-:W0:Y:S01]  /*2ad0*/  LDC.64 R14, c[0x0][0x380] ;  /* 0x0000e000ff0e7b82 */ /* 0x001e220000000a00 */
[----:B------:R-:W-:-:S04]  /*2ae0*/  IMAD R17, R9, 0x100, R0 ;  /* 0x0000010009117824 */ /* 0x000fc800078e0200 */
[----:B------:R-:W-:-:S04]  /*2af0*/  VIADD R17, R17, 0x100 ;  /* 0x0000010011117836 */ /* 0x000fc80000000000 */
[----:B0-----:R-:W-:-:S05]  /*2b00*/  IMAD.WIDE.U32 R14, R17, 0x4, R14 ;  /* 0x00000004110e7825 */ /* 0x001fca00078e000e */
[----:B------:R1:W-:Y:S02]  /*2b10*/  REDG.E.ADD.STRONG.GPU desc[UR12][R14.64+0x200], R21 ;  /* 0x000200150e00798e */ /* 0x0003e4000c12e10c */
.L_x_226:
[----:B------:R-:W-:Y:S05]  /*2b20*/  BSYNC.RECONVERGENT B1 ;  /* 0x0000000000017941 */ /* 0x000fea0003800200 */
.L_x_225:
[----:B------:R-:W-:Y:S04]  /*2b30*/  BSSY.RECONVERGENT B1, `(.L_x_227) ;  /* 0x0000007000017945 */ /* 0x000fe80003800200 */
[----:B------:R-:W-:Y:S05]  /*2b40*/  @!P2 BRA `(.L_x_228) ;  /* 0x000000000014a947 */ /* 0x000fea0003800000 */
[----:B01----:R-:W0:Y:S01]  /*2b50*/  LDC.64 R14, c[0x0][0x380] ;  /* 0x0000e000ff0e7b82 */ /* 0x003e220000000a00 */
[----:B------:R-:W-:-:S04]  /*2b60*/  IMAD R17, R9, 0x100, R0 ;  /* 0x0000010009117824 */ /* 0x000fc800078e0200 */
[----:B------:R-:W-:-:S04]  /*2b70*/  VIADD R17, R17, 0x200 ;  /* 0x0000020011117836 */ /* 0x000fc80000000000 */
[----:B0-----:R-:W-:-:S05]  /*2b80*/  IMAD.WIDE.U32 R14, R17, 0x4, R14 ;  /* 0x00000004110e7825 */ /* 0x001fca00078e000e */
[----:B------:R2:W-:Y:S02]  /*2b90*/  REDG.E.ADD.STRONG.GPU desc[UR12][R14.64+0x200], R13 ;  /* 0x0002000d0e00798e */ /* 0x0005e4000c12e10c */
.L_x_228:
[----:B------:R-:W-:Y:S05]  /*2ba0*/  BSYNC.RECONVERGENT B1 ;  /* 0x0000000000017941 */ /* 0x000fea0003800200 */
.L_x_227:
[----:B------:R-:W-:Y:S04]  /*2bb0*/  BSSY.RECONVERGENT B1, `(.L_x_229) ;  /* 0x0000007000017945 */ /* 0x000fe80003800200 */
[----:B------:R-:W-:Y:S05]  /*2bc0*/  @!P3 BRA `(.L_x_230) ;  /* 0x000000000014b947 */ /* 0x000fea0003800000 */
[----:B012---:R-:W0:Y:S01]  /*2bd0*/  LDC.64 R14, c[0x0][0x380] ;  /* 0x0000e000ff0e7b82 */ /* 0x007e220000000a00 */
[----:B------:R-:W-:-:S04]  /*2be0*/  IMAD R13, R9, 0x100, R0 ;  /* 0x00000100090d7824 */ /* 0x000fc800078e0200 */
[----:B------:R-:W-:-:S04]  /*2bf0*/  VIADD R13, R13, 0x300 ;  /* 0x000003000d0d7836 */ /* 0x000fc80000000000 */
[----:B0-----:R-:W-:-:S05]  /*2c00*/  IMAD.WIDE.U32 R14, R13, 0x4, R14 ;  /* 0x000000040d0e7825 */ /* 0x001fca00078e000e */
[----:B------:R3:W-:Y:S02]  /*2c10*/  REDG.E.ADD.STRONG.GPU desc[UR12][R14.64+0x200], R11 ;  /* 0x0002000b0e00798e */ /* 0x0007e4000c12e10c */
.L_x_230:
[----:B------:R-:W-:Y:S05]  /*2c20*/  BSYNC.RECONVERGENT B1 ;  /* 0x0000000000017941 */ /* 0x000fea0003800200 */
.L_x_229:
[----:B------:R-:W-:-:S07]  /*2c30*/  VIADD R9, R9, 0x4 ;  /* 0x0000000409097836 */ /* 0x000fce0000000000 */
.L_x_222:
[----:B------:R-:W-:-:S13]  /*2c40*/  ISETP.NE.AND P0, PT, R7, RZ, PT ;  /* 0x000000ff0700720c */ /* 0x000fda0003f05270 */
[----:B------:R-:W-:Y:S05]  /*2c50*/  @!P0 BRA `(.L_x_169) ;  /* 0x0000000000848947 */ /* 0x000fea0003800000 */
[----:B------:R-:W-:-:S13]  /*2c60*/  ISETP.NE.AND P0, PT, R16, RZ, PT ;  /* 0x000000ff1000720c */ /* 0x000fda0003f05270 */
[----:B------:R-:W-:Y:S05]  /*2c70*/  @!P0 BRA `(.L_x_231) ;  /* 0x0000000000548947 */ /* 0x000fea0003800000 */
[----:B01234-:R-:W-:Y:S01]  /*2c80*/  IMAD R14, R9, 0x400, R10 ;  /* 0x00000400090e7824 */ /* 0x01ffe200078e020a */
[----:B------:R-:W-:Y:S04]  /*2c90*/  BSSY.RECONVERGENT B1, `(.L_x_232) ;  /* 0x000000a000017945 */ /* 0x000fe80003800200 */
[----:B------:R-:W0:Y:S04]  /*2ca0*/  LDS R11, [R14+0x200] ;  /* 0x000200000e0b7984 */ /* 0x000e280000000800 */
        /* <DEDUP_REMOVED lines=8> */
.L_x_233:
[----:B------:R-:W-:Y:S05]  /*2d30*/  BSYNC.RECONVERGENT B1 ;  /* 0x0000000000017941 */ /* 0x000fea0003800200 */
.L_x_232:
[----:B------:R-:W-:Y:S04]  /*2d40*/  BSSY.RECONVERGENT B1, `(.L_x_234) ;  /* 0x0000007000017945 */ /* 0x000fe80003800200 */
[----:B------:R-:W-:Y:S05]  /*2d50*/  @!P1 BRA `(.L_x_235) ;  /* 0x0000000000149947 */ /* 0x000fea0003800000 */
[----:B0-----:R-:W0:Y:S01]  /*2d60*/  LDC.64 R14, c[0x0][0x380] ;  /* 0x0000e000ff0e7b82 */ /* 0x001e220000000a00 */
[----:B------:R-:W-:-:S04]  /*2d70*/  IMAD R11, R9, 0x100, R0 ;  /* 0x00000100090b7824 */ /* 0x000fc800078e0200 */
[----:B------:R-:W-:-:S04]  /*2d80*/  VIADD R11, R11, 0x100 ;  /* 0x000001000b0b7836 */ /* 0x000fc80000000000 */
[----:B0-----:R-:W-:-:S05]  /*2d90*/  IMAD.WIDE.U32 R14, R11, 0x4, R14 ;  /* 0x000000040b0e7825 */ /* 0x001fca00078e000e */
[----:B------:R1:W-:Y:S02]  /*2da0*/  REDG.E.ADD.STRONG.GPU desc[UR12][R14.64+0x200], R13 ;  /* 0x0002000d0e00798e */ /* 0x0003e4000c12e10c */
.L_x_235:
[----:B------:R-:W-:Y:S05]  /*2db0*/  BSYNC.RECONVERGENT B1 ;  /* 0x0000000000017941 */ /* 0x000fea0003800200 */
.L_x_234:
[----:B------:R-:W-:-:S07]  /*2dc0*/  VIADD R9, R9, 0x2 ;  /* 0x0000000209097836 */ /* 0x000fce0000000000 */
.L_x_231:
[----:B------:R-:W-:-:S13]  /*2dd0*/  ISETP.NE.AND P0, PT, R12, RZ, PT ;  /* 0x000000ff0c00720c */ /* 0x000fda0003f05270 */
[----:B------:R-:W-:Y:S05]  /*2de0*/  @!P0 BRA `(.L_x_169) ;  /* 0x0000000000208947 */ /* 0x000fea0003800000 */
[----:B------:R-:W-:-:S05]  /*2df0*/  IMAD R10, R9, 0x400, R10 ;  /* 0x00000400090a7824 */ /* 0x000fca00078e020a */
[----:B-12---:R-:W1:Y:S02]  /*2e00*/  LDS R13, [R10+0x200] ;  /* 0x000200000a0d7984 */ /* 0x006e640000000800 */
[----:B-1----:R-:W-:-:S13]  /*2e10*/  ISETP.NE.AND P0, PT, R13, RZ, PT ;  /* 0x000000ff0d00720c */ /* 0x002fda0003f05270 */
[----:B------:R-:W-:Y:S05]  /*2e20*/  @!P0 BRA `(.L_x_169) ;  /* 0x0000000000108947 */ /* 0x000fea0003800000 */
[----:B0--3--:R-:W0:Y:S01]  /*2e30*/  LDC.64 R10, c[0x0][0x380] ;  /* 0x0000e000ff0a7b82 */ /* 0x009e220000000a00 */
[----:B------:R-:W-:-:S04]  /*2e40*/  IMAD R9, R9, 0x100, R0 ;  /* 0x0000010009097824 */ /* 0x000fc800078e0200 */
[----:B0-----:R-:W-:-:S05]  /*2e50*/  IMAD.WIDE.U32 R10, R9, 0x4, R10 ;  /* 0x00000004090a7825 */ /* 0x001fca00078e000a */
[----:B------:R0:W-:Y:S02]  /*2e60*/  REDG.E.ADD.STRONG.GPU desc[UR12][R10.64+0x200], R13 ;  /* 0x0002000d0a00798e */ /* 0x0001e4000c12e10c */
.L_x_169:
[----:B------:R-:W-:Y:S05]  /*2e70*/  BSYNC.RECONVERGENT B0 ;  /* 0x0000000000007941 */ /* 0x000fea0003800200 */
.L_x_168:
[----:B------:R-:W1:Y:S01]  /*2e80*/  LDCU UR5, c[0x0][0x390] ;  /* 0x00007200ff0577ac */ /* 0x000e620008000800 */
[----:B------:R-:W-:Y:S02]  /*2e90*/  UIADD3 UR4, UPT, UPT, UR4, 0x1, URZ ;  /* 0x0000000104047890 */ /* 0x000fe4000fffe0ff */
[----:B-1----:R-:W-:-:S04]  /*2ea0*/  UIADD3 UR7, UPT, UPT, UR5, -0x1, URZ ;  /* 0xffffffff05077890 */ /* 0x002fc8000fffe0ff */
[----:B------:R-:W-:-:S04]  /*2eb0*/  ULEA.HI UR7, UR7, 0x1, URZ, 0x2 ;  /* 0x0000000107077891 */ /* 0x000fc8000f8f10ff */
[----:B------:R-:W-:-:S04]  /*2ec0*/  UISETP.LT.U32.AND UP0, UPT, UR7, UR5, UPT ;  /* 0x000000050700728c */ /* 0x000fc8000bf01070 */
[----:B------:R-:W-:-:S04]  /*2ed0*/  USEL UR5, UR7, UR5, UP0 ;  /* 0x0000000507057287 */ /* 0x000fc80008000000 */
[----:B------:R-:W-:Y:S01]  /*2ee0*/  UISETP.NE.AND UP0, UPT, UR4, UR5, UPT ;  /* 0x000000050400728c */ /* 0x000fe2000bf05270 */
[----:B------:R-:W-:Y:S08]  /*2ef0*/  BAR.SYNC.DEFER_BLOCKING 0x0 ;  /* 0x0000000000007b1d */ /* 0x000ff00000010000 */
[----:B------:R-:W-:Y:S05]  /*2f00*/  BRA.U UP0, `(.L_x_236) ;  /* 0xffffffd100a07547 */ /* 0x000fea000b83ffff */
[----:B------:R-:W-:Y:S05]  /*2f10*/  EXIT ;  /* 0x000000000000794d */ /* 0x000fea0003800000 */
.L_x_237:
        /* <DEDUP_REMOVED lines=14> */
.L_x_245:


//--------------------- .text._ZN3cub18CUB_300001_SM_10006detail10radix_sort31DeviceRadixSortSingleTileKernelINS1_5radix10policy_hubIfijE10Policy1000ELNS0_9SortOrderE1EfijNS1_21identity_decomposer_tEEEvPKT1_PSA_PKT2_PSE_T3_iiT4_ --------------------------
	.section	.text._ZN3cub18CUB_300001_SM_10006detail10radix_sort31DeviceRadixSortSingleTileKernelINS1_5radix10policy_hubIfijE10Policy1000ELNS0_9SortOrderE1EfijNS1_21identity_decomposer_tEEEvPKT1_PSA_PKT2_PSE_T3_iiT4_,"ax",@progbits
	.align	128
        .global         _ZN3cub18CUB_300001_SM_10006detail10radix_sort31DeviceRadixSortSingleTileKernelINS1_5radix10policy_hubIfijE10Policy1000ELNS0_9SortOrderE1EfijNS1_21identity_decomposer_tEEEvPKT1_PSA_PKT2_PSE_T3_iiT4_
        .type           _ZN3cub18CUB_300001_SM_10006detail10radix_sort31DeviceRadixSortSingleTileKernelINS1_5radix10policy_hubIfijE10Policy1000ELNS0_9SortOrderE1EfijNS1_21identity_decomposer_tEEEvPKT1_PSA_PKT2_PSE_T3_iiT4_,@function
        .size           _ZN3cub18CUB_300001_SM_10006detail10radix_sort31DeviceRadixSortSingleTileKernelINS1_5radix10policy_hubIfijE10Policy1000ELNS0_9SortOrderE1EfijNS1_21identity_decomposer_tEEEvPKT1_PSA_PKT2_PSE_T3_iiT4_,(.L_x_246 - _ZN3cub18CUB_300001_SM_10006detail10radix_sort31DeviceRadixSortSingleTileKernelINS1_5radix10policy_hubIfijE10Policy1000ELNS0_9SortOrderE1EfijNS1_21identity_decomposer_tEEEvPKT1_PSA_PKT2_PSE_T3_iiT4_)
        .other          _ZN3cub18CUB_300001_SM_10006detail10radix_sort31DeviceRadixSortSingleTileKernelINS1_5radix10policy_hubIfijE10Policy1000ELNS0_9SortOrderE1EfijNS1_21identity_decomposer_tEEEvPKT1_PSA_PKT2_PSE_T3_iiT4_,@"STO_CUDA_ENTRY STV_DEFAULT"
_ZN3cub18CUB_300001_SM_10006detail10radix_sort31DeviceRadixSortSingleTileKernelINS1_5radix10policy_hubIfijE10Policy1000ELNS0_9SortOrderE1EfijNS1_21identity_decomposer_tEEEvPKT1_PSA_PKT2_PSE_T3_iiT4_:
.text._ZN3cub18CUB_300001_SM_10006detail10radix_sort31DeviceRadixSortSingleTileKernelINS1_5radix10policy_hubIfijE10Policy1000ELNS0_9SortOrderE1EfijNS1_21identity_decomposer_tEEEvPKT1_PSA_PKT2_PSE_T3_iiT4_:
[----:B------:R-:W-:Y:S01]  /*0000*/  LDC R1, c[0x0][0x37c] ;  /* 0x0000df00ff017b82 */ /* 0x000fe20000000800 */
[----:B------:R-:W0:Y:S01]  /*0010*/  S2R R0, SR_TID.X ;  /* 0x0000000000007919 */ /* 0x000e220000002100 */
[----:B------:R-:W1:Y:S01]  /*0020*/  LDCU UR4, c[0x0][0x3a0] ;  /* 0x00007400ff0477ac */ /* 0x000e620008000800 */
[----:B------:R-:W-:Y:S02]  /*0030*/  IMAD.MOV.U32 R35, RZ, RZ, -0x1 ;  /* 0xffffffffff237424 */ /* 0x000fe400078e00ff */
[----:B------:R-:W-:Y:S01]  /*0040*/  IMAD.MOV.U32 R36, RZ, RZ, -0x1 ;  /* 0xffffffffff247424 */ /* 0x000fe200078e00ff */
[----:B------:R-:W2:Y:S01]  /*0050*/  LDCU.64 UR10, c[0x0][0x358] ;  /* 0x00006b00ff0a77ac */ /* 0x000ea20008000a00 */
[----:B------:R-:W-:Y:S02]  /*0060*/  IMAD.MOV.U32 R37, RZ, RZ, -0x1 ;  /* 0xffffffffff257424 */ /* 0x000fe400078e00ff */
[----:B------:R-:W-:Y:S02]  /*0070*/  IMAD.MOV.U32 R38, RZ, RZ, -0x1 ;  /* 0xffffffffff267424 */ /* 0x000fe400078e00ff */
[----:B------:R-:W-:-:S02]  /*0080*/  IMAD.MOV.U32 R39, RZ, RZ, -0x1 ;  /* 0xffffffffff277424 */ /* 0x000fc400078e00ff */
[----:B------:R-:W-:Y:S02]  /*0090*/  IMAD.MOV.U32 R29, RZ, RZ, -0x1 ;  /* 0xffffffffff1d7424 */ /* 0x000fe400078e00ff */
[----:B------:R-:W-:Y:S02]  /*00a0*/  IMAD.MOV.U32 R30, RZ, RZ, -0x1 ;  /* 0xffffffffff1e7424 */ /* 0x000fe400078e00ff */
[----:B------:R-:W-:Y:S02]  /*00b0*/  IMAD.MOV.U32 R32, RZ, RZ, -0x1 ;  /* 0xffffffffff207424 */ /* 0x000fe400078e00ff */
        /* <DEDUP_REMOVED lines=10> */
[----:B------:R-:W-:Y:S01]  /*0160*/  IMAD.MOV.U32 R49, RZ, RZ, -0x1 ;  /* 0xffffffffff317424 */ /* 0x000fe200078e00ff */
[----:B------:R-:W3:Y:S01]  /*0170*/  S2UR UR5, SR_CgaCtaId ;  /* 0x00000000000579c3 */ /* 0x000ee20000008800 */
[----:B0-----:R-:W-:Y:S01]  /*0180*/  IMAD R9, R0, 0x13, RZ ;  /* 0x0000001300097824 */ /* 0x001fe200078e02ff */
[----:B------:R-:W0:Y:S03]  /*0190*/  LDCU UR6, c[0x0][0x3a4] ;  /* 0x00007480ff0677ac */ /* 0x000e260008000800 */
[C---:B------:R-:W-:Y:S01]  /*01a0*/  VIADD R4, R9.reuse, 0x1 ;  /* 0x0000000109047836 */ /* 0x040fe20000000000 */
[C---:B-1----:R-:W-:Y:S01]  /*01b0*/  ISETP.GE.AND P6, PT, R9.reuse, UR4, PT ;  /* 0x0000000409007c0c */ /* 0x042fe2000bfc6270 */
[C---:B------:R-:W-:Y:S01]  /*01c0*/  VIADD R5, R9.reuse, 0x2 ;  /* 0x0000000209057836 */ /* 0x040fe20000000000 */
[----:B------:R-:W1:Y:S01]  /*01d0*/  LDCU UR7, c[0x0][0x3a8] ;  /* 0x00007500ff0777ac */ /* 0x000e620008000800 */
[C---:B------:R-:W-:Y:S01]  /*01e0*/  VIADD R7, R9.reuse, 0x6 ;  /* 0x0000000609077836 */ /* 0x040fe20000000000 */
[----:B------:R-:W-:Y:S01]  /*01f0*/  ISETP.GE.AND P5, PT, R4, UR4, PT ;  /* 0x0000000404007c0c */ /* 0x000fe2000bfa6270 */
[----:B------:R-:W-:Y:S01]  /*0200*/  VIADD R4, R9, 0x4 ;  /* 0x0000000409047836 */ /* 0x000fe20000000000 */
[----:B------:R-:W-:Y:S01]  /*0210*/  ISETP.GE.AND P4, PT, R5, UR4, PT ;  /* 0x0000000405007c0c */ /* 0x000fe2000bf86270 */
[----:B------:R-:W-:Y:S01]  /*0220*/  VIADD R5, R9, 0x5 ;  /* 0x0000000509057836 */ /* 0x000fe20000000000 */
[----:B------:R-:W-:Y:S01]  /*0230*/  ISETP.GE.AND P0, PT, R7, UR4, PT ;  /* 0x0000000407007c0c */ /* 0x000fe2000bf06270 */
[C---:B------:R-:W-:Y:S01]  /*0240*/  VIADD R51, R9.reuse, 0x7 ;  /* 0x0000000709337836 */ /* 0x040fe20000000000 */
[----:B------:R-:W-:Y:S01]  /*0250*/  ISETP.GE.AND P2, PT, R4, UR4, PT ;  /* 0x0000000404007c0c */ /* 0x000fe2000bf46270 */
[----:B------:R-:W-:Y:S01]  /*0260*/  VIADD R52, R9, 0x8 ;  /* 0x0000000809347836 */ /* 0x000fe20000000000 */
[----:B------:R-:W-:Y:S01]  /*0270*/  ISETP.GE.AND P1, PT, R5, UR4, PT ;  /* 0x0000000405007c0c */ /* 0x000fe2000bf26270 */
[C---:B------:R-:W-:Y:S01]  /*0280*/  VIADD R53, R9.reuse, 0x9 ;  /* 0x0000000909357836 */ /* 0x040fe20000000000 */
[----:B------:R-:W4:Y:S01]  /*0290*/  LDC.64 R4, c[0x0][0x380] ;  /* 0x0000e000ff047b82 */ /* 0x000f220000000a00 */
[----:B------:R-:W-:Y:S01]  /*02a0*/  P2R R50, PR, RZ, 0x1 ;  /* 0x00000001ff327803 */ /* 0x000fe20000000000 */
[C---:B------:R-:W-:Y:S01]  /*02b0*/  VIADD R54, R9.reuse, 0xa ;  /* 0x0000000a09367836 */ /* 0x040fe20000000000 */
[----:B------:R-:W-:Y:S01]  /*02c0*/  P2R R47, PR, RZ, 0x2 ;  /* 0x00000002ff2f7803 */ /* 0x000fe20000000000 */
[C---:B------:R-:W-:Y:S01]  /*02d0*/  VIADD R6, R9.reuse, 0x3 ;  /* 0x0000000309067836 */ /* 0x040fe20000000000 */
[----:B------:R-:W-:Y:S01]  /*02e0*/  P2R R45, PR, RZ, 0x4 ;  /* 0x00000004ff2d7803 */ /* 0x000fe20000000000 */
[C---:B------:R-:W-:Y:S01]  /*02f0*/  VIADD R55, R9.reuse, 0xb ;  /* 0x0000000b09377836 */ /* 0x040fe20000000000 */
[----:B------:R-:W-:Y:S01]  /*0300*/  P2R R8, PR, RZ, 0x20 ;  /* 0x00000020ff087803 */ /* 0x000fe20000000000 */
[C---:B------:R-:W-:Y:S01]  /*0310*/  VIADD R56, R9.reuse, 0xc ;  /* 0x0000000c09387836 */ /* 0x040fe20000000000 */
[----:B------:R-:W-:Y:S01]  /*0320*/  ISETP.GE.AND P3, PT, R6, UR4, PT ;  /* 0x0000000406007c0c */ /* 0x000fe2000bf66270 */
[C---:B------:R-:W-:Y:S01]  /*0330*/  VIADD R57, R9.reuse, 0xd ;  /* 0x0000000d09397836 */ /* 0x040fe20000000000 */
[----:B------:R-:W-:Y:S01]  /*0340*/  P2R R10, PR, RZ, 0x10 ;  /* 0x00000010ff0a7803 */ /* 0x000fe20000000000 */
[C---:B------:R-:W-:Y:S01]  /*0350*/  VIADD R58, R9.reuse, 0xe ;  /* 0x0000000e093a7836 */ /* 0x040fe20000000000 */
[----:B------:R-:W-:Y:S01]  /*0360*/  P2R R11, PR, RZ, 0x8 ;  /* 0x00000008ff0b7803 */ /* 0x000fe20000000000 */
[C---:B------:R-:W-:Y:S01]  /*0370*/  VIADD R59, R9.reuse, 0xf ;  /* 0x0000000f093b7836 */ /* 0x040fe20000000000 */
[----:B------:R-:W0:Y:S01]  /*0380*/  LDC.64 R6, c[0x0][0x390] ;  /* 0x0000e400ff067b82 */ /* 0x000e220000000a00 */
[C---:B------:R-:W-:Y:S01]  /*0390*/  VIADD R60, R9.reuse, 0x10 ;  /* 0x00000010093c7836 */ /* 0x040fe20000000000 */
[----:B------:R-:W0:Y:S01]  /*03a0*/  LDCU UR9, c[0x0][0x3a8] ;  /* 0x00007500ff0977ac */ /* 0x000e220008000800 */
[----:B------:R-:W-:-:S02]  /*03b0*/  VIADD R61, R9, 0x11 ;  /* 0x00000011093d7836 */ /* 0x000fc40000000000 */
[C---:B------:R-:W-:Y:S02]  /*03c0*/  VIADD R62, R9.reuse, 0x12 ;  /* 0x00000012093e7836 */ /* 0x040fe40000000000 */
[----:B----4-:R-:W-:-:S05]  /*03d0*/  IMAD.WIDE.U32 R4, R9, 0x4, R4 ;  /* 0x0000000409047825 */ /* 0x010fca00078e0004 */
[----:B--2---:R-:W2:Y:S01]  /*03e0*/  @!P0 LDG.E R35, desc[UR10][R4.64+0x18] ;  /* 0x0000180a04238981 */ /* 0x004ea2000c1e1900 */
[----:B------:R-:W-:-:S03]  /*03f0*/  ISETP.GE.AND P0, PT, R51, UR4, PT ;  /* 0x0000000433007c0c */ /* 0x000fc6000bf06270 */
[----:B------:R-:W4:Y:S01]  /*0400*/  @!P6 LDG.E R29, desc[UR10][R4.64] ;  /* 0x0000000a041de981 */ /* 0x000f22000c1e1900 */
[----:B------:R-:W-:-:S03]  /*0410*/  P2R R51, PR, RZ, 0x1 ;  /* 0x00000001ff337803 */ /* 0x000fc60000000000 */
[----:B------:R-:W3:Y:S01]  /*0420*/  @!P5 LDG.E R30, desc[UR10][R4.64+0x4] ;  /* 0x0000040a041ed981 */ /* 0x000ee2000c1e1900 */
[----:B0-----:R-:W-:-:S03]  /*0430*/  IMAD.WIDE.U32 R6, R9, 0x4, R6 ;  /* 0x0000000409067825 */ /* 0x001fc600078e0006 */
[----:B------:R-:W2:Y:S04]  /*0440*/  @!P3 LDG.E R32, desc[UR10][R4.64+0xc] ;  /* 0x00000c0a0420b981 */ /* 0x000ea8000c1e1900 */
[----:B------:R-:W2:Y:S01]  /*0450*/  @!P0 LDG.E R36, desc[UR10][R4.64+0x1c] ;  /* 0x00001c0a04248981 */ /* 0x000ea2000c1e1900 */
[----:B------:R-:W-:-:S03]  /*0460*/  ISETP.GE.AND P0, PT, R52, UR4, PT ;  /* 0x0000000434007c0c */ /* 0x000fc6000bf06270 */
[----:B------:R-:W2:Y:S01]  /*0470*/  @!P2 LDG.E R33, desc[UR10][R4.64+0x10] ;  /* 0x0000100a0421a981 */ /* 0x000ea2000c1e1900 */
[----:B------:R-:W-:-:S03]  /*0480*/  P2R R52, PR, RZ, 0x1 ;  /* 0x00000001ff347803 */ /* 0x000fc60000000000 */
[----:B------:R-:W2:Y:S04]  /*0490*/  @!P1 LDG.E R34, desc[UR10][R4.64+0x14] ;  /* 0x0000140a04229981 */ /* 0x000ea8000c1e1900 */
[----:B------:R-:W2:Y:S04]  /*04a0*/  @!P4 LDG.E R31, desc[UR10][R4.64+0x8] ;  /* 0x0000080a041fc981 */ /* 0x000ea8000c1e1900 */
[----:B------:R-:W2:Y:S01]  /*04b0*/  @!P0 LDG.E R37, desc[UR10][R4.64+0x20] ;  /* 0x0000200a04258981 */ /* 0x000ea2000c1e1900 */
[----:B------:R-:W-:-:S04]  /*04c0*/  ISETP.GE.AND P0, PT, R53, UR4, PT ;  /* 0x0000000435007c0c */ /* 0x000fc8000bf06270 */
[----:B------:R-:W-:-:S09]  /*04d0*/  P2R R53, PR, RZ, 0x1 ;  /* 0x00000001ff357803 */ /* 0x000fd20000000000 */
[----:B------:R-:W2:Y:S01]  /*04e0*/  @!P0 LDG.E R38, desc[UR10][R4.64+0x24] ;  /* 0x0000240a04268981 */ /* 0x000ea2000c1e1900 */
[----:B------:R-:W-:-:S04]  /*04f0*/  ISETP.GE.AND P0, PT, R54, UR4, PT ;  /* 0x0000000436007c0c */ /* 0x000fc8000bf06270 */
[----:B------:R-:W-:-:S09]  /*0500*/  P2R R54, PR, RZ, 0x1 ;  /* 0x00000001ff367803 */ /* 0x000fd20000000000 */
[----:B------:R-:W2:Y:S01]  /*0510*/  @!P0 LDG.E R39, desc[UR10][R4.64+0x28] ;  /* 0x0000280a04278981 */ /* 0x000ea2000c1e1900 */
[----:B------:R-:W-:Y:S02]  /*0520*/  ISETP.GE.AND P0, PT, R55, UR4, PT ;  /* 0x0000000437007c0c */ /* 0x000fe4000bf06270 */
[----:B------:R-:W-:Y:S02]  /*0530*/  ISETP.GE.AND P1, PT, R57, UR4, PT ;  /* 0x0000000439007c0c */ /* 0x000fe4000bf26270 */
[----:B------:R-:W-:Y:S02]  /*0540*/  P2R R55, PR, RZ, 0x1 ;  /* 0x00000001ff377803 */ /* 0x000fe40000000000 */
[----:B------:R-:W-:-:S07]  /*0550*/  ISETP.GE.AND P2, PT, R58, UR4, PT ;  /* 0x000000043a007c0c */ /* 0x000fce000bf46270 */
[----:B------:R-:W2:Y:S01]  /*0560*/  @!P0 LDG.E R40, desc[UR10][R4.64+0x2c] ;  /* 0x00002c0a04288981 */ /* 0x000ea2000c1e1900 */
[----:B------:R-:W-:Y:S02]  /*0570*/  ISETP.GE.AND P0, PT, R56, UR4, PT ;  /* 0x0000000438007c0c */ /* 0x000fe4000bf06270 */
[----:B------:R-:W-:Y:S01]  /*0580*/  ISETP.GE.AND P3, PT, R59, UR4, PT ;  /* 0x000000043b007c0c */ /* 0x000fe2000bf66270 */
[----:B------:R-:W2:Y:S01]  /*0590*/  @!P1 LDG.E R42, desc[UR10][R4.64+0x34] ;  /* 0x0000340a042a9981 */ /* 0x000ea2000c1e1900 */
[----:B------:R-:W-:Y:S02]  /*05a0*/  ISETP.GE.AND P4, PT, R60, UR4, PT ;  /* 0x000000043c007c0c */ /* 0x000fe4000bf86270 */
[----:B------:R-:W-:Y:S01]  /*05b0*/  ISETP.GE.AND P5, PT, R61, UR4, PT ;  /* 0x000000043d007c0c */ /* 0x000fe2000bfa6270 */
[----:B------:R-:W2:Y:S01]  /*05c0*/  @!P2 LDG.E R43, desc[UR10][R4.64+0x38] ;  /* 0x0000380a042ba981 */ /* 0x000ea2000c1e1900 */
[----:B------:R-:W-:-:S05]  /*05d0*/  ISETP.GE.AND P6, PT, R62, UR4, PT ;  /* 0x000000043e007c0c */ /* 0x000fca000bfc6270 */
[----:B------:R-:W2:Y:S04]  /*05e0*/  @!P0 LDG.E R41, desc[UR10][R4.64+0x30] ;  /* 0x0000300a04298981 */ /* 0x000ea8000c1e1900 */
[----:B------:R-:W2:Y:S04]  /*05f0*/  @!P3 LDG.E R44, desc[UR10][R4.64+0x3c] ;  /* 0x00003c0a042cb981 */ /* 0x000ea8000c1e1900 */
[----:B------:R-:W2:Y:S04]  /*0600*/  @!P4 LDG.E R46, desc[UR10][R4.64+0x40] ;  /* 0x0000400a042ec981 */ /* 0x000ea8000c1e1900 */
[----:B------:R-:W2:Y:S04]  /*0610*/  @!P5 LDG.E R48, desc[UR10][R4.64+0x44] ;  /* 0x0000440a0430d981 */ /* 0x000ea8000c1e1900 */
[----:B------:R0:W2:Y:S01]  /*0620*/  @!P6 LDG.E R49, desc[UR10][R4.64+0x48] ;  /* 0x0000480a0431e981 */ /* 0x0000a2000c1e1900 */
[----:B------:R-:W-:Y:S01]  /*0630*/  P2R R56, PR, RZ, 0x1 ;  /* 0x00000001ff387803 */ /* 0x000fe20000000000 */
[----:B------:R-:W-:Y:S01]  /*0640*/  BAR.SYNC.DEFER_BLOCKING 0x0 ;  /* 0x0000000000007b1d */ /* 0x000fe20000010000 */
[----:B------:R-:W-:-:S04]  /*0650*/  ISETP.NE.AND P0, PT, R55, RZ, PT ;  /* 0x000000ff3700720c */ /* 0x000fc80003f05270 */
[----:B------:R-:W-:Y:S02]  /*0660*/  P2R R55, PR, RZ, 0x1 ;  /* 0x00000001ff377803 */ /* 0x000fe40000000000 */
[----:B------:R-:W-:-:S04]  /*0670*/  ISETP.NE.AND P0, PT, R54, RZ, PT ;  /* 0x000000ff3600720c */ /* 0x000fc80003f05270 */
[----:B------:R-:W-:Y:S02]  /*0680*/  P2R R54, PR, RZ, 0x1 ;  /* 0x00000001ff367803 */ /* 0x000fe40000000000 */
[----:B------:R-:W-:-:S04]  /*0690*/  ISETP.NE.AND P0, PT, R53, RZ, PT ;  /* 0x000000ff3500720c */ /* 0x000fc80003f05270 */
[----:B------:R-:W-:Y:S02]  /*06a0*/  P2R R53, PR, RZ, 0x1 ;  /* 0x00000001ff357803 */ /* 0x000fe40000000000 */
[----:B------:R-:W-:-:S04]  /*06b0*/  ISETP.NE.AND P0, PT, R52, RZ, PT ;  /* 0x000000ff3400720c */ /* 0x000fc80003f05270 */
[----:B------:R-:W-:Y:S01]  /*06c0*/  P2R R52, PR, RZ, 0x1 ;  /* 0x00000001ff347803 */ /* 0x000fe20000000000 */
[----:B------:R-:W5:Y:S01]  /*06d0*/  @!P1 LDG.E R23, desc[UR10][R6.64+0x34] ;  /* 0x0000340a06179981 */ /* 0x000f62000c1e1900 */
[----:B------:R-:W-:-:S03]  /*06e0*/  ISETP.NE.AND P0, PT, R51, RZ, PT ;  /* 0x000000ff3300720c */ /* 0x000fc60003f05270 */
[----:B------:R-:W5:Y:S01]  /*06f0*/  @!P2 LDG.E R24, desc[UR10][R6.64+0x38] ;  /* 0x0000380a0618a981 */ /* 0x000f62000c1e1900 */
[----:B------:R-:W-:Y:S02]  /*0700*/  P2R R51, PR, RZ, 0x1 ;  /* 0x00000001ff337803 */ /* 0x000fe40000000000 */
[----:B------:R-:W-:Y:S01]  /*0710*/  ISETP.NE.AND P0, PT, R50, RZ, PT ;  /* 0x000000ff3200720c */ /* 0x000fe20003f05270 */
[----:B------:R-:W5:Y:S03]  /*0720*/  @!P3 LDG.E R25, desc[UR10][R6.64+0x3c] ;  /* 0x00003c0a0619b981 */ /* 0x000f66000c1e1900 */
[----:B------:R-:W-:Y:S01]  /*0730*/  P2R R50, PR, RZ, 0x1 ;  /* 0x00000001ff327803 */ /* 0x000fe20000000000 */
[----:B------:R-:W5:Y:S01]  /*0740*/  @!P4 LDG.E R26, desc[UR10][R6.64+0x40] ;  /* 0x0000400a061ac981 */ /* 0x000f62000c1e1900 */
[----:B------:R-:W-:-:S03]  /*0750*/  ISETP.NE.AND P0, PT, R47, RZ, PT ;  /* 0x000000ff2f00720c */ /* 0x000fc60003f05270 */
[----:B------:R-:W5:Y:S01]  /*0760*/  @!P5 LDG.E R27, desc[UR10][R6.64+0x44] ;  /* 0x0000440a061bd981 */ /* 0x000f62000c1e1900 */
[----:B------:R-:W-:Y:S02]  /*0770*/  P2R R47, PR, RZ, 0x1 ;  /* 0x00000001ff2f7803 */ /* 0x000fe40000000000 */
[----:B------:R-:W-:Y:S01]  /*0780*/  ISETP.NE.AND P0, PT, R45, RZ, PT ;  /* 0x000000ff2d00720c */ /* 0x000fe20003f05270 */
[----:B------:R-:W5:Y:S03]  /*0790*/  @!P6 LDG.E R28, desc[UR10][R6.64+0x48] ;  /* 0x0000480a061ce981 */ /* 0x000f66000c1e1900 */
[----:B------:R-:W-:Y:S02]  /*07a0*/  P2R R45, PR, RZ, 0x1 ;  /* 0x00000001ff2d7803 */ /* 0x000fe40000000000 */
[----:B------:R-:W-:-:S04]  /*07b0*/  ISETP.NE.AND P0, PT, R11, RZ, PT ;  /* 0x000000ff0b00720c */ /* 0x000fc80003f05270 */
[----:B------:R-:W-:Y:S02]  /*07c0*/  P2R R11, PR, RZ, 0x1 ;  /* 0x00000001ff0b7803 */ /* 0x000fe40000000000 */
[----:B------:R-:W-:-:S04]  /*07d0*/  ISETP.NE.AND P0, PT, R10, RZ, PT ;  /* 0x000000ff0a00720c */ /* 0x000fc80003f05270 */
[----:B------:R-:W-:Y:S02]  /*07e0*/  P2R R10, PR, RZ, 0x1 ;  /* 0x00000001ff0a7803 */ /* 0x000fe40000000000 */
[----:B------:R-:W-:-:S04]  /*07f0*/  ISETP.NE.AND P0, PT, R8, RZ, PT ;  /* 0x000000ff0800720c */ /* 0x000fc80003f05270 */
[----:B------:R-:W-:Y:S02]  /*0800*/  P2R R8, PR, RZ, 0x1 ;  /* 0x00000001ff087803 */ /* 0x000fe40000000000 */
[----:B------:R-:W-:-:S13]  /*0810*/  ISETP.GE.AND P0, PT, R9, UR4, PT ;  /* 0x0000000409007c0c */ /* 0x000fda000bf06270 */
[----:B------:R-:W5:Y:S01]  /*0820*/  @!P0 LDG.E R2, desc[UR10][R6.64] ;  /* 0x0000000a06028981 */ /* 0x000f62000c1e1900 */
[----:B------:R-:W-:-:S13]  /*0830*/  ISETP.NE.AND P0, PT, R8, RZ, PT ;  /* 0x000000ff0800720c */ /* 0x000fda0003f05270 */
        /* <DEDUP_REMOVED lines=21> */
[----:B------:R-:W-:Y:S01]  /*0990*/  ISETP.NE.AND P0, PT, R56, RZ, PT ;  /* 0x000000ff3800720c */ /* 0x000fe20003f05270 */
[----:B------:R-:W-:Y:S01]  /*09a0*/  IMAD.MOV.U32 R9, RZ, RZ, -0x1 ;  /* 0xffffffffff097424 */ /* 0x000fe200078e00ff */
[----:B---3--:R-:W-:-:S04]  /*09b0*/  ISETP.GT.AND P1, PT, R30, -0x1, PT ;  /* 0xffffffff1e00780c */ /* 0x008fc80003f24270 */
[----:B0-----:R-:W-:-:S07]  /*09c0*/  SEL R5, R9, 0x80000000, !P1 ;  /* 0x8000000009057807 */ /* 0x001fce0004800000 */
[----:B------:R0:W5:Y:S01]  /*09d0*/  @!P0 LDG.E R22, desc[UR10][R6.64+0x30] ;  /* 0x0000300a06168981 */ /* 0x000162000c1e1900 */
[----:B----4-:R-:W-:Y:S02]  /*09e0*/  ISETP.GT.AND P0, PT, R29, -0x1, PT ;  /* 0xffffffff1d00780c */ /* 0x010fe40003f04270 */
[----:B--2---:R-:W-:Y:S02]  /*09f0*/  ISETP.GT.AND P1, PT, R33, -0x1, PT ;  /* 0xffffffff2100780c */ /* 0x004fe40003f24270 */
[----:B------:R-:W-:Y:S02]  /*0a00*/  SEL R4, R9, 0x80000000, !P0 ;  /* 0x8000000009047807 */ /* 0x000fe40004000000 */
[----:B------:R-:W-:Y:S02]  /*0a10*/  ISETP.GT.AND P0, PT, R32, -0x1, PT ;  /* 0xffffffff2000780c */ /* 0x000fe40003f04270 */
[----:B------:R-:W-:Y:S02]  /*0a20*/  LOP3.LUT R29, R4, R29, RZ, 0x3c, !PT ;  /* 0x0000001d041d7212 */ /* 0x000fe400078e3cff */
[----:B------:R-:W-:-:S02]  /*0a30*/  LOP3.LUT R30, R5, R30, RZ, 0x3c, !PT ;  /* 0x0000001e051e7212 */ /* 0x000fc400078e3cff */
[C---:B------:R-:W-:Y:S02]  /*0a40*/  SEL R5, R9.reuse, 0x80000000, !P0 ;  /* 0x8000000009057807 */ /* 0x040fe40004000000 */
[----:B------:R-:W-:Y:S02]  /*0a50*/  SEL R4, R9, 0x80000000, !P1 ;  /* 0x8000000009047807 */ /* 0x000fe40004800000 */
[----:B------:R-:W-:Y:S02]  /*0a60*/  ISETP.GT.AND P0, PT, R36, -0x1, PT ;  /* 0xffffffff2400780c */ /* 0x000fe40003f04270 */
[----:B------:R-:W-:Y:S02]  /*0a70*/  ISETP.GT.AND P1, PT, R37, -0x1, PT ;  /* 0xffffffff2500780c */ /* 0x000fe40003f24270 */
[----:B------:R-:W-:Y:S02]  /*0a80*/  LOP3.LUT R32, R5, R32, RZ, 0x3c, !PT ;  /* 0x0000002005207212 */ /* 0x000fe400078e3cff */
[----:B------:R-:W-:-:S02]  /*0a90*/  LOP3.LUT R33, R4, R33, RZ, 0x3c, !PT ;  /* 0x0000002104217212 */ /* 0x000fc400078e3cff */
[C---:B------:R-:W-:Y:S02]  /*0aa0*/  SEL R5, R9.reuse, 0x80000000, !P0 ;  /* 0x8000000009057807 */ /* 0x040fe40004000000 */
[----:B------:R-:W-:Y:S02]  /*0ab0*/  SEL R4, R9, 0x80000000, !P1 ;  /* 0x8000000009047807 */ /* 0x000fe40004800000 */
[----:B------:R-:W-:Y:S02]  /*0ac0*/  ISETP.GT.AND P0, PT, R39, -0x1, PT ;  /* 0xffffffff2700780c */ /* 0x000fe40003f04270 */
[----:B------:R-:W-:Y:S02]  /*0ad0*/  LOP3.LUT R37, R4, R37, RZ, 0x3c, !PT ;  /* 0x0000002504257212 */ /* 0x000fe400078e3cff */
[----:B------:R-:W-:Y:S02]  /*0ae0*/  SEL R4, R9, 0x80000000, !P0 ;  /* 0x8000000009047807 */ /* 0x000fe40004000000 */
[----:B------:R-:W-:-:S02]  /*0af0*/  ISETP.GT.AND P2, PT, R31, -0x1, PT ;  /* 0xffffffff1f00780c */ /* 0x000fc40003f44270 */
[----:B------:R-:W-:Y:S02]  /*0b00*/  ISETP.GT.AND P0, PT, R40, -0x1, PT ;  /* 0xffffffff2800780c */ /* 0x000fe40003f04270 */
[----:B------:R-:W-:Y:S02]  /*0b10*/  LOP3.LUT R36, R5, R36, RZ, 0x3c, !PT ;  /* 0x0000002405247212 */ /* 0x000fe400078e3cff */
[C---:B------:R-:W-:Y:S02]  /*0b20*/  SEL R8, R9.reuse, 0x80000000, !P2 ;  /* 0x8000000009087807 */ /* 0x040fe40005000000 */
[----:B------:R-:W-:Y:S01]  /*0b30*/  SEL R5, R9, 0x80000000, !P0 ;  /* 0x8000000009057807 */ /* 0x000fe20004000000 */
[----:B------:R-:W-:Y:S01]  /*0b40*/  UMOV UR4, 0x400 ;  /* 0x0000040000047882 */ /* 0x000fe20000000000 */
[----:B------:R-:W-:Y:S02]  /*0b50*/  ISETP.GT.AND P2, PT, R34, -0x1, PT ;  /* 0xffffffff2200780c */ /* 0x000fe40003f44270 */
[----:B------:R-:W-:-:S02]  /*0b60*/  ISETP.GT.AND P1, PT, R41, -0x1, PT ;  /* 0xffffffff2900780c */ /* 0x000fc40003f24270 */
[----:B------:R-:W-:Y:S01]  /*0b70*/  ISETP.GT.AND P0, PT, R42, -0x1, PT ;  /* 0xffffffff2a00780c */ /* 0x000fe20003f04270 */
[----:B------:R-:W-:Y:S01]  /*0b80*/  ULEA UR4, UR5, UR4, 0x18 ;  /* 0x0000000405047291 */ /* 0x000fe2000f8ec0ff */
[----:B------:R-:W-:Y:S02]  /*0b90*/  LOP3.LUT R39, R4, R39, RZ, 0x3c, !PT ;  /* 0x0000002704277212 */ /* 0x000fe400078e3cff */
[----:B------:R-:W-:Y:S02]  /*0ba0*/  LOP3.LUT R40, R5, R40, RZ, 0x3c, !PT ;  /* 0x0000002805287212 */ /* 0x000fe400078e3cff */
[C---:B0-----:R-:W-:Y:S02]  /*0bb0*/  SEL R7, R9.reuse, 0x80000000, !P2 ;  /* 0x8000000009077807 */ /* 0x041fe40005000000 */
[C---:B------:R-:W-:Y:S02]  /*0bc0*/  SEL R4, R9.reuse, 0x80000000, !P1 ;  /* 0x8000000009047807 */ /* 0x040fe40004800000 */
[----:B------:R-:W-:-:S02]  /*0bd0*/  SEL R5, R9, 0x80000000, !P0 ;  /* 0x8000000009057807 */ /* 0x000fc40004000000 */
[----:B------:R-:W-:Y:S02]  /*0be0*/  ISETP.GT.AND P2, PT, R38, -0x1, PT ;  /* 0xffffffff2600780c */ /* 0x000fe40003f44270 */
[----:B------:R-:W-:Y:S02]  /*0bf0*/  ISETP.GT.AND P1, PT, R43, -0x1, PT ;  /* 0xffffffff2b00780c */ /* 0x000fe40003f24270 */
[----:B------:R-:W-:Y:S02]  /*0c00*/  ISETP.GT.AND P0, PT, R44, -0x1, PT ;  /* 0xffffffff2c00780c */ /* 0x000fe40003f04270 */
[----:B------:R-:W-:Y:S02]  /*0c10*/  LOP3.LUT R34, R7, R34, RZ, 0x3c, !PT ;  /* 0x0000002207227212 */ /* 0x000fe400078e3cff */
[----:B------:R-:W-:Y:S02]  /*0c20*/  LOP3.LUT R41, R4, R41, RZ, 0x3c, !PT ;  /* 0x0000002904297212 */ /* 0x000fe400078e3cff */
[----:B------:R-:W-:-:S02]  /*0c30*/  LOP3.LUT R42, R5, R42, RZ, 0x3c, !PT ;  /* 0x0000002a052a7212 */ /* 0x000fc400078e3cff */
[C---:B------:R-:W-:Y:S02]  /*0c40*/  SEL R7, R9.reuse, 0x80000000, !P2 ;  /* 0x8000000009077807 */ /* 0x040fe40005000000 */
[C---:B------:R-:W-:Y:S02]  /*0c50*/  SEL R4, R9.reuse, 0x80000000, !P1 ;  /* 0x8000000009047807 */ /* 0x040fe40004800000 */
[----:B------:R-:W-:Y:S02]  /*0c60*/  SEL R5, R9, 0x80000000, !P0 ;  /* 0x8000000009057807 */ /* 0x000fe40004000000 */
[----:B------:R-:W-:Y:S02]  /*0c70*/  LEA R45, R0, UR4, 0x2 ;  /* 0x00000004002d7c11 */ /* 0x000fe4000f8e10ff */
[----:B------:R-:W-:Y:S02]  /*0c80*/  ISETP.GT.AND P3, PT, R35, -0x1, PT ;  /* 0xffffffff2300780c */ /* 0x000fe40003f64270 */
[----:B------:R-:W-:-:S02]  /*0c90*/  ISETP.GT.AND P0, PT, R46, -0x1, PT ;  /* 0xffffffff2e00780c */ /* 0x000fc40003f04270 */
[----:B------:R-:W-:Y:S02]  /*0ca0*/  ISETP.GT.AND P1, PT, R48, -0x1, PT ;  /* 0xffffffff3000780c */ /* 0x000fe40003f24270 */
[----:B------:R-:W-:Y:S01]  /*0cb0*/  ISETP.GT.AND P2, PT, R49, -0x1, PT ;  /* 0xffffffff3100780c */ /* 0x000fe20003f44270 */
[----:B------:R-:W-:Y:S01]  /*0cc0*/  IMAD R47, R0, 0x80, R45 ;  /* 0x00000080002f7824 */ /* 0x000fe200078e022d */
[----:B------:R-:W-:Y:S02]  /*0cd0*/  LOP3.LUT R38, R7, R38, RZ, 0x3c, !PT ;  /* 0x0000002607267212 */ /* 0x000fe400078e3cff */
[----:B------:R-:W-:Y:S02]  /*0ce0*/  LOP3.LUT R43, R4, R43, RZ, 0x3c, !PT ;  /* 0x0000002b042b7212 */ /* 0x000fe400078e3cff */
[----:B------:R-:W-:Y:S02]  /*0cf0*/  LOP3.LUT R44, R5, R44, RZ, 0x3c, !PT ;  /* 0x0000002c052c7212 */ /* 0x000fe400078e3cff */
[----:B------:R-:W-:-:S02]  /*0d00*/  SEL R6, R9, 0x80000000, !P3 ;  /* 0x8000000009067807 */ /* 0x000fc40005800000 */
[----:B------:R-:W-:Y:S02]  /*0d10*/  SHF.R.U32.HI R123, RZ, 0x5, R0 ;  /* 0x00000005ff7b7819 */ /* 0x000fe40000011600 */
[C---:B------:R-:W-:Y:S02]  /*0d20*/  SEL R5, R9.reuse, 0x80000000, !P0 ;  /* 0x8000000009057807 */ /* 0x040fe40004000000 */
[C---:B------:R-:W-:Y:S02]  /*0d30*/  SEL R7, R9.reuse, 0x80000000, !P1 ;  /* 0x8000000009077807 */ /* 0x040fe40004800000 */
[----:B------:R-:W-:Y:S01]  /*0d40*/  SEL R4, R9, 0x80000000, !P2 ;  /* 0x8000000009047807 */ /* 0x000fe20005000000 */
[----:B------:R-:W-:Y:S01]  /*0d50*/  IMAD R51, R0, -0x38, R47 ;  /* 0xffffffc800337824 */ /* 0x000fe200078e022f */
[----:B------:R-:W-:Y:S02]  /*0d60*/  LOP3.LUT R31, R8, R31, RZ, 0x3c, !PT ;  /* 0x0000001f081f7212 */ /* 0x000fe400078e3cff */
[----:B------:R-:W-:-:S02]  /*0d70*/  LOP3.LUT R35, R6, R35, RZ, 0x3c, !PT ;  /* 0x0000002306237212 */ /* 0x000fc400078e3cff */
[----:B------:R-:W-:Y:S02]  /*0d80*/  LOP3.LUT R46, R5, R46, RZ, 0x3c, !PT ;  /* 0x0000002e052e7212 */ /* 0x000fe400078e3cff */
[----:B------:R-:W-:Y:S02]  /*0d90*/  LOP3.LUT R48, R7, R48, RZ, 0x3c, !PT ;  /* 0x0000003007307212 */ /* 0x000fe400078e3cff */
[----:B------:R-:W-:Y:S02]  /*0da0*/  LOP3.LUT R49, R4, R49, RZ, 0x3c, !PT ;  /* 0x0000003104317212 */ /* 0x000fe400078e3cff */
[----:B------:R-:W-:Y:S01]  /*0db0*/  LEA R50, R123, UR4, 0x2 ;  /* 0x000000047b327c11 */ /* 0x000fe2000f8e10ff */
[----:B------:R-:W-:Y:S02]  /*0dc0*/  UIADD3 UR8, UPT, UPT, UR6, 0x6, URZ ;  /* 0x0000000606087890 */ /* 0x000fe4000fffe0ff */
[----:B-1----:R-:W-:Y:S01]  /*0dd0*/  UIADD3 UR5, UPT, UPT, -UR6, UR7, URZ ;  /* 0x0000000706057290 */ /* 0x002fe2000fffe1ff */
[----:B------:R-:W-:Y:S11]  /*0de0*/  BAR.SYNC.DEFER_BLOCKING 0x0 ;  /* 0x0000000000007b1d */ /* 0x000ff60000010000 */
.L_x_239:
[----:B------:R-:W-:Y:S01]  /*0df0*/  UISETP.LT.AND UP0, UPT, UR5, 0x6, UPT ;  /* 0x000000060500788c */ /* 0x000fe2000bf01270 */
[C---:B------:R-:W-:Y:S01]  /*0e00*/  ISETP.NE.AND P0, PT, R29.reuse, 0x7fffffff, PT ;  /* 0x7fffffff1d00780c */ /* 0x040fe20003f05270 */
[----:B------:R-:W-:Y:S01]  /*0e10*/  UIADD3 UR6, UPT, UPT, UR8, -0x6, URZ ;  /* 0xfffffffa08067890 */ /* 0x000fe2000fffe0ff */
[----:B------:R-:W-:Y:S01]  /*0e20*/  STS [R45], RZ ;  /* 0x000000ff2d007388 */ /* 0x000fe20000000800 */
[----:B------:R-:W-:Y:S01]  /*0e30*/  USEL UR4, UR5, 0x6, UP0 ;  /* 0x0000000605047887 */ /* 0x000fe20008000000 */
[----:B0-----:R-:W-:Y:S01]  /*0e40*/  SEL R4, R29, 0x80000000, P0 ;  /* 0x800000001d047807 */ /* 0x001fe20000000000 */
[----:B------:R-:W-:Y:S01]  /*0e50*/  UISETP.GE.AND UP0, UPT, UR8, UR9, UPT ;  /* 0x000000090800728c */ /* 0x000fe2000bf06270 */
[----:B------:R-:W-:Y:S01]  /*0e60*/  STS [R45+0x400], RZ ;  /* 0x000400ff2d007388 */ /* 0x000fe20000000800 */
[----:B------:R-:W-:Y:S01]  /*0e70*/  UBMSK UR4, URZ, UR4 ;  /* 0x00000004ff04729b */ /* 0x000fe20008000000 */
[----:B------:R-:W-:Y:S02]  /*0e80*/  SHF.R.U32.HI R4, RZ, UR6, R4 ;  /* 0x00000006ff047c19 */ /* 0x000fe40008011604 */
[----:B------:R-:W-:Y:S01]  /*0e90*/  STS [R45+0x800], RZ ;  /* 0x000800ff2d007388 */ /* 0x000fe20000000800 */
[----:B------:R-:W-:-:S02]  /*0ea0*/  ISETP.NE.AND P0, PT, R30, 0x7fffffff, PT ;  /* 0x7fffffff1e00780c */ /* 0x000fc40003f05270 */
[----:B------:R-:W-:Y:S01]  /*0eb0*/  LOP3.LUT R4, R4, UR4, RZ, 0xc0, !PT ;  /* 0x0000000404047c12 */ /* 0x000fe2000f8ec0ff */
[----:B------:R-:W-:Y:S01]  /*0ec0*/  STS [R45+0xc00], RZ ;  /* 0x000c00ff2d007388 */ /* 0x000fe20000000800 */
[C---:B------:R-:W-:Y:S02]  /*0ed0*/  ISETP.NE.AND P2, PT, R123.reuse, 0x6, PT ;  /* 0x000000067b00780c */ /* 0x040fe40003f45270 */
[----:B------:R-:W-:Y:S01]  /*0ee0*/  ISETP.NE.AND P3, PT, R123, 0x7, PT ;  /* 0x000000077b00780c */ /* 0x000fe20003f65270 */
[----:B------:R-:W-:Y:S01]  /*0ef0*/  IMAD.SHL.U32 R5, R4, 0x400, RZ ;  /* 0x0000040004057824 */ /* 0x000fe200078e00ff */
[----:B------:R-:W-:Y:S01]  /*0f00*/  SHF.R.U32.HI R4, RZ, 0x4, R4 ;  /* 0x00000004ff047819 */ /* 0x000fe20000011604 */
[----:B------:R-:W-:Y:S03]  /*0f10*/  STS [R45+0x1000], RZ ;  /* 0x001000ff2d007388 */ /* 0x000fe60000000800 */
[----:B------:R-:W-:Y:S01]  /*0f20*/  LOP3.LUT R54, R5, 0x7c00, RZ, 0xc, !PT ;  /* 0x00007c0005367812 */ /* 0x000fe200078e0cff */
[----:B------:R-:W-:Y:S01]  /*0f30*/  STS [R45+0x1400], RZ ;  /* 0x001400ff2d007388 */ /* 0x000fe20000000800 */
[----:B------:R-:W-:-:S03]  /*0f40*/  LOP3.LUT R4, R4, 0xffffffe, RZ, 0xc0, !PT ;  /* 0x0ffffffe04047812 */ /* 0x000fc600078ec0ff */
[----:B------:R-:W-:Y:S01]  /*0f50*/  STS [R45+0x1800], RZ ;  /* 0x001800ff2d007388 */ /* 0x000fe20000000800 */
[----:B------:R-:W-:Y:S02]  /*0f60*/  IADD3 R54, PT, PT, -R4, R45, R54 ;  /* 0x0000002d04367210 */ /* 0x000fe40007ffe136 */
[----:B------:R-:W-:Y:S01]  /*0f70*/  SEL R4, R30, 0x80000000, P0 ;  /* 0x800000001e047807 */ /* 0x000fe20000000000 */
[----:B------:R-:W-:Y:S01]  /*0f80*/  STS [R45+0x1c00], RZ ;  /* 0x001c00ff2d007388 */ /* 0x000fe20000000800 */
[----:B------:R-:W-:Y:S02]  /*0f90*/  ISETP.NE.AND P0, PT, R31, 0x7fffffff, PT ;  /* 0x7fffffff1f00780c */ /* 0x000fe40003f05270 */
[----:B------:R-:W-:Y:S01]  /*0fa0*/  SHF.R.U32.HI R4, RZ, UR6, R4 ;  /* 0x00000006ff047c19 */ /* 0x000fe20008011604 */
[----:B------:R-:W-:Y:S03]  /*0fb0*/  STS [R45+0x2000], RZ ;  /* 0x002000ff2d007388 */ /* 0x000fe60000000800 */
[----:B------:R-:W-:Y:S01]  /*0fc0*/  LOP3.LUT R4, R4, UR4, RZ, 0xc0, !PT ;  /* 0x0000000404047c12 */ /* 0x000fe2000f8ec0ff */
[----:B------:R-:W-:Y:S03]  /*0fd0*/  STS [R45+0x2400], RZ ;  /* 0x002400ff2d007388 */ /* 0x000fe60000000800 */
[----:B------:R-:W-:Y:S01]  /*0fe0*/  SHF.R.U32.HI R6, RZ, 0x4, R4 ;  /* 0x00000004ff067819 */ /* 0x000fe20000011604 */
[----:B------:R-:W-:Y:S01]  /*0ff0*/  STS [R45+0x2800], RZ ;  /* 0x002800ff2d007388 */ /* 0x000fe20000000800 */
[----:B------:R-:W-:-:S02]  /*1000*/  IMAD.SHL.U32 R5, R4, 0x400, RZ ;  /* 0x0000040004057824 */ /* 0x000fc400078e00ff */
[----:B------:R-:W-:Y:S01]  /*1010*/  LOP3.LUT R6, R6, 0xffffffe, RZ, 0xc0, !PT ;  /* 0x0ffffffe06067812 */ /* 0x000fe200078ec0ff */
[----:B------:R-:W-:Y:S02]  /*1020*/  STS [R45+0x2c00], RZ ;  /* 0x002c00ff2d007388 */ /* 0x000fe40000000800 */
[----:B------:R-:W-:Y:S02]  /*1030*/  LOP3.LUT R4, R5, 0x7c00, RZ, 0xc, !PT ;  /* 0x00007c0005047812 */ /* 0x000fe400078e0cff */
[----:B------:R-:W-:Y:S02]  /*1040*/  STS [R45+0x3000], RZ ;  /* 0x003000ff2d007388 */ /* 0x000fe40000000800 */
[----:B------:R-:W-:Y:S02]  /*1050*/  IADD3 R55, PT, PT, -R6, R45, R4 ;  /* 0x0000002d06377210 */ /* 0x000fe40007ffe104 */
[----:B------:R-:W-:Y:S01]  /*1060*/  STS [R45+0x3400], RZ ;  /* 0x003400ff2d007388 */ /* 0x000fe20000000800 */
[----:B------:R-:W-:-:S02]  /*1070*/  SEL R4, R31, 0x80000000, P0 ;  /* 0x800000001f047807 */ /* 0x000fc40000000000 */
[----:B------:R-:W-:Y:S01]  /*1080*/  ISETP.NE.AND P0, PT, R32, 0x7fffffff, PT ;  /* 0x7fffffff2000780c */ /* 0x000fe20003f05270 */
[----:B------:R-:W-:Y:S01]  /*1090*/  STS [R45+0x3800], RZ ;  /* 0x003800ff2d007388 */ /* 0x000fe20000000800 */
[----:B------:R-:W-:-:S03]  /*10a0*/  SHF.R.U32.HI R4, RZ, UR6, R4 ;  /* 0x00000006ff047c19 */ /* 0x000fc60008011604 */
[----:B------:R-:W-:Y:S01]  /*10b0*/  STS [R45+0x3c00], RZ ;  /* 0x003c00ff2d007388 */ /* 0x000fe20000000800 */
[----:B------:R-:W-:-:S03]  /*10c0*/  LOP3.LUT R4, R4, UR4, RZ, 0xc0, !PT ;  /* 0x0000000404047c12 */ /* 0x000fc6000f8ec0ff */
[----:B------:R-:W-:Y:S02]  /*10d0*/  STS [R45+0x4000], RZ ;  /* 0x004000ff2d007388 */ /* 0x000fe40000000800 */
[----:B------:R-:W-:Y:S01]  /*10e0*/  IMAD.SHL.U32 R6, R4, 0x400, RZ ;  /* 0x0000040004067824 */ /* 0x000fe200078e00ff */
[----:B------:R-:W-:Y:S01]  /*10f0*/  SHF.R.U32.HI R4, RZ, 0x4, R4 ;  /* 0x00000004ff047819 */ /* 0x000fe20000011604 */
[----:B------:R-:W-:Y:S03]  /*1100*/  STS [R45+0x4400], RZ ;  /* 0x004400ff2d007388 */ /* 0x000fe60000000800 */
[----:B------:R-:W-:Y:S01]  /*1110*/  LOP3.LUT R6, R6, 0x7c00, RZ, 0xc, !PT ;  /* 0x00007c0006067812 */ /* 0x000fe200078e0cff */
[----:B------:R-:W-:Y:S01]  /*1120*/  STS [R45+0x4800], RZ ;  /* 0x004800ff2d007388 */ /* 0x000fe20000000800 */
[----:B------:R-:W-:-:S03]  /*1130*/  LOP3.LUT R57, R4, 0xffffffe, RZ, 0xc0, !PT ;  /* 0x0ffffffe04397812 */ /* 0x000fc600078ec0ff */
[----:B------:R-:W-:Y:S01]  /*1140*/  STS [R45+0x4c00], RZ ;  /* 0x004c00ff2d007388 */ /* 0x000fe20000000800 */
[----:B------:R-:W-:-:S03]  /*1150*/  IADD3 R57, PT, PT, -R57, R45, R6 ;  /* 0x0000002d39397210 */ /* 0x000fc60007ffe106 */
[----:B------:R-:W-:Y:S04]  /*1160*/  STS [R45+0x5000], RZ ;  /* 0x005000ff2d007388 */ /* 0x000fe80000000800 */
        /* <DEDUP_REMOVED lines=12> */
[----:B------:R-:W0:Y:S01]  /*1230*/  LDS.U16 R52, [R54+0x2] ;  /* 0x0000020036347984 */ /* 0x000e220000000400 */
[----:B------:R-:W1:Y:S02]  /*1240*/  S2R R127, SR_LANEID ;  /* 0x00000000007f7919 */ /* 0x000e640000000000 */
[----:B-1----:R-:W-:Y:S01]  /*1250*/  ISETP.NE.AND P1, PT, R127, 0x1f, PT ;  /* 0x0000001f7f00780c */ /* 0x002fe20003f25270 */
[----:B0-----:R-:W-:-:S05]  /*1260*/  VIADD R5, R52, 0x1 ;  /* 0x0000000134057836 */ /* 0x001fca0000000000 */
[----:B------:R0:W-:Y:S04]  /*1270*/  STS.U16 [R54+0x2], R5 ;  /* 0x0000020536007388 */ /* 0x0001e80000000400 */
[----:B------:R-:W1:Y:S01]  /*1280*/  LDS.U16 R56, [R55+0x2] ;  /* 0x0000020037387984 */ /* 0x000e620000000400 */
[----:B0-----:R-:W-:Y:S02]  /*1290*/  SEL R5, R32, 0x80000000, P0 ;  /* 0x8000000020057807 */ /* 0x001fe40000000000 */
[----:B------:R-:W-:Y:S02]  /*12a0*/  ISETP.NE.AND P0, PT, R33, 0x7fffffff, PT ;  /* 0x7fffffff2100780c */ /* 0x000fe40003f05270 */
[----:B------:R-:W-:-:S04]  /*12b0*/  SHF.R.U32.HI R5, RZ, UR6, R5 ;  /* 0x00000006ff057c19 */ /* 0x000fc80008011605 */
[----:B------:R-:W-:-:S05]  /*12c0*/  LOP3.LUT R5, R5, UR4, RZ, 0xc0, !PT ;  /* 0x0000000405057c12 */ /* 0x000fca000f8ec0ff */
[----:B------:R-:W-:Y:S01]  /*12d0*/  IMAD.SHL.U32 R6, R5, 0x400, RZ ;  /* 0x0000040005067824 */ /* 0x000fe200078e00ff */
[----:B------:R-:W-:-:S04]  /*12e0*/  SHF.R.U32.HI R5, RZ, 0x4, R5 ;  /* 0x00000004ff057819 */ /* 0x000fc80000011605 */
[----:B------:R-:W-:Y:S02]  /*12f0*/  LOP3.LUT R8, R6, 0x7c00, RZ, 0xc, !PT ;  /* 0x00007c0006087812 */ /* 0x000fe400078e0cff */
[----:B------:R-:W-:-:S04]  /*1300*/  LOP3.LUT R5, R5, 0xffffffe, RZ, 0xc0, !PT ;  /* 0x0ffffffe05057812 */ /* 0x000fc800078ec0ff */
[----:B------:R-:W-:Y:S01]  /*1310*/  IADD3 R59, PT, PT, -R5, R45, R8 ;  /* 0x0000002d053b7210 */ /* 0x000fe20007ffe108 */
[----:B-1----:R-:W-:-:S05]  /*1320*/  VIADD R4, R56, 0x1 ;  /* 0x0000000138047836 */ /* 0x002fca0000000000 */
        /* <DEDUP_REMOVED lines=9> */
[----:B------:R-:W-:Y:S02]  /*13c0*/  LOP3.LUT R61, R4, 0xffffffe, RZ, 0xc0, !PT ;  /* 0x0ffffffe043d7812 */ /* 0x000fe400078ec0ff */
[----:B------:R-:W-:Y:S02]  /*13d0*/  SEL R5, R34, 0x80000000, P0 ;  /* 0x8000000022057807 */ /* 0x000fe40000000000 */
[----:B------:R-:W-:Y:S02]  /*13e0*/  IADD3 R61, PT, PT, -R61, R45, R8 ;  /* 0x0000002d3d3d7210 */ /* 0x000fe40007ffe108 */
[----:B------:R-:W-:Y:S02]  /*13f0*/  SHF.R.U32.HI R5, RZ, UR6, R5 ;  /* 0x00000006ff057c19 */ /* 0x000fe40008011605 */
[----:B------:R-:W-:-:S02]  /*1400*/  ISETP.NE.AND P0, PT, R35, 0x7fffffff, PT ;  /* 0x7fffffff2300780c */ /* 0x000fc40003f05270 */
[----:B------:R-:W-:Y:S01]  /*1410*/  LOP3.LUT R5, R5, UR4, RZ, 0xc0, !PT ;  /* 0x0000000405057c12 */ /* 0x000fe2000f8ec0ff */
[----:B-1----:R-:W-:-:S05]  /*1420*/  VIADD R6, R58, 0x1 ;  /* 0x000000013a067836 */ /* 0x002fca0000000000 */
[----:B------:R0:W-:Y:S04]  /*1430*/  STS.U16 [R57+0x2], R6 ;  /* 0x0000020639007388 */ /* 0x0001e80000000400 */
[----:B------:R-:W1:Y:S01]  /*1440*/  LDS.U16 R60, [R59+0x2] ;  /* 0x000002003b3c7984 */ /* 0x000e620000000400 */
[----:B0-----:R-:W-:Y:S01]  /*1450*/  IMAD.SHL.U32 R6, R5, 0x400, RZ ;  /* 0x0000040005067824 */ /* 0x001fe200078e00ff */
        /* <DEDUP_REMOVED lines=151> */
[----:B0-----:R-:W-:-:S04]  /*1dd0*/  SEL R4, R49, 0x80000000, P0 ;  /* 0x8000000031047807 */ /* 0x001fc80000000000 */
[----:B------:R-:W-:Y:S01]  /*1de0*/  SHF.R.U32.HI R4, RZ, UR6, R4 ;  /* 0x00000006ff047c19 */ /* 0x000fe20008011604 */
[----:B------:R-:W0:Y:S03]  /*1df0*/  S2UR UR6, SR_CgaCtaId ;  /* 0x00000000000679c3 */ /* 0x000e260000008800 */
[----:B------:R-:W-:Y:S01]  /*1e00*/  LOP3.LUT R4, R4, UR4, RZ, 0xc0, !PT ;  /* 0x0000000404047c12 */ /* 0x000fe2000f8ec0ff */
[----:B------:R-:W-:-:S04]  /*1e10*/  UMOV UR4, 0x400 ;  /* 0x0000040000047882 */ /* 0x000fc80000000000 */
[----:B------:R-:W-:Y:S01]  /*1e20*/  IMAD.SHL.U32 R5, R4, 0x400, RZ ;  /* 0x0000040004057824 */ /* 0x000fe200078e00ff */
[----:B------:R-:W-:-:S04]  /*1e30*/  SHF.R.U32.HI R4, RZ, 0x4, R4 ;  /* 0x00000004ff047819 */ /* 0x000fc80000011604 */
[----:B------:R-:W-:Y:S02]  /*1e40*/  LOP3.LUT R8, R5, 0x7c00, RZ, 0xc, !PT ;  /* 0x00007c0005087812 */ /* 0x000fe400078e0cff */
[----:B------:R-:W-:-:S04]  /*1e50*/  LOP3.LUT R89, R4, 0xffffffe, RZ, 0xc0, !PT ;  /* 0x0ffffffe04597812 */ /* 0x000fc800078ec0ff */
[----:B------:R-:W-:Y:S01]  /*1e60*/  IADD3 R89, PT, PT, -R89, R45, R8 ;  /* 0x0000002d59597210 */ /* 0x000fe20007ffe108 */
[----:B0-----:R-:W-:Y:S01]  /*1e70*/  ULEA UR4, UR6, UR4, 0x18 ;  /* 0x0000000406047291 */ /* 0x001fe2000f8ec0ff */
[----:B-1----:R-:W-:-:S05]  /*1e80*/  VIADD R6, R86, 0x1 ;  /* 0x0000000156067836 */ /* 0x002fca0000000000 */
[----:B------:R-:W-:Y:S04]  /*1e90*/  STS.U16 [R85+0x2], R6 ;  /* 0x0000020655007388 */ /* 0x000fe80000000400 */
[----:B------:R-:W0:Y:S02]  /*1ea0*/  LDS.U16 R88, [R87+0x2] ;  /* 0x0000020057587984 */ /* 0x000e240000000400 */
[----:B0-----:R-:W-:-:S05]  /*1eb0*/  VIADD R4, R88, 0x1 ;  /* 0x0000000158047836 */ /* 0x001fca0000000000 */
[----:B------:R-:W-:Y:S04]  /*1ec0*/  STS.U16 [R87+0x2], R4 ;  /* 0x0000020457007388 */ /* 0x000fe80000000400 */
[----:B------:R-:W0:Y:S02]  /*1ed0*/  LDS.U16 R90, [R89+0x2] ;  /* 0x00000200595a7984 */ /* 0x000e240000000400 */
[----:B0-----:R-:W-:-:S05]  /*1ee0*/  VIADD R6, R90, 0x1 ;  /* 0x000000015a067836 */ /* 0x001fca0000000000 */
[----:B------:R-:W-:Y:S01]  /*1ef0*/  STS.U16 [R89+0x2], R6 ;  /* 0x0000020659007388 */ /* 0x000fe20000000400 */
[----:B------:R-:W-:Y:S06]  /*1f00*/  BAR.SYNC.DEFER_BLOCKING 0x0 ;  /* 0x0000000000007b1d */ /* 0x000fec0000010000 */
[----:B------:R-:W-:Y:S04]  /*1f10*/  LDS R91, [R47] ;  /* 0x000000002f5b7984 */ /* 0x000fe80000000800 */
[----:B------:R-:W0:Y:S04]  /*1f20*/  LDS R92, [R47+0x4] ;  /* 0x000004002f5c7984 */ /* 0x000e280000000800 */
[----:B------:R-:W1:Y:S04]  /*1f30*/  LDS R93, [R47+0x8] ;  /* 0x000008002f5d7984 */ /* 0x000e680000000800 */
[----:B------:R-:W2:Y:S04]  /*1f40*/  LDS R94, [R47+0xc] ;  /* 0x00000c002f5e7984 */ /* 0x000ea80000000800 */
[----:B------:R-:W3:Y:S04]  /*1f50*/  LDS R95, [R47+0x10] ;  /* 0x000010002f5f7984 */ /* 0x000ee80000000800 */
[----:B------:R-:W4:Y:S04]  /*1f60*/  LDS R96, [R47+0x14] ;  /* 0x000014002f607984 */ /* 0x000f280000000800 */
[----:B------:R-:W4:Y:S04]  /*1f70*/  LDS R97, [R47+0x18] ;  /* 0x000018002f617984 */ /* 0x000f280000000800 */
[----:B------:R-:W4:Y:S04]  /*1f80*/  LDS R98, [R47+0x1c] ;  /* 0x00001c002f627984 */ /* 0x000f280000000800 */
[----:B------:R-:W4:Y:S04]  /*1f90*/  LDS R99, [R47+0x20] ;  /* 0x000020002f637984 */ /* 0x000f280000000800 */
[----:B------:R-:W4:Y:S04]  /*1fa0*/  LDS R100, [R47+0x24] ;  /* 0x000024002f647984 */ /* 0x000f280000000800 */
[----:B------:R-:W4:Y:S04]  /*1fb0*/  LDS R101, [R47+0x28] ;  /* 0x000028002f657984 */ /* 0x000f280000000800 */
[----:B------:R-:W4:Y:S01]  /*1fc0*/  LDS R102, [R47+0x2c] ;  /* 0x00002c002f667984 */ /* 0x000f220000000800 */
[----:B0-----:R-:W-:-:S03]  /*1fd0*/  IMAD.IADD R92, R91, 0x1, R92 ;  /* 0x000000015b5c7824 */ /* 0x001fc600078e025c */
[----:B------:R-:W0:Y:S01]  /*1fe0*/  LDS R103, [R47+0x30] ;  /* 0x000030002f677984 */ /* 0x000e220000000800 */
[----:B-1----:R-:W-:-:S03]  /*1ff0*/  IMAD.IADD R93, R93, 0x1, R92 ;  /* 0x000000015d5d7824 */ /* 0x002fc600078e025c */
[----:B------:R-:W1:Y:S01]  /*2000*/  LDS R104, [R47+0x34] ;  /* 0x000034002f687984 */ /* 0x000e620000000800 */
[----:B--2---:R-:W-:-:S03]  /*2010*/  IMAD.IADD R94, R94, 0x1, R93 ;  /* 0x000000015e5e7824 */ /* 0x004fc600078e025d */
[----:B------:R-:W2:Y:S01]  /*2020*/  LDS R105, [R47+0x38] ;  /* 0x000038002f697984 */ /* 0x000ea20000000800 */
[----:B---3--:R-:W-:-:S03]  /*2030*/  IMAD.IADD R95, R95, 0x1, R94 ;  /* 0x000000015f5f7824 */ /* 0x008fc600078e025e */
[----:B------:R-:W3:Y:S01]  /*2040*/  LDS R106, [R47+0x3c] ;  /* 0x00003c002f6a7984 */ /* 0x000ee20000000800 */
[----:B----4-:R-:W-:-:S03]  /*2050*/  IMAD.IADD R96, R96, 0x1, R95 ;  /* 0x0000000160607824 */ /* 0x010fc600078e025f */
[----:B------:R-:W4:Y:S01]  /*2060*/  LDS R107, [R47+0x40] ;  /* 0x000040002f6b7984 */ /* 0x000f220000000800 */
[----:B------:R-:W-:-:S03]  /*2070*/  IMAD.IADD R97, R97, 0x1, R96 ;  /* 0x0000000161617824 */ /* 0x000fc600078e0260 */
        /* <DEDUP_REMOVED lines=31> */
[----:B------:R-:W-:-:S04]  /*2270*/  IMAD.IADD R113, R113, 0x1, R112 ;  /* 0x0000000171717824 */ /* 0x000fc800078e0270 */
[----:B0-----:R-:W-:-:S04]  /*2280*/  IMAD.IADD R114, R114, 0x1, R113 ;  /* 0x0000000172727824 */ /* 0x001fc800078e0271 */
[----:B-1----:R-:W-:-:S04]  /*2290*/  IMAD.IADD R115, R115, 0x1, R114 ;  /* 0x0000000173737824 */ /* 0x002fc800078e0272 */
[----:B--2---:R-:W-:-:S04]  /*22a0*/  IMAD.IADD R116, R116, 0x1, R115 ;  /* 0x0000000174747824 */ /* 0x004fc800078e0273 */
[----:B---3--:R-:W-:-:S04]  /*22b0*/  IMAD.IADD R117, R117, 0x1, R116 ;  /* 0x0000000175757824 */ /* 0x008fc800078e0274 */
[----:B----4-:R-:W-:-:S04]  /*22c0*/  IMAD.IADD R118, R118, 0x1, R117 ;  /* 0x0000000176767824 */ /* 0x010fc800078e0275 */
[----:B------:R-:W-:-:S04]  /*22d0*/  IMAD.IADD R119, R119, 0x1, R118 ;  /* 0x0000000177777824 */ /* 0x000fc800078e0276 */
[----:B------:R-:W-:-:S04]  /*22e0*/  IMAD.IADD R120, R120, 0x1, R119 ;  /* 0x0000000178787824 */ /* 0x000fc800078e0277 */
[----:B------:R-:W-:-:S04]  /*22f0*/  IMAD.IADD R121, R121, 0x1, R120 ;  /* 0x0000000179797824 */ /* 0x000fc800078e0278 */
[----:B------:R-:W-:-:S04]  /*2300*/  IMAD.IADD R122, R122, 0x1, R121 ;  /* 0x000000017a7a7824 */ /* 0x000fc800078e0279 */
[----:B------:R-:W-:-:S05]  /*2310*/  IMAD.IADD R124, R5, 0x1, R122 ;  /* 0x00000001057c7824 */ /* 0x000fca00078e027a */
        /* <DEDUP_REMOVED lines=8> */
[----:B------:R-:W0:Y:S02]  /*23a0*/  SHFL.UP P0, R125, R126, 0x10, RZ ;  /* 0x060000007e7d7989 */ /* 0x000e2400000000ff */
[----:B0-----:R-:W-:Y:S01]  /*23b0*/  @P0 IMAD.IADD R125, R126, 0x1, R125 ;  /* 0x000000017e7d0824 */ /* 0x001fe200078e027d */
[----:B------:R-:W-:-:S03]  /*23c0*/  ISETP.NE.AND P0, PT, R123, 0x1, PT ;  /* 0x000000017b00780c */ /* 0x000fc60003f05270 */
[----:B------:R-:W-:Y:S01]  /*23d0*/  IMAD.IADD R124, R125, 0x1, -R124 ;  /* 0x000000017d7c7824 */ /* 0x000fe200078e0a7c */
[----:B------:R-:W-:Y:S01]  /*23e0*/  @!P1 STS [R50+0x8400], R125 ;  /* 0x0084007d32009388 */ /* 0x000fe20000000800 */
[----:B------:R-:W-:Y:S01]  /*23f0*/  BAR.SYNC.DEFER_BLOCKING 0x0 ;  /* 0x0000000000007b1d */ /* 0x000fe20000010000 */
[----:B------:R-:W-:-:S05]  /*2400*/  ISETP.NE.AND P1, PT, R123, 0x4, PT ;  /* 0x000000047b00780c */ /* 0x000fca0003f25270 */
[----:B------:R-:W0:Y:S04]  /*2410*/  LDS.128 R4, [UR4+0x8400] ;  /* 0x00840004ff047984 */ /* 0x000e280008000c00 */
[----:B------:R-:W1:Y:S01]  /*2420*/  LDS.128 R8, [UR4+0x8410] ;  /* 0x00841004ff087984 */ /* 0x000e620008000c00 */
[C---:B0-----:R-:W-:Y:S01]  /*2430*/  SEL R53, R4.reuse, R53, !P0 ;  /* 0x0000003504357207 */ /* 0x041fe20004000000 */
[----:B------:R-:W-:Y:S01]  /*2440*/  IMAD.IADD R5, R4, 0x1, R5 ;  /* 0x0000000104057824 */ /* 0x000fe200078e0205 */
[----:B------:R-:W-:-:S03]  /*2450*/  ISETP.NE.AND P0, PT, R123, 0x2, PT ;  /* 0x000000027b00780c */ /* 0x000fc60003f05270 */
[----:B------:R-:W-:Y:S01]  /*2460*/  IMAD.IADD R6, R6, 0x1, R5 ;  /* 0x0000000106067824 */ /* 0x000fe200078e0205 */
[----:B------:R-:W-:Y:S02]  /*2470*/  SEL R53, R5, R53, !P0 ;  /* 0x0000003505357207 */ /* 0x000fe40004000000 */
[----:B------:R-:W-:Y:S01]  /*2480*/  ISETP.NE.AND P0, PT, R123, 0x3, PT ;  /* 0x000000037b00780c */ /* 0x000fe20003f05270 */
[----:B------:R-:W-:-:S03]  /*2490*/  IMAD.IADD R7, R7, 0x1, R6 ;  /* 0x0000000107077824 */ /* 0x000fc600078e0206 */
[----:B------:R-:W-:Y:S01]  /*24a0*/  SEL R53, R6, R53, !P0 ;  /* 0x0000003506357207 */ /* 0x000fe20004000000 */
[----:B-1----:R-:W-:Y:S01]  /*24b0*/  IMAD.IADD R8, R7, 0x1, R8 ;  /* 0x0000000107087824 */ /* 0x002fe200078e0208 */
[----:B------:R-:W-:Y:S02]  /*24c0*/  ISETP.NE.AND P0, PT, R123, 0x5, PT ;  /* 0x000000057b00780c */ /* 0x000fe40003f05270 */
[----:B------:R-:W-:Y:S01]  /*24d0*/  SEL R53, R7, R53, !P1 ;  /* 0x0000003507357207 */ /* 0x000fe20004800000 */
[----:B------:R-:W-:Y:S01]  /*24e0*/  IMAD.IADD R9, R9, 0x1, R8 ;  /* 0x0000000109097824 */ /* 0x000fe200078e0208 */
[----:B------:R-:W-:Y:S02]  /*24f0*/  ISETP.NE.AND P1, PT, R127, RZ, PT ;  /* 0x000000ff7f00720c */ /* 0x000fe40003f25270 */
[----:B------:R-:W-:Y:S01]  /*2500*/  SEL R53, R8, R53, !P0 ;  /* 0x0000003508357207 */ /* 0x000fe20004000000 */
[----:B------:R-:W-:Y:S01]  /*2510*/  IMAD.IADD R10, R10, 0x1, R9 ;  /* 0x000000010a0a7824 */ /* 0x000fe200078e0209 */
[----:B------:R-:W-:-:S02]  /*2520*/  ISETP.GT.U32.AND P0, PT, R0, 0x1f, PT ;  /* 0x0000001f0000780c */ /* 0x000fc40003f04070 */
[----:B------:R-:W-:Y:S01]  /*2530*/  SEL R53, R9, R53, !P2 ;  /* 0x0000003509357207 */ /* 0x000fe20005000000 */
[----:B------:R-:W-:Y:S01]  /*2540*/  IMAD.IADD R11, R11, 0x1, R10 ;  /* 0x000000010b0b7824 */ /* 0x000fe200078e020a */
[----:B------:R-:W-:Y:S02]  /*2550*/  ISETP.GT.U32.OR P2, PT, R0, 0x1f, P1 ;  /* 0x0000001f0000780c */ /* 0x000fe40000f44470 */
[----:B------:R-:W-:Y:S02]  /*2560*/  SEL R4, R124, RZ, P1 ;  /* 0x000000ff7c047207 */ /* 0x000fe40000800000 */
[----:B------:R-:W-:-:S05]  /*2570*/  SEL R53, R10, R53, !P3 ;  /* 0x000000350a357207 */ /* 0x000fca0005800000 */
[----:B------:R-:W-:Y:S01]  /*2580*/  @P0 IMAD.IADD R124, R53, 0x1, R4 ;  /* 0x00000001357c0824 */ /* 0x000fe200078e0204 */
[----:B------:R-:W-:-:S03]  /*2590*/  ISETP.NE.AND P0, PT, R0, RZ, PT ;  /* 0x000000ff0000720c */ /* 0x000fc60003f05270 */
[----:B------:R-:W-:-:S05]  /*25a0*/  @!P2 IMAD.U32 R124, R11, 0x10000, RZ ;  /* 0x000100000b7ca824 */ /* 0x000fca00078e00ff */
[----:B------:R-:W-:Y:S01]  /*25b0*/  @!P2 STS [UR4+0x8428], R124 ;  /* 0x0084287cff00a988 */ /* 0x000fe20008000804 */
[----:B------:R-:W-:Y:S06]  /*25c0*/  BAR.SYNC.DEFER_BLOCKING 0x0 ;  /* 0x0000000000007b1d */ /* 0x000fec0000010000 */
[----:B------:R-:W0:Y:S02]  /*25d0*/  LDS R4, [UR4+0x8428] ;  /* 0x00842804ff047984 */ /* 0x000e240008000800 */
[----:B0-----:R-:W-:-:S05]  /*25e0*/  SEL R5, R4, RZ, P0 ;  /* 0x000000ff04057207 */ /* 0x001fca0000000000 */
[----:B------:R-:W-:-:S04]  /*25f0*/  IMAD.IADD R4, R5, 0x1, R124 ;  /* 0x0000000105047824 */ /* 0x000fc800078e027c */
[--C-:B------:R-:W-:Y:S01]  /*2600*/  IMAD.IADD R6, R91, 0x1, R4.reuse ;  /* 0x000000015b067824 */ /* 0x100fe200078e0204 */
[----:B------:R-:W-:Y:S01]  /*2610*/  STS [R47], R4 ;  /* 0x000000042f007388 */ /* 0x000fe20000000800 */
[--C-:B------:R-:W-:Y:S02]  /*2620*/  IMAD.IADD R92, R92, 0x1, R4.reuse ;  /* 0x000000015c5c7824 */ /* 0x100fe400078e0204 */
[--C-:B------:R-:W-:Y:S01]  /*2630*/  IMAD.IADD R8, R93, 0x1, R4.reuse ;  /* 0x000000015d087824 */ /* 0x100fe200078e0204 */
[----:B------:R-:W-:Y:S01]  /*2640*/  STS [R47+0x4], R6 ;  /* 0x000004062f007388 */ /* 0x000fe20000000800 */
[--C-:B------:R-:W-:Y:S02]  /*2650*/  IMAD.IADD R94, R94, 0x1, R4.reuse ;  /* 0x000000015e5e7824 */ /* 0x100fe400078e0204 */
[--C-:B------:R-:W-:Y:S01]  /*2660*/  IMAD.IADD R10, R95, 0x1, R4.reuse ;  /* 0x000000015f0a7824 */ /* 0x100fe200078e0204 */
[----:B------:R-:W-:Y:S01]  /*2670*/  STS [R47+0x8], R92 ;  /* 0x0000085c2f007388 */ /* 0x000fe20000000800 */
[----:B------:R-:W-:-:S02]  /*2680*/  IMAD.IADD R96, R96, 0x1, R4 ;  /* 0x0000000160607824 */ /* 0x000fc400078e0204 */
[--C-:B------:R-:W-:Y:S01]  /*2690*/  IMAD.IADD R124, R97, 0x1, R4.reuse ;  /* 0x00000001617c7824 */ /* 0x100fe200078e0204 */
[----:B------:R-:W-:Y:S01]  /*26a0*/  STS [R47+0xc], R8 ;  /* 0x00000c082f007388 */ /* 0x000fe20000000800 */
        /* <DEDUP_REMOVED lines=36> */
[----:B------:R-:W-:-:S03]  /*28f0*/  IMAD.IADD R122, R122, 0x1, R4 ;  /* 0x000000017a7a7824 */ /* 0x000fc600078e0204 */
[----:B------:R-:W-:Y:S04]  /*2900*/  STS [R47+0x40], R106 ;  /* 0x0000406a2f007388 */ /* 0x000fe80000000800 */
        /* <DEDUP_REMOVED lines=15> */
[----:B------:R-:W-:Y:S01]  /*2a00*/  STS [R47+0x80], R122 ;  /* 0x0000807a2f007388 */ /* 0x000fe20000000800 */
[----:B------:R-:W-:Y:S06]  /*2a10*/  BAR.SYNC.DEFER_BLOCKING 0x0 ;  /* 0x0000000000007b1d */ /* 0x000fec0000010000 */
[----:B------:R-:W0:Y:S04]  /*2a20*/  LDS.U16 R5, [R54+0x2] ;  /* 0x0000020036057984 */ /* 0x000e280000000400 */
[----:B------:R-:W1:Y:S04]  /*2a30*/  LDS.U16 R55, [R55+0x2] ;  /* 0x0000020037377984 */ /* 0x000e680000000400 */
[----:B------:R-:W2:Y:S04]  /*2a40*/  LDS.U16 R57, [R57+0x2] ;  /* 0x0000020039397984 */ /* 0x000ea80000000400 */
[----:B------:R-:W3:Y:S04]  /*2a50*/  LDS.U16 R59, [R59+0x2] ;  /* 0x000002003b3b7984 */ /* 0x000ee80000000400 */
[----:B------:R-:W4:Y:S04]  /*2a60*/  LDS.U16 R61, [R61+0x2] ;  /* 0x000002003d3d7984 */ /* 0x000f280000000400 */
[----:B------:R-:W4:Y:S04]  /*2a70*/  LDS.U16 R63, [R63+0x2] ;  /* 0x000002003f3f7984 */ /* 0x000f280000000400 */
[----:B------:R-:W4:Y:S04]  /*2a80*/  LDS.U16 R65, [R65+0x2] ;  /* 0x0000020041417984 */ /* 0x000f280000000400 */
[----:B------:R-:W4:Y:S04]  /*2a90*/  LDS.U16 R67, [R67+0x2] ;  /* 0x0000020043437984 */ /* 0x000f280000000400 */
[----:B------:R-:W4:Y:S04]  /*2aa0*/  LDS.U16 R69, [R69+0x2] ;  /* 0x0000020045457984 */ /* 0x000f280000000400 */
[----:B------:R-:W4:Y:S04]  /*2ab0*/  LDS.U16 R71, [R71+0x2] ;  /* 0x0000020047477984 */ /* 0x000f280000000400 */
[----:B------:R-:W4:Y:S01]  /*2ac0*/  LDS.U16 R73, [R73+0x2] ;  /* 0x0000020049497984 */ /* 0x000f220000000400 */
[----:B0-----:R-:W-:-:S03]  /*2ad0*/  IMAD.IADD R5, R52, 0x1, R5 ;  /* 0x0000000134057824 */ /* 0x001fc600078e0205 */
[----:B------:R-:W0:Y:S01]  /*2ae0*/  LDS.U16 R75, [R75+0x2] ;  /* 0x000002004b4b7984 */ /* 0x000e220000000400 */
[----:B-1----:R-:W-:-:S03]  /*2af0*/  IMAD.IADD R55, R56, 0x1, R55 ;  /* 0x0000000138377824 */ /* 0x002fc600078e0237 */
[----:B------:R-:W1:Y:S01]  /*2b00*/  LDS.U16 R77, [R77+0x2] ;  /* 0x000002004d4d7984 */ /* 0x000e620000000400 */
[----:B--2---:R-:W-:-:S03]  /*2b10*/  IMAD.IADD R57, R58, 0x1, R57 ;  /* 0x000000013a397824 */ /* 0x004fc600078e0239 */
[----:B------:R-:W2:Y:S01]  /*2b20*/  LDS.U16 R79, [R79+0x2] ;  /* 0x000002004f4f7984 */ /* 0x000ea20000000400 */
[----:B---3--:R-:W-:-:S03]  /*2b30*/  IMAD.IADD R59, R60, 0x1, R59 ;  /* 0x000000013c3b7824 */ /* 0x008fc600078e023b */
[----:B------:R-:W3:Y:S01]  /*2b40*/  LDS.U16 R81, [R81+0x2] ;  /* 0x0000020051517984 */ /* 0x000ee20000000400 */
[----:B----4-:R-:W-:-:S03]  /*2b50*/  IMAD.IADD R61, R62, 0x1, R61 ;  /* 0x000000013e3d7824 */ /* 0x010fc600078e023d */
[----:B------:R-:W4:Y:S01]  /*2b60*/  LDS.U16 R83, [R83+0x2] ;  /* 0x0000020053537984 */ /* 0x000f220000000400 */
[----:B------:R-:W-:-:S03]  /*2b70*/  IMAD.IADD R63, R64, 0x1, R63 ;  /* 0x00000001403f7824 */ /* 0x000fc600078e023f */
[----:B------:R-:W4:Y:S01]  /*2b80*/  LDS.U16 R85, [R85+0x2] ;  /* 0x0000020055557984 */ /* 0x000f220000000400 */
[----:B------:R-:W-:-:S03]  /*2b90*/  IMAD.IADD R65, R66, 0x1, R65 ;  /* 0x0000000142417824 */ /* 0x000fc600078e0241 */
[----:B------:R-:W4:Y:S01]  /*2ba0*/  LDS.U16 R87, [R87+0x2] ;  /* 0x0000020057577984 */ /* 0x000f220000000400 */
[----:B------:R-:W-:-:S03]  /*2bb0*/  IMAD.IADD R67, R68, 0x1, R67 ;  /* 0x0000000144437824 */ /* 0x000fc600078e0243 */
[----:B------:R-:W4:Y:S01]  /*2bc0*/  LDS.U16 R89, [R89+0x2] ;  /* 0x0000020059597984 */ /* 0x000f220000000400 */
[----:B------:R-:W-:Y:S02]  /*2bd0*/  IMAD.IADD R69, R70, 0x1, R69 ;  /* 0x0000000146457824 */ /* 0x000fe400078e0245 */
[----:B------:R-:W-:Y:S02]  /*2be0*/  IMAD.IADD R71, R72, 0x1, R71 ;  /* 0x0000000148477824 */ /* 0x000fe400078e0247 */
[----:B------:R-:W-:Y:S02]  /*2bf0*/  IMAD.IADD R73, R74, 0x1, R73 ;  /* 0x000000014a497824 */ /* 0x000fe400078e0249 */
[----:B0-----:R-:W-:Y:S02]  /*2c00*/  IMAD.IADD R75, R76, 0x1, R75 ;  /* 0x000000014c4b7824 */ /* 0x001fe400078e024b */
[----:B-1----:R-:W-:Y:S02]  /*2c10*/  IMAD.IADD R77, R78, 0x1, R77 ;  /* 0x000000014e4d7824 */ /* 0x002fe400078e024d */
[----:B--2---:R-:W-:-:S02]  /*2c20*/  IMAD.IADD R79, R80, 0x1, R79 ;  /* 0x00000001504f7824 */ /* 0x004fc400078e024f */
[----:B---3--:R-:W-:Y:S02]  /*2c30*/  IMAD.IADD R81, R82, 0x1, R81 ;  /* 0x0000000152517824 */ /* 0x008fe400078e0251 */
[----:B----4-:R-:W-:Y:S02]  /*2c40*/  IMAD.IADD R83, R84, 0x1, R83 ;  /* 0x0000000154537824 */ /* 0x010fe400078e0253 */
[----:B------:R-:W-:Y:S02]  /*2c50*/  IMAD.IADD R85, R86, 0x1, R85 ;  /* 0x0000000156557824 */ /* 0x000fe400078e0255 */
[----:B------:R-:W-:Y:S02]  /*2c60*/  IMAD.IADD R87, R88, 0x1, R87 ;  /* 0x0000000158577824 */ /* 0x000fe400078e0257 */
[----:B------:R-:W-:Y:S01]  /*2c70*/  IMAD.IADD R89, R90, 0x1, R89 ;  /* 0x000000015a597824 */ /* 0x000fe200078e0259 */
[----:B------:R-:W-:Y:S06]  /*2c80*/  BAR.SYNC.DEFER_BLOCKING 0x0 ;  /* 0x0000000000007b1d */ /* 0x000fec0000010000 */
[----:B------:R-:W-:Y:S05]  /*2c90*/  BRA.U UP0, `(.L_x_238) ;  /* 0x0000000500987547 */ /* 0x000fea000b800000 */
[----:B------:R-:W-:Y:S01]  /*2ca0*/  LEA R4, R5, UR4, 0x2 ;  /* 0x0000000405047c11 */ /* 0x000fe2000f8e10ff */
[----:B------:R-:W-:Y:S01]  /*2cb0*/  UIADD3 UR8, UPT, UPT, UR8, 0x6, URZ ;  /* 0x0000000608087890 */ /* 0x000fe2000fffe0ff */
[----:B------:R-:W-:Y:S01]  /*2cc0*/  LEA R5, R55, UR4, 0x2 ;  /* 0x0000000437057c11 */ /* 0x000fe2000f8e10ff */
[----:B------:R-:W-:Y:S01]  /*2cd0*/  UIADD3 UR5, UPT, UPT, UR5, -0x6, URZ ;  /* 0xfffffffa05057890 */ /* 0x000fe2000fffe0ff */
[----:B------:R-:W-:Y:S01]  /*2ce0*/  LEA R6, R57, UR4, 0x2 ;  /* 0x0000000439067c11 */ /* 0x000fe2000f8e10ff */
[----:B------:R0:W-:Y:S01]  /*2cf0*/  STS [R4], R29 ;  /* 0x0000001d04007388 */ /* 0x0001e20000000800 */
[----:B------:R-:W-:Y:S02]  /*2d00*/  LEA R7, R59, UR4, 0x2 ;  /* 0x000000043b077c11 */ /* 0x000fe4000f8e10ff */
[----:B------:R-:W-:Y:S01]  /*2d10*/  LEA R8, R61, UR4, 0x2 ;  /* 0x000000043d087c11 */ /* 0x000fe2000f8e10ff */
[----:B------:R0:W-:Y:S01]  /*2d20*/  STS [R5], R30 ;  /* 0x0000001e05007388 */ /* 0x0001e20000000800 */
[----:B------:R-:W-:-:S02]  /*2d30*/  LEA R9, R63, UR4, 0x2 ;  /* 0x000000043f097c11 */ /* 0x000fc4000f8e10ff */
[----:B------:R-:W-:Y:S01]  /*2d40*/  LEA R10, R65, UR4, 0x2 ;  /* 0x00000004410a7c11 */ /* 0x000fe2000f8e10ff */
[----:B------:R0:W-:Y:S01]  /*2d50*/  STS [R6], R31 ;  /* 0x0000001f06007388 */ /* 0x0001e20000000800 */
[----:B------:R-:W-:Y:S02]  /*2d60*/  LEA R11, R67, UR4, 0x2 ;  /* 0x00000004430b7c11 */ /* 0x000fe4000f8e10ff */
        /* <DEDUP_REMOVED lines=16> */
[----:B------:R0:W-:Y:S04]  /*2e70*/  STS [R52], R37 ;  /* 0x0000002534007388 */ /* 0x0001e80000000800 */
        /* <DEDUP_REMOVED lines=9> */
[----:B------:R0:W-:Y:S01]  /*2f10*/  STS [R63], R49 ;  /* 0x000000313f007388 */ /* 0x0001e20000000800 */
[----:B------:R-:W-:Y:S06]  /*2f20*/  BAR.SYNC.DEFER_BLOCKING 0x0 ;  /* 0x0000000000007b1d */ /* 0x000fec0000010000 */
[----:B------:R0:W1:Y:S04]  /*2f30*/  LDS R29, [R51] ;  /* 0x00000000331d7984 */ /* 0x0000680000000800 */
[----:B------:R0:W2:Y:S04]  /*2f40*/  LDS R30, [R51+0x4] ;  /* 0x00000400331e7984 */ /* 0x0000a80000000800 */
[----:B------:R0:W3:Y:S04]  /*2f50*/  LDS R31, [R51+0x8] ;  /* 0x00000800331f7984 */ /* 0x0000e80000000800 */
[----:B------:R0:W4:Y:S04]  /*2f60*/  LDS R32, [R51+0xc] ;  /* 0x00000c0033207984 */ /* 0x0001280000000800 */
[----:B------:R0:W0:Y:S04]  /*2f70*/  LDS R33, [R51+0x10] ;  /* 0x0000100033217984 */ /* 0x0000280000000800 */
        /* <DEDUP_REMOVED lines=13> */
[----:B------:R0:W0:Y:S01]  /*3050*/  LDS R49, [R51+0x48] ;  /* 0x0000480033317984 */ /* 0x0000220000000800 */
[----:B------:R-:W-:Y:S06]  /*3060*/  BAR.SYNC.DEFER_BLOCKING 0x0 ;  /* 0x0000000000007b1d */ /* 0x000fec0000010000 */
[----:B-----5:R0:W-:Y:S04]  /*3070*/  STS [R4], R2 ;  /* 0x0000000204007388 */ /* 0x0201e80000000800 */
        /* <DEDUP_REMOVED lines=19> */
[----:B------:R0:W0:Y:S04]  /*31b0*/  LDS R2, [R51] ;  /* 0x0000000033027984 */ /* 0x0000280000000800 */
        /* <DEDUP_REMOVED lines=19> */
[----:B-1234-:R-:W-:Y:S05]  /*32f0*/  BRA `(.L_x_239) ;  /* 0xffffffd800bc7947 */ /* 0x01efea000383ffff */
.L_x_238:
[----:B------:R-:W-:Y:S01]  /*3300*/  LEA R5, R5, UR4, 0x2 ;  /* 0x0000000405057c11 */ /* 0x000fe2000f8e10ff */
[----:B------:R-:W-:Y:S01]  /*3310*/  IMAD R51, R0, -0x48, R51 ;  /* 0xffffffb800337824 */ /* 0x000fe200078e0233 */
[----:B------:R-:W-:Y:S01]  /*3320*/  LEA R55, R55, UR4, 0x2 ;  /* 0x0000000437377c11 */ /* 0x000fe2000f8e10ff */
[----:B------:R-:W0:Y:S01]  /*3330*/  LDCU UR5, c[0x0][0x3a0] ;  /* 0x00007400ff0577ac */ /* 0x000e220008000800 */
[----:B------:R-:W-:Y:S01]  /*3340*/  LEA R57, R57, UR4, 0x2 ;  /* 0x0000000439397c11 */ /* 0x000fe2000f8e10ff */
[----:B------:R-:W-:Y:S01]  /*3350*/  STS [R5], R29 ;  /* 0x0000001d05007388 */ /* 0x000fe20000000800 */
[----:B------:R-:W-:Y:S02]  /*3360*/  LEA R59, R59, UR4, 0x2 ;  /* 0x000000043b3b7c11 */ /* 0x000fe4000f8e10ff */
[----:B------:R-:W-:Y:S01]  /*3370*/  LEA R61, R61, UR4, 0x2 ;  /* 0x000000043d3d7c11 */ /* 0x000fe2000f8e10ff */
[----:B------:R-:W-:Y:S01]  /*3380*/  STS [R55], R30 ;  /* 0x0000001e37007388 */ /* 0x000fe20000000800 */
[----:B------:R-:W-:-:S02]  /*3390*/  LEA R63, R63, UR4, 0x2 ;  /* 0x000000043f3f7c11 */ /* 0x000fc4000f8e10ff */
[----:B------:R-:W-:Y:S01]  /*33a0*/  LEA R65, R65, UR4, 0x2 ;  /* 0x0000000441417c11 */ /* 0x000fe2000f8e10ff */
[----:B------:R-:W-:Y:S01]  /*33b0*/  STS [R57], R31 ;  /* 0x0000001f39007388 */ /* 0x000fe20000000800 */
[----:B------:R-:W-:Y:S02]  /*33c0*/  LEA R67, R67, UR4, 0x2 ;  /* 0x0000000443437c11 */ /* 0x000fe4000f8e10ff */
        /* <DEDUP_REMOVED lines=17> */
[----:B0-----:R-:W-:-:S03]  /*34e0*/  ISETP.GE.U32.AND P3, PT, R0, UR5, PT ;  /* 0x0000000500007c0c */ /* 0x001fc6000bf66070 */
[----:B------:R-:W-:Y:S04]  /*34f0*/  STS [R71], R38 ;  /* 0x0000002647007388 */ /* 0x000fe80000000800 */
        /* <DEDUP_REMOVED lines=8> */
[----:B------:R-:W-:Y:S01]  /*3580*/  STS [R89], R49 ;  /* 0x0000003159007388 */ /* 0x000fe20000000800 */
[----:B------:R-:W-:Y:S06]  /*3590*/  BAR.SYNC.DEFER_BLOCKING 0x0 ;  /* 0x0000000000007b1d */ /* 0x000fec0000010000 */
[----:B------:R-:W0:Y:S04]  /*35a0*/  LDS R6, [R51] ;  /* 0x0000000033067984 */ /* 0x000e280000000800 */
[----:B------:R-:W1:Y:S04]  /*35b0*/  LDS R7, [R51+0x400] ;  /* 0x0004000033077984 */ /* 0x000e680000000800 */
[----:B------:R-:W2:Y:S04]  /*35c0*/  LDS R8, [R51+0x800] ;  /* 0x0008000033087984 */ /* 0x000ea80000000800 */
[----:B------:R-:W-:Y:S04]  /*35d0*/  LDS R9, [R51+0xc00] ;  /* 0x000c000033097984 */ /* 0x000fe80000000800 */
[----:B------:R-:W-:Y:S04]  /*35e0*/  LDS R10, [R51+0x1000] ;  /* 0x00100000330a7984 */ /* 0x000fe80000000800 */
[----:B------:R-:W-:Y:S04]  /*35f0*/  LDS R11, [R51+0x1400] ;  /* 0x00140000330b7984 */ /* 0x000fe80000000800 */
[----:B------:R-:W-:Y:S04]  /*3600*/  LDS R29, [R51+0x1800] ;  /* 0x00180000331d7984 */ /* 0x000fe80000000800 */
[----:B------:R-:W-:Y:S04]  /*3610*/  LDS R30, [R51+0x1c00] ;  /* 0x001c0000331e7984 */ /* 0x000fe80000000800 */
[----:B------:R-:W-:Y:S04]  /*3620*/  LDS R31, [R51+0x2000] ;  /* 0x00200000331f7984 */ /* 0x000fe80000000800 */
[----:B------:R-:W-:Y:S04]  /*3630*/  LDS R32, [R51+0x2400] ;  /* 0x0024000033207984 */ /* 0x000fe80000000800 */
[----:B------:R-:W-:Y:S01]  /*3640*/  LDS R33, [R51+0x2800] ;  /* 0x0028000033217984 */ /* 0x000fe20000000800 */
[----:B0-----:R-:W-:-:S03]  /*3650*/  @!P3 ISETP.GT.AND P2, PT, R6, -0x1, PT ;  /* 0xffffffff0600b80c */ /* 0x001fc60003f44270 */
        /* <DEDUP_REMOVED lines=8> */
[----:B------:R-:W-:Y:S06]  /*36e0*/  BAR.SYNC.DEFER_BLOCKING 0x0 ;  /* 0x0000000000007b1d */ /* 0x000fec0000010000 */
[----:B-----5:R0:W-:Y:S04]  /*36f0*/  STS [R5], R2 ;  /* 0x0000000205007388 */ /* 0x0201e80000000800 */
[----:B------:R3:W-:Y:S04]  /*3700*/  STS [R55], R3 ;  /* 0x0000000337007388 */ /* 0x0007e80000000800 */
[----:B------:R4:W-:Y:S01]  /*3710*/  STS [R57], R12 ;  /* 0x0000000c39007388 */ /* 0x0009e20000000800 */
[C---:B0-----:R-:W-:Y:S01]  /*3720*/  VIADD R2, R0.reuse, 0x100 ;  /* 0x0000010000027836 */ /* 0x041fe20000000000 */
[----:B------:R-:W0:Y:S02]  /*3730*/  LDC.64 R4, c[0x0][0x398] ;  /* 0x0000e600ff047b82 */ /* 0x000e240000000a00 */
[----:B------:R-:W-:Y:S01]  /*3740*/  STS [R59], R13 ;  /* 0x0000000d3b007388 */ /* 0x000fe20000000800 */
[----:B---3--:R-:W-:Y:S01]  /*3750*/  VIADD R3, R0, 0x200 ;  /* 0x0000020000037836 */ /* 0x008fe20000000000 */
[----:B------:R-:W-:-:S02]  /*3760*/  ISETP.GE.U32.AND P4, PT, R2, UR5, PT ;  /* 0x0000000502007c0c */ /* 0x000fc4000bf86070 */
[----:B------:R3:W-:Y:S01]  /*3770*/  STS [R61], R14 ;  /* 0x0000000e3d007388 */ /* 0x0007e20000000800 */
[----:B----4-:R-:W-:Y:S01]  /*3780*/  VIADD R12, R0, 0x300 ;  /* 0x00000300000c7836 */ /* 0x010fe20000000000 */
[----:B------:R-:W-:Y:S02]  /*3790*/  ISETP.GE.U32.AND P5, PT, R3, UR5, PT ;  /* 0x0000000503007c0c */ /* 0x000fe4000bfa6070 */
[----:B------:R-:W-:Y:S01]  /*37a0*/  STS [R63], R15 ;  /* 0x0000000f3f007388 */ /* 0x000fe20000000800 */
[----:B------:R-:W4:Y:S01]  /*37b0*/  LDC.64 R2, c[0x0][0x388] ;  /* 0x0000e200ff027b82 */ /* 0x000f220000000a00 */
[----:B------:R-:W-:Y:S02]  /*37c0*/  ISETP.GE.U32.AND P6, PT, R12, UR5, PT ;  /* 0x000000050c007c0c */ /* 0x000fe4000bfc6070 */
[----:B------:R2:W-:Y:S01]  /*37d0*/  STS [R65], R16 ;  /* 0x0000001041007388 */ /* 0x0005e20000000800 */
[----:B---3--:R-:W-:-:S03]  /*37e0*/  LOP3.LUT R14, R0, 0x400, RZ, 0xfc, !PT ;  /* 0x00000400000e7812 */ /* 0x008fc600078efcff */
[----:B------:R-:W-:Y:S01]  /*37f0*/  STS [R67], R17 ;  /* 0x0000001143007388 */ /* 0x000fe20000000800 */
[----:B------:R-:W-:Y:S01]  /*3800*/  @!P4 IMAD.MOV.U32 R12, RZ, RZ, -0x1 ;  /* 0xffffffffff0cc424 */ /* 0x000fe200078e00ff */
[----:B-1----:R-:W-:Y:S02]  /*3810*/  @!P4 ISETP.GT.AND P1, PT, R7, -0x1, PT ;  /* 0xffffffff0700c80c */ /* 0x002fe40003f24270 */
[----:B------:R-:W-:Y:S01]  /*3820*/  STS [R69], R18 ;  /* 0x0000001245007388 */ /* 0x000fe20000000800 */
[----:B------:R-:W-:Y:S01]  /*3830*/  ISETP.GE.U32.AND P0, PT, R14, UR5, PT ;  /* 0x000000050e007c0c */ /* 0x000fe2000bf06070 */
[----:B------:R-:W-:Y:S01]  /*3840*/  VIADD R14, R0, 0x500 ;  /* 0x00000500000e7836 */ /* 0x000fe20000000000 */
[----:B------:R-:W-:Y:S01]  /*3850*/  @!P4 SEL R12, R12, 0x80000000, P1 ;  /* 0x800000000c0cc807 */ /* 0x000fe20000800000 */
[----:B------:R-:W-:Y:S01]  /*3860*/  STS [R71], R19 ;  /* 0x0000001347007388 */ /* 0x000fe20000000800 */
[----:B0-----:R-:W-:Y:S02]  /*3870*/  IMAD.WIDE.U32 R4, R0, 0x4, R4 ;  /* 0x0000000400047825 */ /* 0x001fe400078e0004 */
[----:B------:R-:W-:Y:S01]  /*3880*/  @!P4 LOP3.LUT R7, R12, R7, RZ, 0x3c, !PT ;  /* 0x000000070c07c212 */ /* 0x000fe200078e3cff */
[----:B------:R-:W-:Y:S01]  /*3890*/  STS [R73], R20 ;  /* 0x0000001449007388 */ /* 0x000fe20000000800 */
[----:B------:R-:W-:Y:S01]  /*38a0*/  ISETP.GE.U32.AND P1, PT, R14, UR5, PT ;  /* 0x000000050e007c0c */ /* 0x000fe2000bf26070 */
[----:B--2---:R-:W-:-:S02]  /*38b0*/  VIADD R16, R0, 0x600 ;  /* 0x0000060000107836 */ /* 0x004fc40000000000 */
[----:B------:R-:W-:Y:S01]  /*38c0*/  STS [R75], R21 ;  /* 0x000000154b007388 */ /* 0x000fe20000000800 */
[----:B----4-:R-:W-:-:S03]  /*38d0*/  IMAD.WIDE.U32 R2, R0, 0x4, R2 ;  /* 0x0000000400027825 */ /* 0x010fc600078e0002 */
[----:B------:R-:W-:Y:S01]  /*38e0*/  STS [R77], R22 ;  /* 0x000000164d007388 */ /* 0x000fe20000000800 */
[----:B------:R-:W-:-:S03]  /*38f0*/  @!P0 IMAD.MOV.U32 R12, RZ, RZ, -0x1 ;  /* 0xffffffffff0c8424 */ /* 0x000fc600078e00ff */
[----:B------:R0:W-:Y:S02]  /*3900*/  STS [R79], R23 ;  /* 0x000000174f007388 */ /* 0x0001e40000000800 */
[----:B------:R-:W-:Y:S02]  /*3910*/  @!P1 IMAD.MOV.U32 R14, RZ, RZ, -0x1 ;  /* 0xffffffffff0e9424 */ /* 0x000fe400078e00ff */
[----:B------:R-:W-:Y:S04]  /*3920*/  STS [R81], R24 ;  /* 0x0000001851007388 */ /* 0x000fe80000000800 */
[----:B------:R1:W-:Y:S01]  /*3930*/  STS [R83], R25 ;  /* 0x0000001953007388 */ /* 0x0003e20000000800 */
[----:B0-----:R-:W-:-:S03]  /*3940*/  @!P3 IMAD.MOV.U32 R23, RZ, RZ, -0x1 ;  /* 0xffffffffff17b424 */ /* 0x001fc600078e00ff */
[----:B------:R-:W-:Y:S02]  /*3950*/  STS [R85], R26 ;  /* 0x0000001a55007388 */ /* 0x000fe40000000800 */
[----:B------:R-:W-:Y:S02]  /*3960*/  @!P3 SEL R23, R23, 0x80000000, P2 ;  /* 0x800000001717b807 */ /* 0x000fe40001000000 */
[----:B------:R-:W-:Y:S01]  /*3970*/  STS [R87], R27 ;  /* 0x0000001b57007388 */ /* 0x000fe20000000800 */
[----:B------:R-:W-:Y:S01]  /*3980*/  @!P5 ISETP.GT.AND P2, PT, R8, -0x1, PT ;  /* 0xffffffff0800d80c */ /* 0x000fe20003f44270 */
[----:B-1----:R-:W-:Y:S01]  /*3990*/  @!P5 IMAD.MOV.U32 R25, RZ, RZ, -0x1 ;  /* 0xffffffffff19d424 */ /* 0x002fe200078e00ff */
[----:B------:R-:W-:Y:S01]  /*39a0*/  @!P3 LOP3.LUT R23, R23, R6, RZ, 0x3c, !PT ;  /* 0x000000061717b212 */ /* 0x000fe200078e3cff */
[----:B------:R-:W-:Y:S01]  /*39b0*/  STS [R89], R28 ;  /* 0x0000001c59007388 */ /* 0x000fe20000000800 */
[----:B------:R-:W-:Y:S02]  /*39c0*/  VIADD R6, R0, 0x700 ;  /* 0x0000070000067836 */ /* 0x000fe40000000000 */
[----:B------:R-:W-:Y:S01]  /*39d0*/  @!P5 SEL R25, R25, 0x80000000, P2 ;  /* 0x800000001919d807 */ /* 0x000fe20001000000 */
[----:B------:R-:W-:Y:S01]  /*39e0*/  BAR.SYNC.DEFER_BLOCKING 0x0 ;  /* 0x0000000000007b1d */ /* 0x000fe20000010000 */
[----:B------:R-:W-:-:S02]  /*39f0*/  ISETP.GE.U32.AND P2, PT, R16, UR5, PT ;  /* 0x0000000510007c0c */ /* 0x000fc4000bf46070 */
[----:B------:R-:W-:Y:S02]  /*3a00*/  @!P5 LOP3.LUT R25, R25, R8, RZ, 0x3c, !PT ;  /* 0x000000081919d212 */ /* 0x000fe400078e3cff */
[----:B------:R-:W-:Y:S01]  /*3a10*/  LOP3.LUT R8, R0, 0x800, RZ, 0xfc, !PT ;  /* 0x0000080000087812 */ /* 0x000fe200078efcff */
[----:B------:R-:W0:Y:S04]  /*3a20*/  @!P3 LDS R43, [R51] ;  /* 0x00000000332bb984 */ /* 0x000e280000000800 */
[----:B------:R-:W1:Y:S04]  /*3a30*/  LDS R13, [R51+0x400] ;  /* 0x00040000330d7984 */ /* 0x000e680000000800 */
[----:B------:R-:W2:Y:S04]  /*3a40*/  LDS R15, [R51+0x800] ;  /* 0x00080000330f7984 */ /* 0x000ea80000000800 */
[----:B------:R-:W3:Y:S04]  /*3a50*/  LDS R17, [R51+0xc00] ;  /* 0x000c000033117984 */ /* 0x000ee80000000800 */
[----:B------:R-:W4:Y:S04]  /*3a60*/  LDS R19, [R51+0x1000] ;  /* 0x0010000033137984 */ /* 0x000f280000000800 */
[----:B------:R-:W4:Y:S04]  /*3a70*/  LDS R21, [R51+0x1400] ;  /* 0x0014000033157984 */ /* 0x000f280000000800 */
[----:B------:R2:W-:Y:S04]  /*3a80*/  @!P3 STG.E desc[UR10][R2.64], R23 ;  /* 0x000000170200b986 */ /* 0x0005e8000c10190a */
[----:B0-----:R-:W-:Y:S01]  /*3a90*/  @!P3 STG.E desc[UR10][R4.64], R43 ;  /* 0x0000002b0400b986 */ /* 0x001fe2000c10190a */
[----:B------:R-:W-:Y:S01]  /*3aa0*/  ISETP.GE.U32.AND P3, PT, R6, UR5, PT ;  /* 0x0000000506007c0c */ /* 0x000fe2000bf66070 */
[----:B------:R-:W-:-:S02]  /*3ab0*/  @!P6 IMAD.MOV.U32 R6, RZ, RZ, -0x1 ;  /* 0xffffffffff06e424 */ /* 0x000fc400078e00ff */
[----:B------:R-:W-:Y:S04]  /*3ac0*/  @!P4 STG.E desc[UR10][R2.64+0x400], R7 ;  /* 0x000400070200c986 */ /* 0x000fe8000c10190a */
[----:B------:R-:W0:Y:S04]  /*3ad0*/  LDS R7, [R51+0x1800] ;  /* 0x0018000033077984 */ /* 0x000e280000000800 */
[----:B-1----:R-:W-:Y:S01]  /*3ae0*/  @!P4 STG.E desc[UR10][R4.64+0x400], R13 ;  /* 0x0004000d0400c986 */ /* 0x002fe2000c10190a */
[----:B------:R-:W-:-:S03]  /*3af0*/  @!P6 ISETP.GT.AND P4, PT, R9, -0x1, PT ;  /* 0xffffffff0900e80c */ /* 0x000fc60003f84270 */
[----:B------:R-:W-:Y:S01]  /*3b00*/  @!P5 STG.E desc[UR10][R2.64+0x800], R25 ;  /* 0x000800190200d986 */ /* 0x000fe2000c10190a */
[----:B------:R-:W-:Y:S02]  /*3b10*/  @!P6 SEL R6, R6, 0x80000000, P4 ;  /* 0x800000000606e807 */ /* 0x000fe40002000000 */
[----:B------:R-:W-:Y:S01]  /*3b20*/  ISETP.GE.U32.AND P4, PT, R8, UR5, PT ;  /* 0x0000000508007c0c */ /* 0x000fe2000bf86070 */
[----:B------:R-:W1:Y:S01]  /*3b30*/  LDS R13, [R51+0x1c00] ;  /* 0x001c0000330d7984 */ /* 0x000e620000000800 */
[----:B------:R-:W-:Y:S01]  /*3b40*/  @!P6 LOP3.LUT R9, R6, R9, RZ, 0x3c, !PT ;  /* 0x000000090609e212 */ /* 0x000fe200078e3cff */
[----:B------:R-:W-:Y:S02]  /*3b50*/  VIADD R8, R0, 0x900 ;  /* 0x0000090000087836 */ /* 0x000fe40000000000 */
[----:B--2---:R-:W-:Y:S01]  /*3b60*/  @!P5 STG.E desc[UR10][R4.64+0x800], R15 ;  /* 0x0008000f0400d986 */ /* 0x004fe2000c10190a */
[----:B------:R-:W-:-:S03]  /*3b70*/  @!P0 ISETP.GT.AND P5, PT, R10, -0x1, PT ;  /* 0xffffffff0a00880c */ /* 0x000fc60003fa4270 */
[----:B------:R-:W2:Y:S01]  /*3b80*/  LDS R15, [R51+0x2000] ;  /* 0x00200000330f7984 */ /* 0x000ea20000000800 */
[----:B------:R-:W-:Y:S01]  /*3b90*/  @!P0 SEL R23, R12, 0x80000000, P5 ;  /* 0x800000000c178807 */ /* 0x000fe20002800000 */
[----:B------:R-:W-:Y:S01]  /*3ba0*/  @!P3 IMAD.MOV.U32 R12, RZ, RZ, -0x1 ;  /* 0xffffffffff0cb424 */ /* 0x000fe200078e00ff */
[----:B------:R-:W-:Y:S01]  /*3bb0*/  @!P1 ISETP.GT.AND P5, PT, R11, -0x1, PT ;  /* 0xffffffff0b00980c */ /* 0x000fe20003fa4270 */
[----:B------:R-:W-:Y:S01]  /*3bc0*/  @!P6 STG.E desc[UR10][R2.64+0xc00], R9 ;  /* 0x000c00090200e986 */ /* 0x000fe2000c10190a */
[----:B------:R-:W-:Y:S02]  /*3bd0*/  @!P0 LOP3.LUT R23, R23, R10, RZ, 0x3c, !PT ;  /* 0x0000000a17178212 */ /* 0x000fe400078e3cff */
[----:B------:R-:W-:Y:S01]  /*3be0*/  @!P1 SEL R6, R14, 0x80000000, P5 ;  /* 0x800000000e069807 */ /* 0x000fe20002800000 */
[----:B------:R-:W2:Y:S01]  /*3bf0*/  LDS R9, [R51+0x2400] ;  /* 0x0024000033097984 */ /* 0x000ea20000000800 */
[----:B------:R-:W-:Y:S01]  /*3c00*/  ISETP.GE.U32.AND P5, PT, R8, UR5, PT ;  /* 0x0000000508007c0c */ /* 0x000fe2000bfa6070 */
[----:B------:R-:W-:Y:S01]  /*3c10*/  VIADD R8, R0, 0xa00 ;  /* 0x00000a0000087836 */ /* 0x000fe20000000000 */
[----:B------:R-:W-:Y:S01]  /*3c20*/  @!P1 LOP3.LUT R11, R6, R11, RZ, 0x3c, !PT ;  /* 0x0000000b060b9212 */ /* 0x000fe200078e3cff */
[----:B---3--:R-:W-:Y:S01]  /*3c30*/  @!P6 STG.E desc[UR10][R4.64+0xc00], R17 ;  /* 0x000c00110400e986 */ /* 0x008fe2000c10190a */
[----:B------:R-:W-:Y:S01]  /*3c40*/  @!P2 IMAD.MOV.U32 R6, RZ, RZ, -0x1 ;  /* 0xffffffffff06a424 */ /* 0x000fe200078e00ff */
[----:B------:R-:W-:Y:S01]  /*3c50*/  LOP3.LUT R10, R0, 0xc00, RZ, 0xfc, !PT ;  /* 0x00000c00000a7812 */ /* 0x000fe200078efcff */
[----:B------:R-:W-:Y:S01]  /*3c60*/  @!P4 IMAD.MOV.U32 R14, RZ, RZ, -0x1 ;  /* 0xffffffffff0ec424 */ /* 0x000fe200078e00ff */
[----:B------:R-:W-:Y:S01]  /*3c70*/  @!P0 STG.E desc[UR10][R2.64+0x1000], R23 ;  /* 0x0010001702008986 */ /* 0x000fe2000c10190a */
[----:B------:R-:W-:Y:S01]  /*3c80*/  ISETP.GE.U32.AND P6, PT, R8, UR5, PT ;  /* 0x0000000508007c0c */ /* 0x000fe2000bfc6070 */
[----:B------:R-:W-:-:S02]  /*3c90*/  VIADD R8, R0, 0xb00 ;  /* 0x00000b0000087836 */ /* 0x000fc40000000000 */
[----:B----4-:R3:W-:Y:S01]  /*3ca0*/  @!P0 STG.E desc[UR10][R4.64+0x1000], R19 ;  /* 0x0010001304008986 */ /* 0x0107e2000c10190a */
[----:B------:R-:W-:-:S03]  /*3cb0*/  @!P2 ISETP.GT.AND P0, PT, R29, -0x1, PT ;  /* 0xffffffff1d00a80c */ /* 0x000fc60003f04270 */
[----:B------:R-:W-:Y:S01]  /*3cc0*/  @!P1 STG.E desc[UR10][R2.64+0x1400], R11 ;  /* 0x0014000b02009986 */ /* 0x000fe2000c10190a */
[----:B------:R-:W-:Y:S02]  /*3cd0*/  @!P2 SEL R6, R6, 0x80000000, P0 ;  /* 0x800000000606a807 */ /* 0x000fe40000000000 */
[----:B------:R-:W-:Y:S01]  /*3ce0*/  @!P4 ISETP.GT.AND P0, PT, R31, -0x1, PT ;  /* 0xffffffff1f00c80c */ /* 0x000fe20003f04270 */
[----:B------:R-:W4:Y:S01]  /*3cf0*/  LDS R11, [R51+0x2800] ;  /* 0x00280000330b7984 */ /* 0x000f220000000800 */
[----:B------:R-:W-:Y:S02]  /*3d00*/  @!P2 LOP3.LUT R29, R6, R29, RZ, 0x3c, !PT ;  /* 0x0000001d061da212 */ /* 0x000fe400078e3cff */
[----:B------:R-:W-:Y:S01]  /*3d10*/  @!P4 SEL R6, R14, 0x80000000, P0 ;  /* 0x800000000e06c807 */ /* 0x000fe20000000000 */
[----:B------:R-:W-:Y:S01]  /*3d20*/  @!P1 STG.E desc[UR10][R4.64+0x1400], R21 ;  /* 0x0014001504009986 */ /* 0x000fe2000c10190a */
[----:B------:R-:W-:Y:S02]  /*3d30*/  @!P3 ISETP.GT.AND P1, PT, R30, -0x1, PT ;  /* 0xffffffff1e00b80c */ /* 0x000fe40003f24270 */
[----:B------:R-:W-:Y:S01]  /*3d40*/  @!P4 LOP3.LUT R31, R6, R31, RZ, 0x3c, !PT ;  /* 0x0000001f061fc212 */ /* 0x000fe200078e3cff */
[----:B------:R-:W4:Y:S01]  /*3d50*/  LDS R17, [R51+0x2c00] ;  /* 0x002c000033117984 */ /* 0x000f220000000800 */
[----:B---3--:R-:W-:Y:S01]  /*3d60*/  @!P3 SEL R19, R12, 0x80000000, P1 ;  /* 0x800000000c13b807 */ /* 0x008fe20000800000 */
[----:B------:R-:W-:Y:S01]  /*3d70*/  @!P5 IMAD.MOV.U32 R6, RZ, RZ, -0x1 ;  /* 0xffffffffff06d424 */ /* 0x000fe200078e00ff */
[----:B------:R-:W-:Y:S01]  /*3d80*/  ISETP.GE.U32.AND P1, PT, R8, UR5, PT ;  /* 0x0000000508007c0c */ /* 0x000fe2000bf26070 */
[----:B------:R-:W-:Y:S01]  /*3d90*/  @!P2 STG.E desc[UR10][R2.64+0x1800], R29 ;  /* 0x0018001d0200a986 */ /* 0x000fe2000c10190a */
[----:B------:R-:W-:Y:S01]  /*3da0*/  @!P3 LOP3.LUT R19, R19, R30, RZ, 0x3c, !PT ;  /* 0x0000001e1313b212 */ /* 0x000fe200078e3cff */
[----:B------:R-:W-:Y:S01]  /*3db0*/  @!P6 IMAD.MOV.U32 R12, RZ, RZ, -0x1 ;  /* 0xffffffffff0ce424 */ /* 0x000fe200078e00ff */
[----:B------:R-:W-:Y:S01]  /*3dc0*/  ISETP.GE.U32.AND P0, PT, R10, UR5, PT ;  /* 0x000000050a007c0c */ /* 0x000fe2000bf06070 */
[----:B0-----:R-:W-:Y:S01]  /*3dd0*/  @!P2 STG.E desc[UR10][R4.64+0x1800], R7 ;  /* 0x001800070400a986 */ /* 0x001fe2000c10190a */
[----:B------:R-:W-:-:S02]  /*3de0*/  VIADD R8, R0, 0xd00 ;  /* 0x00000d0000087836 */ /* 0x000fc40000000000 */
[----:B------:R-:W-:Y:S01]  /*3df0*/  VIADD R10, R0, 0xf00 ;  /* 0x00000f00000a7836 */ /* 0x000fe20000000000 */
[----:B------:R0:W-:Y:S02]  /*3e00*/  @!P3 STG.E desc[UR10][R2.64+0x1c00], R19 ;  /* 0x001c00130200b986 */ /* 0x0001e4000c10190a */
[----:B------:R-:W-:Y:S01]  /*3e10*/  ISETP.GE.U32.AND P2, PT, R8, UR5, PT ;  /* 0x0000000508007c0c */ /* 0x000fe2000bf46070 */
[----:B------:R-:W-:Y:S01]  /*3e20*/  VIADD R8, R0, 0xe00 ;  /* 0x00000e0000087836 */ /* 0x000fe20000000000 */
[----:B-1----:R1:W-:Y:S01]  /*3e30*/  @!P3 STG.E desc[UR10][R4.64+0x1c00], R13 ;  /* 0x001c000d0400b986 */ /* 0x0023e2000c10190a */
[----:B------:R-:W-:Y:S01]  /*3e40*/  @!P6 ISETP.GT.AND P3, PT, R33, -0x1, PT ;  /* 0xffffffff2100e80c */ /* 0x000fe20003f64270 */
[----:B------:R-:W-:Y:S02]  /*3e50*/  @!P1 IMAD.MOV.U32 R14, RZ, RZ, -0x1 ;  /* 0xffffffffff0e9424 */ /* 0x000fe400078e00ff */
[----:B------:R-:W-:Y:S04]  /*3e60*/  @!P4 STG.E desc[UR10][R2.64+0x2000], R31 ;  /* 0x0020001f0200c986 */ /* 0x000fe8000c10190a */
[----:B--2---:R2:W-:Y:S01]  /*3e70*/  @!P4 STG.E desc[UR10][R4.64+0x2000], R15 ;  /* 0x0020000f0400c986 */ /* 0x0045e2000c10190a */
[----:B------:R-:W-:-:S02]  /*3e80*/  @!P5 ISETP.GT.AND P4, PT, R32, -0x1, PT ;  /* 0xffffffff2000d80c */ /* 0x000fc40003f84270 */
[----:B0-----:R-:W-:Y:S02]  /*3e90*/  @!P2 IMAD.MOV.U32 R19, RZ, RZ, -0x1 ;  /* 0xffffffffff13a424 */ /* 0x001fe400078e00ff */
[----:B------:R-:W-:Y:S02]  /*3ea0*/  @!P5 SEL R7, R6, 0x80000000, P4 ;  /* 0x800000000607d807 */ /* 0x000fe40002000000 */
[----:B------:R-:W-:Y:S02]  /*3eb0*/  @!P1 ISETP.GT.AND P4, PT, R34, -0x1, PT ;  /* 0xffffffff2200980c */ /* 0x000fe40003f84270 */
[----:B-1----:R-:W-:Y:S02]  /*3ec0*/  @!P5 LOP3.LUT R13, R7, R32, RZ, 0x3c, !PT ;  /* 0x00000020070dd212 */ /* 0x002fe400078e3cff */
[----:B------:R-:W-:Y:S02]  /*3ed0*/  LOP3.LUT R7, R0, 0x1000, RZ, 0xfc, !PT ;  /* 0x0000100000077812 */ /* 0x000fe400078efcff */
[----:B------:R-:W-:Y:S01]  /*3ee0*/  @!P6 SEL R6, R12, 0x80000000, P3 ;  /* 0x800000000c06e807 */ /* 0x000fe20001800000 */
[----:B------:R-:W-:Y:S01]  /*3ef0*/  @!P5 STG.E desc[UR10][R2.64+0x2400], R13 ;  /* 0x0024000d0200d986 */ /* 0x000fe2000c10190a */
[----:B--2---:R-:W-:-:S02]  /*3f00*/  @!P1 SEL R15, R14, 0x80000000, P4 ;  /* 0x800000000e0f9807 */ /* 0x004fc40002000000 */
[----:B------:R-:W-:Y:S01]  /*3f10*/  @!P6 LOP3.LUT R33, R6, R33, RZ, 0x3c, !PT ;  /* 0x000000210621e212 */ /* 0x000fe200078e3cff */
[----:B------:R-:W-:Y:S01]  /*3f20*/  @!P5 STG.E desc[UR10][R4.64+0x2400], R9 ;  /* 0x002400090400d986 */ /* 0x000fe2000c10190a */
[----:B------:R-:W-:Y:S01]  /*3f30*/  ISETP.GE.U32.AND P5, PT, R7, UR5, PT ;  /* 0x0000000507007c0c */ /* 0x000fe2000bfa6070 */
[----:B------:R-:W-:Y:S01]  /*3f40*/  VIADD R6, R0, 0x1100 ;  /* 0x0000110000067836 */ /* 0x000fe20000000000 */
[----:B------:R-:W-:Y:S01]  /*3f50*/  @!P1 LOP3.LUT R15, R15, R34, RZ, 0x3c, !PT ;  /* 0x000000220f0f9212 */ /* 0x000fe200078e3cff */
[----:B------:R-:W0:Y:S01]  /*3f60*/  LDS R7, [R51+0x3000] ;  /* 0x0030000033077984 */ /* 0x000e220000000800 */
[----:B------:R-:W-:Y:S01]  /*3f70*/  ISETP.GE.U32.AND P3, PT, R8, UR5, PT ;  /* 0x0000000508007c0c */ /* 0x000fe2000bf66070 */
[----:B------:R-:W-:Y:S01]  /*3f80*/  VIADD R0, R0, 0x1200 ;  /* 0x0000120000007836 */ /* 0x000fe20000000000 */
[----:B------:R-:W-:Y:S01]  /*3f90*/  ISETP.GE.U32.AND P4, PT, R10, UR5, PT ;  /* 0x000000050a007c0c */ /* 0x000fe2000bf86070 */
[----:B------:R-:W1:Y:S04]  /*3fa0*/  LDS R9, [R51+0x3400] ;  /* 0x0034000033097984 */ /* 0x000e680000000800 */
[----:B------:R-:W-:Y:S02]  /*3fb0*/  @!P6 STG.E desc[UR10][R2.64+0x2800], R33 ;  /* 0x002800210200e986 */ /* 0x000fe4000c10190a */
[----:B------:R-:W-:-:S02]  /*3fc0*/  @!P5 IMAD.MOV.U32 R10, RZ, RZ, -0x1 ;  /* 0xffffffffff0ad424 */ /* 0x000fc400078e00ff */
[----:B------:R-:W2:Y:S02]  /*3fd0*/  LDS R13, [R51+0x3800] ;  /* 0x00380000330d7984 */ /* 0x000ea40000000800 */
[----:B------:R-:W-:Y:S02]  /*3fe0*/  @!P3 IMAD.MOV.U32 R8, RZ, RZ, -0x1 ;  /* 0xffffffffff08b424 */ /* 0x000fe400078e00ff */
[----:B----4-:R-:W-:Y:S01]  /*3ff0*/  @!P6 STG.E desc[UR10][R4.64+0x2800], R11 ;  /* 0x0028000b0400e986 */ /* 0x010fe2000c10190a */
[----:B------:R-:W-:Y:S01]  /*4000*/  ISETP.GE.U32.AND P6, PT, R6, UR5, PT ;  /* 0x0000000506007c0c */ /* 0x000fe2000bfc6070 */
[----:B------:R-:W-:Y:S02]  /*4010*/  @!P0 IMAD.MOV.U32 R6, RZ, RZ, -0x1 ;  /* 0xffffffffff068424 */ /* 0x000fe400078e00ff */
[----:B------:R-:W-:Y:S01]  /*4020*/  @!P1 STG.E desc[UR10][R2.64+0x2c00], R15 ;  /* 0x002c000f02009986 */ /* 0x000fe2000c10190a */
[----:B------:R-:W-:-:S03]  /*4030*/  @!P4 IMAD.MOV.U32 R21, RZ, RZ, -0x1 ;  /* 0xffffffffff15c424 */ /* 0x000fc600078e00ff */
[----:B------:R-:W3:Y:S04]  /*4040*/  LDS R11, [R51+0x3c00] ;  /* 0x003c0000330b7984 */ /* 0x000ee80000000800 */
[----:B------:R-:W-:Y:S01]  /*4050*/  @!P1 STG.E desc[UR10][R4.64+0x2c00], R17 ;  /* 0x002c001104009986 */ /* 0x000fe2000c10190a */
[----:B------:R-:W-:Y:S01]  /*4060*/  @!P0 ISETP.GT.AND P1, PT, R35, -0x1, PT ;  /* 0xffffffff2300880c */ /* 0x000fe20003f24270 */
[----:B------:R-:W-:Y:S02]  /*4070*/  @!P6 IMAD.MOV.U32 R23, RZ, RZ, -0x1 ;  /* 0xffffffffff17e424 */ /* 0x000fe400078e00ff */
[----:B------:R-:W4:Y:S01]  /*4080*/  LDS R15, [R51+0x4000] ;  /* 0x00400000330f7984 */ /* 0x000f220000000800 */
[----:B------:R-:W-:Y:S02]  /*4090*/  @!P0 SEL R6, R6, 0x80000000, P1 ;  /* 0x8000000006068807 */ /* 0x000fe40000800000 */
[----:B------:R-:W-:Y:S01]  /*40a0*/  @!P2 ISETP.GT.AND P1, PT, R36, -0x1, PT ;  /* 0xffffffff2400a80c */ /* 0x000fe20003f24270 */
[----:B------:R-:W4:Y:S01]  /*40b0*/  LDS R17, [R51+0x4400] ;  /* 0x0044000033117984 */ /* 0x000f220000000800 */
[----:B------:R-:W-:-:S02]  /*40c0*/  @!P0 LOP3.LUT R35, R6, R35, RZ, 0x3c, !PT ;  /* 0x0000002306238212 */ /* 0x000fc400078e3cff */
[----:B------:R-:W-:Y:S02]  /*40d0*/  @!P2 SEL R19, R19, 0x80000000, P1 ;  /* 0x800000001313a807 */ /* 0x000fe40000800000 */
[----:B------:R-:W-:Y:S01]  /*40e0*/  @!P3 ISETP.GT.AND P1, PT, R37, -0x1, PT ;  /* 0xffffffff2500b80c */ /* 0x000fe20003f24270 */
[----:B------:R1:W-:Y:S01]  /*40f0*/  @!P0 STG.E desc[UR10][R2.64+0x3000], R35 ;  /* 0x0030002302008986 */ /* 0x0003e2000c10190a */
[----:B------:R-:W-:Y:S02]  /*4100*/  @!P2 LOP3.LUT R19, R19, R36, RZ, 0x3c, !PT ;  /* 0x000000241313a212 */ /* 0x000fe400078e3cff */
[----:B------:R-:W-:Y:S01]  /*4110*/  @!P3 SEL R8, R8, 0x80000000, P1 ;  /* 0x800000000808b807 */ /* 0x000fe20000800000 */
[----:B0-----:R0:W-:Y:S01]  /*4120*/  @!P0 STG.E desc[UR10][R4.64+0x3000], R7 ;  /* 0x0030000704008986 */ /* 0x0011e2000c10190a */
[----:B------:R-:W-:Y:S02]  /*4130*/  @!P4 ISETP.GT.AND P1, PT, R38, -0x1, PT ;  /* 0xffffffff2600c80c */ /* 0x000fe40003f24270 */
[----:B------:R-:W-:Y:S01]  /*4140*/  @!P3 LOP3.LUT R37, R8, R37, RZ, 0x3c, !PT ;  /* 0x000000250825b212 */ /* 0x000fe200078e3cff */
[----:B------:R0:W-:Y:S01]  /*4150*/  @!P2 STG.E desc[UR10][R2.64+0x3400], R19 ;  /* 0x003400130200a986 */ /* 0x0001e2000c10190a */
[----:B------:R-:W-:-:S02]  /*4160*/  @!P4 SEL R21, R21, 0x80000000, P1 ;  /* 0x800000001515c807 */ /* 0x000fc40000800000 */
[----:B------:R-:W-:Y:S01]  /*4170*/  @!P5 ISETP.GT.AND P1, PT, R39, -0x1, PT ;  /* 0xffffffff2700d80c */ /* 0x000fe20003f24270 */
[----:B-1----:R0:W-:Y:S01]  /*4180*/  @!P2 STG.E desc[UR10][R4.64+0x3400], R9 ;  /* 0x003400090400a986 */ /* 0x0021e2000c10190a */
[----:B------:R-:W-:Y:S02]  /*4190*/  @!P4 LOP3.LUT R21, R21, R38, RZ, 0x3c, !PT ;  /* 0x000000261515c212 */ /* 0x000fe400078e3cff */
[----:B------:R-:W-:Y:S01]  /*41a0*/  @!P5 SEL R10, R10, 0x80000000, P1 ;  /* 0x800000000a0ad807 */ /* 0x000fe20000800000 */
[----:B------:R0:W-:Y:S01]  /*41b0*/  @!P3 STG.E desc[UR10][R2.64+0x3800], R37 ;  /* 0x003800250200b986 */ /* 0x0001e2000c10190a */
[----:B------:R-:W-:Y:S02]  /*41c0*/  @!P6 ISETP.GT.AND P1, PT, R40, -0x1, PT ;  /* 0xffffffff2800e80c */ /* 0x000fe40003f24270 */
[----:B------:R-:W-:Y:S01]  /*41d0*/  @!P5 LOP3.LUT R39, R10, R39, RZ, 0x3c, !PT ;  /* 0x000000270a27d212 */ /* 0x000fe200078e3cff */
[----:B--2---:R0:W-:Y:S01]  /*41e0*/  @!P3 STG.E desc[UR10][R4.64+0x3800], R13 ;  /* 0x0038000d0400b986 */ /* 0x0041e2000c10190a */
[----:B------:R-:W-:-:S02]  /*41f0*/  @!P6 SEL R23, R23, 0x80000000, P1 ;  /* 0x800000001717e807 */ /* 0x000fc40000800000 */
[----:B------:R-:W-:Y:S01]  /*4200*/  ISETP.GE.U32.AND P1, PT, R0, UR5, PT ;  /* 0x0000000500007c0c */ /* 0x000fe2000bf26070 */
[----:B------:R0:W-:Y:S01]  /*4210*/  @!P4 STG.E desc[UR10][R2.64+0x3c00], R21 ;  /* 0x003c00150200c986 */ /* 0x0001e2000c10190a */
[----:B------:R-:W-:-:S03]  /*4220*/  @!P6 LOP3.LUT R23, R23, R40, RZ, 0x3c, !PT ;  /* 0x000000281717e212 */ /* 0x000fc600078e3cff */
[----:B---3--:R0:W-:Y:S04]  /*4230*/  @!P4 STG.E desc[UR10][R4.64+0x3c00], R11 ;  /* 0x003c000b0400c986 */ /* 0x0081e8000c10190a */
[----:B------:R0:W-:Y:S04]  /*4240*/  @!P5 STG.E desc[UR10][R2.64+0x4000], R39 ;  /* 0x004000270200d986 */ /* 0x0001e8000c10190a */
[----:B----4-:R0:W-:Y:S04]  /*4250*/  @!P5 STG.E desc[UR10][R4.64+0x4000], R15 ;  /* 0x0040000f0400d986 */ /* 0x0101e8000c10190a */
[----:B------:R0:W-:Y:S04]  /*4260*/  @!P6 STG.E desc[UR10][R2.64+0x4400], R23 ;  /* 0x004400170200e986 */ /* 0x0001e8000c10190a */
[----:B------:R0:W-:Y:S01]  /*4270*/  @!P6 STG.E desc[UR10][R4.64+0x4400], R17 ;  /* 0x004400110400e986 */ /* 0x0001e2000c10190a */
[----:B------:R-:W-:Y:S05]  /*4280*/  @P1 EXIT ;  /* 0x000000000000194d */ /* 0x000fea0003800000 */
[----:B------:R-:W1:Y:S01]  /*4290*/  LDS R51, [R51+0x4800] ;  /* 0x0048000033337984 */ /* 0x000e620000000800 */
[----:B------:R-:W-:Y:S01]  /*42a0*/  IMAD.MOV.U32 R0, RZ, RZ, -0x1 ;  /* 0xffffffffff007424 */ /* 0x000fe200078e00ff */
[----:B------:R-:W-:-:S04]  /*42b0*/  ISETP.GT.AND P0, PT, R41, -0x1, PT ;  /* 0xffffffff2900780c */ /* 0x000fc80003f04270 */
[----:B------:R-:W-:-:S04]  /*42c0*/  SEL R0, R0, 0x80000000, P0 ;  /* 0x8000000000007807 */ /* 0x000fc80000000000 */
[----:B------:R-:W-:-:S05]  /*42d0*/  LOP3.LUT R41, R0, R41, RZ, 0x3c, !PT ;  /* 0x0000002900297212 */ /* 0x000fca00078e3cff */
[----:B------:R-:W-:Y:S04]  /*42e0*/  STG.E desc[UR10][R2.64+0x4800], R41 ;  /* 0x0048002902007986 */ /* 0x000fe8000c10190a */
[----:B-1----:R-:W-:Y:S01]  /*42f0*/  STG.E desc[UR10][R4.64+0x4800], R51 ;  /* 0x0048003304007986 */ /* 0x002fe2000c10190a */
[----:B------:R-:W-:Y:S05]  /*4300*/  EXIT ;  /* 0x000000000000794d */ /* 0x000fea0003800000 */
.L_x_240:
        /* <DEDUP_REMOVED lines=15> */
.L_x_246:


//--------------------- .text._ZN3cub18CUB_300001_SM_10006detail11EmptyKernelIvEEvv --------------------------
	.section	.text._ZN3cub18CUB_300001_SM_10006detail11EmptyKernelIvEEvv,"ax",@progbits
	.align	128
        .global         _ZN3cub18CUB_300001_SM_10006detail11EmptyKernelIvEEvv
        .type           _ZN3cub18CUB_300001_SM_10006detail11EmptyKernelIvEEvv,@function
        .size           _ZN3cub18CUB_300001_SM_10006detail11EmptyKernelIvEEvv,(.L_x_247 - _ZN3cub18CUB_300001_SM_10006detail11EmptyKernelIvEEvv)
        .other          _ZN3cub18CUB_300001_SM_10006detail11EmptyKernelIvEEvv,@"STO_CUDA_ENTRY STV_DEFAULT"
_ZN3cub18CUB_300001_SM_10006detail11EmptyKernelIvEEvv:
.text._ZN3cub18CUB_300001_SM_10006detail11EmptyKernelIvEEvv:
[----:B------:R-:W-:Y:S01]  /*0000*/  LDC R1, c[0x0][0x37c] ;  /* 0x0000df00ff017b82 */ /* 0x000fe20000000800 */
[----:B------:R-:W-:Y:S05]  /*0010*/  EXIT ;  /* 0x000000000000794d */ /* 0x000fea0003800000 */
.L_x_241:
        /* <DEDUP_REMOVED lines=14> */
.L_x_247:


//--------------------- .text._Z10sortOutputPiPfS0_S_S0_S0_j --------------------------
	.section	.text._Z10sortOutputPiPfS0_S_S0_S0_j,"ax",@progbits
	.align	128
        .global         _Z10sortOutputPiPfS0_S_S0_S0_j
        .type           _Z10sortOutputPiPfS0_S_S0_S0_j,@function
        .size           _Z10sortOutputPiPfS0_S_S0_S0_j,(.L_x_248 - _Z10sortOutputPiPfS0_S_S0_S0_j)
        .other          _Z10sortOutputPiPfS0_S_S0_S0_j,@"STO_CUDA_ENTRY STV_DEFAULT"
_Z10sortOutputPiPfS0_S_S0_S0_j:
.text._Z10sortOutputPiPfS0_S_S0_S0_j:
[----:B------:R-:W-:Y:S01]  /*0000*/  LDC R1, c[0x0][0x37c] ;  /* 0x0000df00ff017b82 */ /* 0x000fe20000000800 */
[----:B------:R-:W0:Y:S07]  /*0010*/  S2R R5, SR_TID.X ;  /* 0x0000000000057919 */ /* 0x000e2e0000002100 */
[----:B------:R-:W0:Y:S01]  /*0020*/  S2UR UR6, SR_CTAID.X ;  /* 0x00000000000679c3 */ /* 0x000e220000002500 */
[----:B------:R-:W1:Y:S07]  /*0030*/  LDCU.64 UR4, c[0x0][0x358] ;  /* 0x00006b00ff0477ac */ /* 0x000e6e0008000a00 */
[----:B------:R-:W0:Y:S08]  /*0040*/  LDC R0, c[0x0][0x360] ;  /* 0x0000d800ff007b82 */ /* 0x000e300000000800 */
[----:B------:R-:W2:Y:S08]  /*0050*/  LDC.64 R2, c[0x0][0x380] ;  /* 0x0000e000ff027b82 */ /* 0x000eb00000000a00 */
[----:B------:R-:W3:Y:S01]  /*0060*/  LDC.64 R6, c[0x0][0x390] ;  /* 0x0000e400ff067b82 */ /* 0x000ee20000000a00 */
[----:B0-----:R-:W-:-:S07]  /*0070*/  IMAD R0, R0, UR6, R5 ;  /* 0x0000000600007c24 */ /* 0x001fce000f8e0205 */
[----:B------:R-:W0:Y:S01]  /*0080*/  LDC.64 R8, c[0x0][0x3a0] ;  /* 0x0000e800ff087b82 */ /* 0x000e220000000a00 */
[----:B------:R-:W4:Y:S01]  /*0090*/  LDCU UR6, c[0x0][0x3b0] ;  /* 0x00007600ff0677ac */ /* 0x000f220008000800 */
[----:B--2---:R-:W-:-:S06]  /*00a0*/  IMAD.WIDE.U32 R2, R0, 0x4, R2 ;  /* 0x0000000400027825 */ /* 0x004fcc00078e0002 */
[----:B-1----:R-:W2:Y:S02]  /*00b0*/  LDG.E R3, desc[UR4][R2.64] ;  /* 0x0000000402037981 */ /* 0x002ea4000c1e1900 */
[----:B--2---:R-:W-:-:S05]  /*00c0*/  SHF.L.U32 R5, R3, 0x2, RZ ;  /* 0x0000000203057819 */ /* 0x004fca00000006ff */
[----:B---3--:R-:W-:Y:S02]  /*00d0*/  IMAD.WIDE R6, R5, 0x4, R6 ;  /* 0x0000000405067825 */ /* 0x008fe400078e0206 */
[----:B------:R-:W1:Y:S03]  /*00e0*/  LDC.64 R4, c[0x0][0x398] ;  /* 0x0000e600ff047b82 */ /* 0x000e660000000a00 */
[----:B------:R-:W2:Y:S01]  /*00f0*/  LDG.E R13, desc[UR4][R6.64] ;  /* 0x00000004060d7981 */ /* 0x000ea2000c1e1900 */
[----:B------:R-:W-:-:S05]  /*0100*/  SHF.L.U32 R11, R0, 0x2, RZ ;  /* 0x00000002000b7819 */ /* 0x000fca00000006ff */
[----:B0-----:R-:W-:-:S04]  /*0110*/  IMAD.WIDE.U32 R8, R11, 0x4, R8 ;  /* 0x000000040b087825 */ /* 0x001fc800078e0008 */
[----:B-1----:R-:W-:Y:S02]  /*0120*/  IMAD.WIDE R4, R3, 0x4, R4 ;  /* 0x0000000403047825 */ /* 0x002fe400078e0204 */
[----:B------:R-:W0:Y:S03]  /*0130*/  LDC.64 R2, c[0x0][0x388] ;  /* 0x0000e200ff027b82 */ /* 0x000e260000000a00 */
[----:B------:R1:W4:Y:S05]  /*0140*/  LDG.E R11, desc[UR4][R4.64] ;  /* 0x00000004040b7981 */ /* 0x00032a000c1e1900 */
[----:B-1----:R-:W1:Y:S01]  /*0150*/  LDC.64 R4, c[0x0][0x3a8] ;  /* 0x0000ea00ff047b82 */ /* 0x002e620000000a00 */
[----:B--2---:R-:W-:Y:S04]  /*0160*/  STG.E desc[UR4][R8.64], R13 ;  /* 0x0000000d08007986 */ /* 0x004fe8000c101904 */
[----:B------:R-:W2:Y:S04]  /*0170*/  LDG.E R15, desc[UR4][R6.64+0x4] ;  /* 0x00000404060f7981 */ /* 0x000ea8000c1e1900 */
[----:B--2---:R-:W-:Y:S04]  /*0180*/  STG.E desc[UR4][R8.64+0x4], R15 ;  /* 0x0000040f08007986 */ /* 0x004fe8000c101904 */
[----:B------:R-:W2:Y:S01]  /*0190*/  LDG.E R17, desc[UR4][R6.64+0x8] ;  /* 0x0000080406117981 */ /* 0x000ea2000c1e1900 */
[----:B0-----:R-:W-:-:S03]  /*01a0*/  IMAD.WIDE.U32 R2, R0, 0x4, R2 ;  /* 0x0000000400027825 */ /* 0x001fc600078e0002 */
[----:B--2---:R-:W-:Y:S04]  /*01b0*/  STG.E desc[UR4][R8.64+0x8], R17 ;  /* 0x0000081108007986 */ /* 0x004fe8000c101904 */
[----:B------:R-:W2:Y:S01]  /*01c0*/  LDG.E R19, desc[UR4][R6.64+0xc] ;  /* 0x00000c0406137981 */ /* 0x000ea2000c1e1900 */
[----:B----4-:R-:W-:-:S03]  /*01d0*/  IMAD R11, R0, UR6, R11 ;  /* 0x00000006000b7c24 */ /* 0x010fc6000f8e020b */
[----:B--2---:R-:W-:Y:S04]  /*01e0*/  STG.E desc[UR4][R8.64+0xc], R19 ;  /* 0x00000c1308007986 */ /* 0x004fe8000c101904 */
[----:B------:R-:W2:Y:S01]  /*01f0*/  LDG.E R2, desc[UR4][R2.64] ;  /* 0x0000000402027981 */ /* 0x000ea2000c1e1900 */
[----:B-1----:R-:W-:-:S04]  /*0200*/  IMAD.WIDE.U32 R4, R11, 0x4, R4 ;  /* 0x000000040b047825 */ /* 0x002fc800078e0004 */
[----:B--2---:R-:W-:-:S05]  /*0210*/  FADD R11, R2, -1 ;  /* 0xbf800000020b7421 */ /* 0x004fca0000000000 */
[----:B------:R-:W-:Y:S01]  /*0220*/  STG.E desc[UR4][R4.64], R11 ;  /* 0x0000000b04007986 */ /* 0x000fe2000c101904 */
[----:B------:R-:W-:Y:S05]  /*0230*/  EXIT ;  /* 0x000000000000794d */ /* 0x000fea0003800000 */
.L_x_242:
        /* <DEDUP_REMOVED lines=12> */
.L_x_248:


//--------------------- .nv.shared._ZN3cub18CUB_300001_SM_10006detail10radix_sort29DeviceRadixSortOnesweepKernelINS1_5radix10policy_hubIfijE10Policy1000ELNS0_9SortOrderE1EfijiiNS1_21identity_decomposer_tEEEvPT5_SB_PT3_PKSC_PT1_PKSG_PT2_PKSK_T4_iiT6_ --------------------------
	.section	.nv.shared._ZN3cub18CUB_300001_SM_10006detail10radix_sort29DeviceRadixSortOnesweepKernelINS1_5radix10policy_hubIfijE10Policy1000ELNS0_9SortOrderE1EfijiiNS1_21identity_decomposer_tEEEvPT5_SB_PT3_PKSC_PT1_PKSG_PT2_PKSK_T4_iiT6_,"aw",@nobits
	.sectionflags	@""
	.align	16
.nv.shared._ZN3cub18CUB_300001_SM_10006detail10radix_sort29DeviceRadixSortOnesweepKernelINS1_5radix10policy_hubIfijE10Policy1000ELNS0_9SortOrderE1EfijiiNS1_21identity_decomposer_tEEEvPT5_SB_PT3_PKSC_PT1_PKSG_PT2_PKSK_T4_iiT6_:
	.zero		37376


//--------------------- .nv.shared.reserved.0     --------------------------
	.section	.nv.shared.reserved.0,"aw",@nobits
	.weak		__nv_reservedSMEM_offset_0_alias
	.size		__nv_reservedSMEM_offset_0_alias, 0, 64
	.other		__nv_reservedSMEM_offset_0_alias,@"STO_CUDA_RESERVED_SHARED STV_DEFAULT"
__nv_reservedSMEM_offset_0_alias:
	.zero		0
	.zero		64


//--------------------- .nv.global                --------------------------
	.section	.nv.global,"aw",@nobits
.nv.global:
	.type		_ZN34_INTERNAL_cd4cd69f_4_k_cu_1931967a6thrust24THRUST_300001_SM_1000_NS12placeholders2_5E,@object
	.size		_ZN34_INTERNAL_cd4cd69f_4_k_cu_1931967a6thrust24THRUST_300001_SM_1000_NS12placeholders2_5E,(_ZN34_INTERNAL_cd4cd69f_4_k_cu_1931967a4cuda3std3__45__cpo6cbeginE - _ZN34_INTERNAL_cd4cd69f_4_k_cu_1931967a6thrust24THRUST_300001_SM_1000_NS12placeholders2_5E)
_ZN34_INTERNAL_cd4cd69f_4_k_cu_1931967a6thrust24THRUST_300001_SM_1000_NS12placeholders2_5E:
	.zero		1
	.type		_ZN34_INTERNAL_cd4cd69f_4_k_cu_1931967a4cuda3std3__45__cpo6cbeginE,@object
	.size		_ZN34_INTERNAL_cd4cd69f_4_k_cu_1931967a4cuda3std3__45__cpo6cbeginE,(_ZN34_INTERNAL_cd4cd69f_4_k_cu_1931967a4cuda3std6ranges3__45__cpo6cbeginE - _ZN34_INTERNAL_cd4cd69f_4_k_cu_1931967a4cuda3std3__45__cpo6cbeginE)
_ZN34_INTERNAL_cd4cd69f_4_k_cu_1931967a4cuda3std3__45__cpo6cbeginE:
	.zero		1
	.type		_ZN34_INTERNAL_cd4cd69f_4_k_cu_1931967a4cuda3std6ranges3__45__cpo6cbeginE,@object
	.size		_ZN34_INTERNAL_cd4cd69f_4_k_cu_1931967a4cuda3std6ranges3__45__cpo6cbeginE,(_ZN34_INTERNAL_cd4cd69f_4_k_cu_1931967a4cuda3std3__48in_placeE - _ZN34_INTERNAL_cd4cd69f_4_k_cu_1931967a4cuda3std6ranges3__45__cpo6cbeginE)
_ZN34_INTERNAL_cd4cd69f_4_k_cu_1931967a4cuda3std6ranges3__45__cpo6cbeginE:
	.zero		1
	.type		_ZN34_INTERNAL_cd4cd69f_4_k_cu_1931967a4cuda3std3__48in_placeE,@object
	.size		_ZN34_INTERNAL_cd4cd69f_4_k_cu_1931967a4cuda3std3__48in_placeE,(_ZN34_INTERNAL_cd4cd69f_4_k_cu_1931967a4cuda3std6ranges3__45__cpo4sizeE - _ZN34_INTERNAL_cd4cd69f_4_k_cu_1931967a4cuda3std3__48in_placeE)
_ZN34_INTERNAL_cd4cd69f_4_k_cu_1931967a4cuda3std3__48in_placeE:
	.zero		1
	.type		_ZN34_INTERNAL_cd4cd69f_4_k_cu_1931967a4cuda3std6ranges3__45__cpo4sizeE,@object
	.size		_ZN34_INTERNAL_cd4cd69f_4_k_cu_1931967a4cuda3std6ranges3__45__cpo4sizeE,(_ZN34_INTERNAL_cd4cd69f_4_k_cu_1931967a6thrust24THRUST_300001_SM_1000_NS12placeholders2_9E - _ZN34_INTERNAL_cd4cd69f_4_k_cu_1931967a4cuda3std6ranges3__45__cpo4sizeE)
_ZN34_INTERNAL_cd4cd69f_4_k_cu_1931967a4cuda3std6ranges3__45__cpo4sizeE:
	.zero		1
	.type		_ZN34_INTERNAL_cd4cd69f_4_k_cu_1931967a6thrust24THRUST_300001_SM_1000_NS12placeholders2_9E,@object
	.size		_ZN34_INTERNAL_cd4cd69f_4_k_cu_1931967a6thrust24THRUST_300001_SM_1000_NS12placeholders2_9E,(_ZN34_INTERNAL_cd4cd69f_4_k_cu_1931967a4cuda3std3__45__cpo7crbeginE - _ZN34_INTERNAL_cd4cd69f_4_k_cu_1931967a6thrust24THRUST_300001_SM_1000_NS12placeholders2_9E)
_ZN34_INTERNAL_cd4cd69f_4_k_cu_1931967a6thrust24THRUST_300001_SM_1000_NS12placeholders2_9E:
	.zero		1
	.type		_ZN34_INTERNAL_cd4cd69f_4_k_cu_1931967a4cuda3std3__45__cpo7crbeginE,@object
	.size		_ZN34_INTERNAL_cd4cd69f_4_k_cu_1931967a4cuda3std3__45__cpo7crbeginE,(_ZN34_INTERNAL_cd4cd69f_4_k_cu_1931967a4cuda3std6ranges3__45__cpo4nextE - _ZN34_INTERNAL_cd4cd69f_4_k_cu_1931967a4cuda3std3__45__cpo7crbeginE)
_ZN34_INTERNAL_cd4cd69f_4_k_cu_1931967a4cuda3std3__45__cpo7crbeginE:
	.zero		1
	.type		_ZN34_INTERNAL_cd4cd69f_4_k_cu_1931967a4cuda3std6ranges3__45__cpo4nextE,@object
	.size		_ZN34_INTERNAL_cd4cd69f_4_k_cu_1931967a4cuda3std6ranges3__45__cpo4nextE,(_ZN34_INTERNAL_cd4cd69f_4_k_cu_1931967a4cuda3std6ranges3__45__cpo4swapE - _ZN34_INTERNAL_cd4cd69f_4_k_cu_1931967a4cuda3std6ranges3__45__cpo4nextE)
_ZN34_INTERNAL_cd4cd69f_4_k_cu_1931967a4cuda3std6ranges3__45__cpo4nextE:
	.zero		1
	.type		_ZN34_INTERNAL_cd4cd69f_4_k_cu_1931967a4cuda3std6ranges3__45__cpo4swapE,@object
	.size		_ZN34_INTERNAL_cd4cd69f_4_k_cu_1931967a4cuda3std6ranges3__45__cpo4swapE,(_ZN34_INTERNAL_cd4cd69f_4_k_cu_1931967a6thrust24THRUST_300001_SM_1000_NS12placeholders2_1E - _ZN34_INTERNAL_cd4cd69f_4_k_cu_1931967a4cuda3std6ranges3__45__cpo4swapE)
_ZN34_INTERNAL_cd4cd69f_4_k_cu_1931967a4cuda3std6ranges3__45__cpo4swapE:
	.zero		1
	.type		_ZN34_INTERNAL_cd4cd69f_4_k_cu_1931967a6thrust24THRUST_300001_SM_1000_NS12placeholders2_1E,@object
	.size		_ZN34_INTERNAL_cd4cd69f_4_k_cu_1931967a6thrust24THRUST_300001_SM_1000_NS12placeholders2_1E,(_ZN34_INTERNAL_cd4cd69f_4_k_cu_1931967a6thrust24THRUST_300001_SM_1000_NS12placeholders2_3E - _ZN34_INTERNAL_cd4cd69f_4_k_cu_1931967a6thrust24THRUST_300001_SM_1000_NS12placeholders2_1E)
_ZN34_INTERNAL_cd4cd69f_4_k_cu_1931967a6thrust24THRUST_300001_SM_1000_NS12placeholders2_1E:
	.zero		1
	.type		_ZN34_INTERNAL_cd4cd69f_4_k_cu_1931967a6thrust24THRUST_300001_SM_1000_NS12placeholders2_3E,@object
	.size		_ZN34_INTERNAL_cd4cd69f_4_k_cu_1931967a6thrust24THRUST_300001_SM_1000_NS12placeholders2_3E,(_ZN34_INTERNAL_cd4cd69f_4_k_cu_1931967a4cuda3std3__45__cpo5beginE - _ZN34_INTERNAL_cd4cd69f_4_k_cu_1931967a6thrust24THRUST_300001_SM_1000_NS12placeholders2_3E)
_ZN34_INTERNAL_cd4cd69f_4_k_cu_1931967a6thrust24THRUST_300001_SM_1000_NS12placeholders2_3E:
	.zero		1
	.type		_ZN34_INTERNAL_cd4cd69f_4_k_cu_1931967a4cuda3std3__45__cpo5beginE,@object
	.size		_ZN34_INTERNAL_cd4cd69f_4_k_cu_1931967a4cuda3std3__45__cpo5beginE,(_ZN34_INTERNAL_cd4cd69f_4_k_cu_1931967a4cuda3std6ranges3__45__cpo5beginE - _ZN34_INTERNAL_cd4cd69f_4_k_cu_1931967a4cuda3std3__45__cpo5beginE)
_ZN34_INTERNAL_cd4cd69f_4_k_cu_1931967a4cuda3std3__45__cpo5beginE:
	.zero		1
	.type		_ZN34_INTERNAL_cd4cd69f_4_k_cu_1931967a4cuda3std6ranges3__45__cpo5beginE,@object
	.size		_ZN34_INTERNAL_cd4cd69f_4_k_cu_1931967a4cuda3std6ranges3__45__cpo5beginE,(_ZN34_INTERNAL_cd4cd69f_4_k_cu_1931967a4cuda3std3__436_GLOBAL__N__cd4cd69f_4_k_cu_1931967a6ignoreE - _ZN34_INTERNAL_cd4cd69f_4_k_cu_1931967a4cuda3std6ranges3__45__cpo5beginE)
_ZN34_INTERNAL_cd4cd69f_4_k_cu_1931967a4cuda3std6ranges3__45__cpo5beginE:
	.zero		1
	.type		_ZN34_INTERNAL_cd4cd69f_4_k_cu_1931967a4cuda3std3__436_GLOBAL__N__cd4cd69f_4_k_cu_1931967a6ignoreE,@object
	.size		_ZN34_INTERNAL_cd4cd69f_4_k_cu_1931967a4cuda3std3__436_GLOBAL__N__cd4cd69f_4_k_cu_1931967a6ignoreE,(_ZN34_INTERNAL_cd4cd69f_4_k_cu_1931967a4cuda3std6ranges3__45__cpo4dataE - _ZN34_INTERNAL_cd4cd69f_4_k_cu_1931967a4cuda3std3__436_GLOBAL__N__cd4cd69f_4_k_cu_1931967a6ignoreE)
_ZN34_INTERNAL_cd4cd69f_4_k_cu_1931967a4cuda3std3__436_GLOBAL__N__cd4cd69f_4_k_cu_1931967a6ignoreE:
	.zero		1
	.type		_ZN34_INTERNAL_cd4cd69f_4_k_cu_1931967a4cuda3std6ranges3__45__cpo4dataE,@object
	.size		_ZN34_INTERNAL_cd4cd69f_4_k_cu_1931967a4cuda3std6ranges3__45__cpo4dataE,(_ZN34_INTERNAL_cd4cd69f_4_k_cu_1931967a6thrust24THRUST_300001_SM_1000_NS12placeholders2_7E - _ZN34_INTERNAL_cd4cd69f_4_k_cu_1931967a4cuda3std6ranges3__45__cpo4dataE)
_ZN34_INTERNAL_cd4cd69f_4_k_cu_1931967a4cuda3std6ranges3__45__cpo4dataE:
	.zero		1
	.type		_ZN34_INTERNAL_cd4cd69f_4_k_cu_1931967a6thrust24THRUST_300001_SM_1000_NS12placeholders2_7E,@object
	.size		_ZN34_INTERNAL_cd4cd69f_4_k_cu_1931967a6thrust24THRUST_300001_SM_1000_NS12placeholders2_7E,(_ZN34_INTERNAL_cd4cd69f_4_k_cu_1931967a4cuda3std3__45__cpo6rbeginE - _ZN34_INTERNAL_cd4cd69f_4_k_cu_1931967a6thrust24THRUST_300001_SM_1000_NS12placeholders2_7E)
_ZN34_INTERNAL_cd4cd69f_4_k_cu_1931967a6thrust24THRUST_300001_SM_1000_NS12placeholders2_7E:
	.zero		1
	.type		_ZN34_INTERNAL_cd4cd69f_4_k_cu_1931967a4cuda3std3__45__cpo6rbeginE,@object
	.size		_ZN34_INTERNAL_cd4cd69f_4_k_cu_1931967a4cuda3std3__45__cpo6rbeginE,(_ZN34_INTERNAL_cd4cd69f_4_k_cu_1931967a4cuda3std6ranges3__45__cpo7advanceE - _ZN34_INTERNAL_cd4cd69f_4_k_cu_1931967a4cuda3std3__45__cpo6rbeginE)
_ZN34_INTERNAL_cd4cd69f_4_k_cu_1931967a4cuda3std3__45__cpo6rbeginE:
	.zero		1
	.type		_ZN34_INTERNAL_cd4cd69f_4_k_cu_1931967a4cuda3std6ranges3__45__cpo7advanceE,@object
	.size		_ZN34_INTERNAL_cd4cd69f_4_k_cu_1931967a4cuda3std6ranges3__45__cpo7advanceE,(_ZN34_INTERNAL_cd4cd69f_4_k_cu_1931967a4cuda3std3__47nulloptE - _ZN34_INTERNAL_cd4cd69f_4_k_cu_1931967a4cuda3std6ranges3__45__cpo7advanceE)
_ZN34_INTERNAL_cd4cd69f_4_k_cu_1931967a4cuda3std6ranges3__45__cpo7advanceE:
	.zero		1
	.type		_ZN34_INTERNAL_cd4cd69f_4_k_cu_1931967a4cuda3std3__47nulloptE,@object
	.size		_ZN34_INTERNAL_cd4cd69f_4_k_cu_1931967a4cuda3std3__47nulloptE,(_ZN34_INTERNAL_cd4cd69f_4_k_cu_1931967a4cuda3std6ranges3__45__cpo8distanceE - _ZN34_INTERNAL_cd4cd69f_4_k_cu_1931967a4cuda3std3__47nulloptE)
_ZN34_INTERNAL_cd4cd69f_4_k_cu_1931967a4cuda3std3__47nulloptE:
	.zero		1
	.type		_ZN34_INTERNAL_cd4cd69f_4_k_cu_1931967a4cuda3std6ranges3__45__cpo8distanceE,@object
	.size		_ZN34_INTERNAL_cd4cd69f_4_k_cu_1931967a4cuda3std6ranges3__45__cpo8distanceE,(_ZN34_INTERNAL_cd4cd69f_4_k_cu_1931967a6thrust24THRUST_300001_SM_1000_NS12placeholders2_6E - _ZN34_INTERNAL_cd4cd69f_4_k_cu_1931967a4cuda3std6ranges3__45__cpo8distanceE)
_ZN34_INTERNAL_cd4cd69f_4_k_cu_1931967a4cuda3std6ranges3__45__cpo8distanceE:
	.zero		1
	.type		_ZN34_INTERNAL_cd4cd69f_4_k_cu_1931967a6thrust24THRUST_300001_SM_1000_NS12placeholders2_6E,@object
	.size		_ZN34_INTERNAL_cd4cd69f_4_k_cu_1931967a6thrust24THRUST_300001_SM_1000_NS12placeholders2_6E,(_ZN34_INTERNAL_cd4cd69f_4_k_cu_1931967a4cuda3std3__45__cpo4cendE - _ZN34_INTERNAL_cd4cd69f_4_k_cu_1931967a6thrust24THRUST_300001_SM_1000_NS12placeholders2_6E)
_ZN34_INTERNAL_cd4cd69f_4_k_cu_1931967a6thrust24THRUST_300001_SM_1000_NS12placeholders2_6E:
	.zero		1
	.type		_ZN34_INTERNAL_cd4cd69f_4_k_cu_1931967a4cuda3std3__45__cpo4cendE,@object
	.size		_ZN34_INTERNAL_cd4cd69f_4_k_cu_1931967a4cuda3std3__45__cpo4cendE,(_ZN34_INTERNAL_cd4cd69f_4_k_cu_1931967a4cuda3std6ranges3__45__cpo4cendE - _ZN34_INTERNAL_cd4cd69f_4_k_cu_1931967a4cuda3std3__45__cpo4cendE)
_ZN34_INTERNAL_cd4cd69f_4_k_cu_1931967a4cuda3std3__45__cpo4cendE:
	.zero		1
	.type		_ZN34_INTERNAL_cd4cd69f_4_k_cu_1931967a4cuda3std6ranges3__45__cpo4cendE,@object
	.size		_ZN34_INTERNAL_cd4cd69f_4_k_cu_1931967a4cuda3std6ranges3__45__cpo4cendE,(_ZN34_INTERNAL_cd4cd69f_4_k_cu_1931967a4cuda3std3__420unreachable_sentinelE - _ZN34_INTERNAL_cd4cd69f_4_k_cu_1931967a4cuda3std6ranges3__45__cpo4cendE)
_ZN34_INTERNAL_cd4cd69f_4_k_cu_1931967a4cuda3std6ranges3__45__cpo4cendE:
	.zero		1
	.type		_ZN34_INTERNAL_cd4cd69f_4_k_cu_1931967a4cuda3std3__420unreachable_sentinelE,@object
	.size		_ZN34_INTERNAL_cd4cd69f_4_k_cu_1931967a4cuda3std3__420unreachable_sentinelE,(_ZN34_INTERNAL_cd4cd69f_4_k_cu_1931967a4cuda3std6ranges3__45__cpo5ssizeE - _ZN34_INTERNAL_cd4cd69f_4_k_cu_1931967a4cuda3std3__420unreachable_sentinelE)
_ZN34_INTERNAL_cd4cd69f_4_k_cu_1931967a4cuda3std3__420unreachable_sentinelE:
	.zero		1
	.type		_ZN34_INTERNAL_cd4cd69f_4_k_cu_1931967a4cuda3std6ranges3__45__cpo5ssizeE,@object
	.size		_ZN34_INTERNAL_cd4cd69f_4_k_cu_1931967a4cuda3std6ranges3__45__cpo5ssizeE,(_ZN34_INTERNAL_cd4cd69f_4_k_cu_1931967a6thrust24THRUST_300001_SM_1000_NS12placeholders3_10E - _ZN34_INTERNAL_cd4cd69f_4_k_cu_1931967a4cuda3std6ranges3__45__cpo5ssizeE)
_ZN34_INTERNAL_cd4cd69f_4_k_cu_1931967a4cuda3std6ranges3__45__cpo5ssizeE:
	.zero		1
	.type		_ZN34_INTERNAL_cd4cd69f_4_k_cu_1931967a6thrust24THRUST_300001_SM_1000_NS12placeholders3_10E,@object
	.size		_ZN34_INTERNAL_cd4cd69f_4_k_cu_1931967a6thrust24THRUST_300001_SM_1000_NS12placeholders3_10E,(_ZN34_INTERNAL_cd4cd69f_4_k_cu_1931967a4cuda3std3__45__cpo5crendE - _ZN34_INTERNAL_cd4cd69f_4_k_cu_1931967a6thrust24THRUST_300001_SM_1000_NS12placeholders3_10E)
_ZN34_INTERNAL_cd4cd69f_4_k_cu_1931967a6thrust24THRUST_300001_SM_1000_NS12placeholders3_10E:
	.zero		1
	.type		_ZN34_INTERNAL_cd4cd69f_4_k_cu_1931967a4cuda3std3__45__cpo5crendE,@object
	.size		_ZN34_INTERNAL_cd4cd69f_4_k_cu_1931967a4cuda3std3__45__cpo5crendE,(_ZN34_INTERNAL_cd4cd69f_4_k_cu_1931967a4cuda3std6ranges3__45__cpo4prevE - _ZN34_INTERNAL_cd4cd69f_4_k_cu_1931967a4cuda3std3__45__cpo5crendE)
_ZN34_INTERNAL_cd4cd69f_4_k_cu_1931967a4cuda3std3__45__cpo5crendE:
	.zero		1
	.type		_ZN34_INTERNAL_cd4cd69f_4_k_cu_1931967a4cuda3std6ranges3__45__cpo4prevE,@object
	.size		_ZN34_INTERNAL_cd4cd69f_4_k_cu_1931967a4cuda3std6ranges3__45__cpo4prevE,(_ZN34_INTERNAL_cd4cd69f_4_k_cu_1931967a4cuda3std6ranges3__45__cpo9iter_moveE - _ZN34_INTERNAL_cd4cd69f_4_k_cu_1931967a4cuda3std6ranges3__45__cpo4prevE)
_ZN34_INTERNAL_cd4cd69f_4_k_cu_1931967a4cuda3std6ranges3__45__cpo4prevE:
	.zero		1
	.type		_ZN34_INTERNAL_cd4cd69f_4_k_cu_1931967a4cuda3std6ranges3__45__cpo9iter_moveE,@object
	.size		_ZN34_INTERNAL_cd4cd69f_4_k_cu_1931967a4cuda3std6ranges3__45__cpo9iter_moveE,(_ZN34_INTERNAL_cd4cd69f_4_k_cu_1931967a6thrust24THRUST_300001_SM_1000_NS12placeholders2_2E - _ZN34_INTERNAL_cd4cd69f_4_k_cu_1931967a4cuda3std6ranges3__45__cpo9iter_moveE)
_ZN34_INTERNAL_cd4cd69f_4_k_cu_1931967a4cuda3std6ranges3__45__cpo9iter_moveE:
	.zero		1
	.type		_ZN34_INTERNAL_cd4cd69f_4_k_cu_1931967a6thrust24THRUST_300001_SM_1000_NS12placeholders2_2E,@object
	.size		_ZN34_INTERNAL_cd4cd69f_4_k_cu_1931967a6thrust24THRUST_300001_SM_1000_NS12placeholders2_2E,(_ZN34_INTERNAL_cd4cd69f_4_k_cu_1931967a6thrust24THRUST_300001_SM_1000_NS12placeholders2_4E - _ZN34_INTERNAL_cd4cd69f_4_k_cu_1931967a6thrust24THRUST_300001_SM_1000_NS12placeholders2_2E)
_ZN34_INTERNAL_cd4cd69f_4_k_cu_1931967a6thrust24THRUST_300001_SM_1000_NS12placeholders2_2E:
	.zero		1
	.type		_ZN34_INTERNAL_cd4cd69f_4_k_cu_1931967a6thrust24THRUST_300001_SM_1000_NS12placeholders2_4E,@object
	.size		_ZN34_INTERNAL_cd4cd69f_4_k_cu_1931967a6thrust24THRUST_300001_SM_1000_NS12placeholders2_4E,(_ZN34_INTERNAL_cd4cd69f_4_k_cu_1931967a4cuda3std3__45__cpo3endE - _ZN34_INTERNAL_cd4cd69f_4_k_cu_1931967a6thrust24THRUST_300001_SM_1000_NS12placeholders2_4E)
_ZN34_INTERNAL_cd4cd69f_4_k_cu_1931967a6thrust24THRUST_300001_SM_1000_NS12placeholders2_4E:
	.zero		1
	.type		_ZN34_INTERNAL_cd4cd69f_4_k_cu_1931967a4cuda3std3__45__cpo3endE,@object
	.size		_ZN34_INTERNAL_cd4cd69f_4_k_cu_1931967a4cuda3std3__45__cpo3endE,(_ZN34_INTERNAL_cd4cd69f_4_k_cu_1931967a4cuda3std6ranges3__45__cpo3endE - _ZN34_INTERNAL_cd4cd69f_4_k_cu_1931967a4cuda3std3__45__cpo3endE)
_ZN34_INTERNAL_cd4cd69f_4_k_cu_1931967a4cuda3std3__45__cpo3endE:
	.zero		1
	.type		_ZN34_INTERNAL_cd4cd69f_4_k_cu_1931967a4cuda3std6ranges3__45__cpo3endE,@object
	.size		_ZN34_INTERNAL_cd4cd69f_4_k_cu_1931967a4cuda3std6ranges3__45__cpo3endE,(_ZN34_INTERNAL_cd4cd69f_4_k_cu_1931967a4cuda3std3__419piecewise_constructE - _ZN34_INTERNAL_cd4cd69f_4_k_cu_1931967a4cuda3std6ranges3__45__cpo3endE)
_ZN34_INTERNAL_cd4cd69f_4_k_cu_1931967a4cuda3std6ranges3__45__cpo3endE:
	.zero		1
	.type		_ZN34_INTERNAL_cd4cd69f_4_k_cu_1931967a4cuda3std3__419piecewise_constructE,@object
	.size		_ZN34_INTERNAL_cd4cd69f_4_k_cu_1931967a4cuda3std3__419piecewise_constructE,(_ZN34_INTERNAL_cd4cd69f_4_k_cu_1931967a4cuda3std6ranges3__45__cpo5cdataE - _ZN34_INTERNAL_cd4cd69f_4_k_cu_1931967a4cuda3std3__419piecewise_constructE)
_ZN34_INTERNAL_cd4cd69f_4_k_cu_1931967a4cuda3std3__419piecewise_constructE:
	.zero		1
	.type		_ZN34_INTERNAL_cd4cd69f_4_k_cu_1931967a4cuda3std6ranges3__45__cpo5cdataE,@object
	.size		_ZN34_INTERNAL_cd4cd69f_4_k_cu_1931967a4cuda3std6ranges3__45__cpo5cdataE,(_ZN34_INTERNAL_cd4cd69f_4_k_cu_1931967a6thrust24THRUST_300001_SM_1000_NS12placeholders2_8E - _ZN34_INTERNAL_cd4cd69f_4_k_cu_1931967a4cuda3std6ranges3__45__cpo5cdataE)
_ZN34_INTERNAL_cd4cd69f_4_k_cu_1931967a4cuda3std6ranges3__45__cpo5cdataE:
	.zero		1
	.type		_ZN34_INTERNAL_cd4cd69f_4_k_cu_1931967a6thrust24THRUST_300001_SM_1000_NS12placeholders2_8E,@object
	.size		_ZN34_INTERNAL_cd4cd69f_4_k_cu_1931967a6thrust24THRUST_300001_SM_1000_NS12placeholders2_8E,(_ZN34_INTERNAL_cd4cd69f_4_k_cu_1931967a4cuda3std3__45__cpo4rendE - _ZN34_INTERNAL_cd4cd69f_4_k_cu_1931967a6thrust24THRUST_300001_SM_1000_NS12placeholders2_8E)
_ZN34_INTERNAL_cd4cd69f_4_k_cu_1931967a6thrust24THRUST_300001_SM_1000_NS12placeholders2_8E:
	.zero		1
	.type		_ZN34_INTERNAL_cd4cd69f_4_k_cu_1931967a4cuda3std3__45__cpo4rendE,@object
	.size		_ZN34_INTERNAL_cd4cd69f_4_k_cu_1931967a4cuda3std3__45__cpo4rendE,(_ZN34_INTERNAL_cd4cd69f_4_k_cu_1931967a4cuda3std6ranges3__45__cpo9iter_swapE - _ZN34_INTERNAL_cd4cd69f_4_k_cu_1931967a4cuda3std3__45__cpo4rendE)
_ZN34_INTERNAL_cd4cd69f_4_k_cu_1931967a4cuda3std3__45__cpo4rendE:
	.zero		1
	.type		_ZN34_INTERNAL_cd4cd69f_4_k_cu_1931967a4cuda3std6ranges3__45__cpo9iter_swapE,@object
	.size		_ZN34_INTERNAL_cd4cd69f_4_k_cu_1931967a4cuda3std6ranges3__45__cpo9iter_swapE,(_ZN34_INTERNAL_cd4cd69f_4_k_cu_1931967a4cuda3std3__48unexpectE - _ZN34_INTERNAL_cd4cd69f_4_k_cu_1931967a4cuda3std6ranges3__45__cpo9iter_swapE)
_ZN34_INTERNAL_cd4cd69f_4_k_cu_1931967a4cuda3std6ranges3__45__cpo9iter_swapE:
	.zero		1
	.type		_ZN34_INTERNAL_cd4cd69f_4_k_cu_1931967a4cuda3std3__48unexpectE,@object
	.size		_ZN34_INTERNAL_cd4cd69f_4_k_cu_1931967a4cuda3std3__48unexpectE,(_ZN34_INTERNAL_cd4cd69f_4_k_cu_1931967a6thrust24THRUST_300001_SM_1000_NS6system6detail10sequential3seqE - _ZN34_INTERNAL_cd4cd69f_4_k_cu_1931967a4cuda3std3__48unexpectE)
_ZN34_INTERNAL_cd4cd69f_4_k_cu_1931967a4cuda3std3__48unexpectE:
	.zero		1
	.type		_ZN34_INTERNAL_cd4cd69f_4_k_cu_1931967a6thrust24THRUST_300001_SM_1000_NS6system6detail10sequential3seqE,@object
	.size		_ZN34_INTERNAL_cd4cd69f_4_k_cu_1931967a6thrust24THRUST_300001_SM_1000_NS6system6detail10sequential3seqE,(.L_29 - _ZN34_INTERNAL_cd4cd69f_4_k_cu_1931967a6thrust24THRUST_300001_SM_1000_NS6system6detail10sequential3seqE)
_ZN34_INTERNAL_cd4cd69f_4_k_cu_1931967a6thrust24THRUST_300001_SM_1000_NS6system6detail10sequential3seqE:
	.zero		1
.L_29:


//--------------------- .nv.shared._ZN3cub18CUB_300001_SM_10006detail10radix_sort33DeviceRadixSortExclusiveSumKernelINS1_5radix10policy_hubIfijE10Policy1000EjEEvPT0_ --------------------------
	.section	.nv.shared._ZN3cub18CUB_300001_SM_10006detail10radix_sort33DeviceRadixSortExclusiveSumKernelINS1_5radix10policy_hubIfijE10Policy1000EjEEvPT0_,"aw",@nobits
	.sectionflags	@""
	.align	16
.nv.shared._ZN3cub18CUB_300001_SM_10006detail10radix_sort33DeviceRadixSortExclusiveSumKernelINS1_5radix10policy_hubIfijE10Policy1000EjEEvPT0_:
	.zero		2208


//--------------------- .nv.shared._ZN3cub18CUB_300001_SM_10006detail10radix_sort30DeviceRadixSortHistogramKernelINS1_5radix10policy_hubIfijE10Policy1000ELNS0_9SortOrderE1EfjNS1_21identity_decomposer_tEEEvPT2_PKT1_SA_iiT3_ --------------------------
	.section	.nv.shared._ZN3cub18CUB_300001_SM_10006detail10radix_sort30DeviceRadixSortHistogramKernelINS1_5radix10policy_hubIfijE10Policy1000ELNS0_9SortOrderE1EfjNS1_21identity_decomposer_tEEEvPT2_PKT1_SA_iiT3_,"aw",@nobits
	.sectionflags	@""
	.align	4
.nv.shared._ZN3cub18CUB_300001_SM_10006detail10radix_sort30DeviceRadixSortHistogramKernelINS1_5radix10policy_hubIfijE10Policy1000ELNS0_9SortOrderE1EfjNS1_21identity_decomposer_tEEEvPT2_PKT1_SA_iiT3_:
	.zero		5120


//--------------------- .nv.shared._ZN3cub18CUB_300001_SM_10006detail10radix_sort31DeviceRadixSortSingleTileKernelINS1_5radix10policy_hubIfijE10Policy1000ELNS0_9SortOrderE1EfijNS1_21identity_decomposer_tEEEvPKT1_PSA_PKT2_PSE_T3_iiT4_ --------------------------
	.section	.nv.shared._ZN3cub18CUB_300001_SM_10006detail10radix_sort31DeviceRadixSortSingleTileKernelINS1_5radix10policy_hubIfijE10Policy1000ELNS0_9SortOrderE1EfijNS1_21identity_decomposer_tEEEvPKT1_PSA_PKT2_PSE_T3_iiT4_,"aw",@nobits
	.sectionflags	@""
	.align	16
.nv.shared._ZN3cub18CUB_300001_SM_10006detail10radix_sort31DeviceRadixSortSingleTileKernelINS1_5radix10policy_hubIfijE10Policy1000ELNS0_9SortOrderE1EfijNS1_21identity_decomposer_tEEEvPKT1_PSA_PKT2_PSE_T3_iiT4_:
	.zero		34880


//--------------------- .nv.constant0._ZN3cub18CUB_300001_SM_10006detail10radix_sort29DeviceRadixSortOnesweepKernelINS1_5radix10policy_hubIfijE10Policy1000ELNS0_9SortOrderE1EfijiiNS1_21identity_decomposer_tEEEvPT5_SB_PT3_PKSC_PT1_PKSG_PT2_PKSK_T4_iiT6_ --------------------------
	.section	.nv.constant0._ZN3cub18CUB_300001_SM_10006detail10radix_sort29DeviceRadixSortOnesweepKernelINS1_5radix10policy_hubIfijE10Policy1000ELNS0_9SortOrderE1EfijiiNS1_21identity_decomposer_tEEEvPT5_SB_PT3_PKSC_PT1_PKSG_PT2_PKSK_T4_iiT6_,"a",@progbits
	.sectionflags	@""
	.align	4
.nv.constant0._ZN3cub18CUB_300001_SM_10006detail10radix_sort29DeviceRadixSortOnesweepKernelINS1_5radix10policy_hubIfijE10Policy1000ELNS0_9SortOrderE1EfijiiNS1_21identity_decomposer_tEEEvPT5_SB_PT3_PKSC_PT1_PKSG_PT2_PKSK_T4_iiT6_:
	.zero		973


//--------------------- .nv.constant0._ZN3cub18CUB_300001_SM_10006detail10radix_sort33DeviceRadixSortExclusiveSumKernelINS1_5radix10policy_hubIfijE10Policy1000EjEEvPT0_ --------------------------
	.section	.nv.constant0._ZN3cub18CUB_300001_SM_10006detail10radix_sort33DeviceRadixSortExclusiveSumKernelINS1_5radix10policy_hubIfijE10Policy1000EjEEvPT0_,"a",@progbits
	.sectionflags	@""
	.align	4
.nv.constant0._ZN3cub18CUB_300001_SM_10006detail10radix_sort33DeviceRadixSortExclusiveSumKernelINS1_5radix10policy_hubIfijE10Policy1000EjEEvPT0_:
	.zero		904


//--------------------- .nv.constant0._ZN3cub18CUB_300001_SM_10006detail10radix_sort30DeviceRadixSortHistogramKernelINS1_5radix10policy_hubIfijE10Policy1000ELNS0_9SortOrderE1EfjNS1_21identity_decomposer_tEEEvPT2_PKT1_SA_iiT3_ --------------------------
	.section	.nv.constant0._ZN3cub18CUB_300001_SM_10006detail10radix_sort30DeviceRadixSortHistogramKernelINS1_5radix10policy_hubIfijE10Policy1000ELNS0_9SortOrderE1EfjNS1_21identity_decomposer_tEEEvPT2_PKT1_SA_iiT3_,"a",@progbits
	.sectionflags	@""
	.align	4
.nv.constant0._ZN3cub18CUB_300001_SM_10006detail10radix_sort30DeviceRadixSortHistogramKernelINS1_5radix10policy_hubIfijE10Policy1000ELNS0_9SortOrderE1EfjNS1_21identity_decomposer_tEEEvPT2_PKT1_SA_iiT3_:
	.zero		925


//--------------------- .nv.constant0._ZN3cub18CUB_300001_SM_10006detail10radix_sort31DeviceRadixSortSingleTileKernelINS1_5radix10policy_hubIfijE10Policy1000ELNS0_9SortOrderE1EfijNS1_21identity_decomposer_tEEEvPKT1_PSA_PKT2_PSE_T3_iiT4_ --------------------------
	.section	.nv.constant0._ZN3cub18CUB_300001_SM_10006detail10radix_sort31DeviceRadixSortSingleTileKernelINS1_5radix10policy_hubIfijE10Policy1000ELNS0_9SortOrderE1EfijNS1_21identity_decomposer_tEEEvPKT1_PSA_PKT2_PSE_T3_iiT4_,"a",@progbits
	.sectionflags	@""
	.align	4
.nv.constant0._ZN3cub18CUB_300001_SM_10006detail10radix_sort31DeviceRadixSortSingleTileKernelINS1_5radix10policy_hubIfijE10Policy1000ELNS0_9SortOrderE1EfijNS1_21identity_decomposer_tEEEvPKT1_PSA_PKT2_PSE_T3_iiT4_:
	.zero		941


//--------------------- .nv.constant0._ZN3cub18CUB_300001_SM_10006detail11EmptyKernelIvEEvv --------------------------
	.section	.nv.constant0._ZN3cub18CUB_300001_SM_10006detail11EmptyKernelIvEEvv,"a",@progbits
	.sectionflags	@""
	.align	4
.nv.constant0._ZN3cub18CUB_300001_SM_10006detail11EmptyKernelIvEEvv:
	.zero		896


//--------------------- .nv.constant0._Z10sortOutputPiPfS0_S_S0_S0_j --------------------------
	.section	.nv.constant0._Z10sortOutputPiPfS0_S_S0_S0_j,"a",@progbits
	.sectionflags	@""
	.align	4
.nv.constant0._Z10sortOutputPiPfS0_S_S0_S0_j:
	.zero		948


//--------------------- SYMBOLS --------------------------

	.type		.nv.reservedSmem.offset0,@object
	.size		.nv.reservedSmem.offset0,0x4
	.type		.nv.reservedSmem.cap,@object
	.size		.nv.reservedSmem.cap,0x4
